def matmul_kernel(
    a_ptr,
    b_ptr,
    c_ptr,
    M,
    N,
    K,
    stride_am,
    stride_ak,
    stride_bk,
    stride_bn,
    stride_cm,
    stride_cn,
    BLOCK_M: tl.constexpr,
    BLOCK_N: tl.constexpr,
    BLOCK_K: tl.constexpr,
    GROUP_M: tl.constexpr,
):
    pid = tl.program_id(axis=0)
    num_pid_m = tl.cdiv(M, BLOCK_M)
    num_pid_n = tl.cdiv(N, BLOCK_N)
    num_pid_in_group = GROUP_M * num_pid_n
    group_id = pid // num_pid_in_group
    first_pid_m = group_id * GROUP_M
    group_size_m = min(num_pid_m - first_pid_m, GROUP_M)
    pid_m = first_pid_m + ((pid % num_pid_in_group) % group_size_m)
    pid_n = (pid % num_pid_in_group) // group_size_m

    offs_am = (pid_m * BLOCK_M + tl.arange(0, BLOCK_M)) % M
    offs_bn = (pid_n * BLOCK_N + tl.arange(0, BLOCK_N)) % N
    offs_k = tl.arange(0, BLOCK_K)
    a_ptrs = a_ptr + offs_am[:, None] * stride_am + offs_k[None, :] * stride_ak
    b_ptrs = b_ptr + offs_k[:, None] * stride_bk + offs_bn[None, :] * stride_bn

    acc = tl.zeros((BLOCK_M, BLOCK_N), dtype=tl.float32)
    for kk in range(0, tl.cdiv(K, BLOCK_K)):
        a = tl.load(a_ptrs, mask=offs_k[None, :] < K - kk * BLOCK_K, other=0.0)
        b = tl.load(b_ptrs, mask=offs_k[:, None] < K - kk * BLOCK_K, other=0.0)
        acc = tl.dot(a, b, acc)
        a_ptrs += BLOCK_K * stride_ak
        b_ptrs += BLOCK_K * stride_bk

    c = acc.to(c_ptr.dtype.element_ty)
    offs_cm = pid_m * BLOCK_M + tl.arange(0, BLOCK_M)
    offs_cn = pid_n * BLOCK_N + tl.arange(0, BLOCK_N)
    c_ptrs = c_ptr + offs_cm[:, None] * stride_cm + offs_cn[None, :] * stride_cn
    mask = (offs_cm[:, None] < M) & (offs_cn[None, :] < N)
    tl.store(c_ptrs, c, mask=mask)

# config = {"BLOCK_K": 64, "BLOCK_M": 128, "BLOCK_N": 128, "GROUP_M": 8, "arch": "sm_100", "dtype": "fp32", "num_ctas": 1, "num_stages": 4, "num_warps": 4}
# arch = sm_100


// ===== COMPILED SASS (sm_100a) =====

	.target	sm_100a

	.elftype	@"ET_EXEC"


//--------------------- .note.nv.tkinfo           --------------------------
	.section	.note.nv.tkinfo,"",@"SHT_NOTE"
	.sectionflags	@"SHF_NOTE_NV_TKINFO"
	.tkinfo
        /*0018*/ 	.word	0x00000081
        /*0030*/ 	.string	""
        /*0030*/ 	.string	"ptxas-blackwell"
        /*0030*/ 	.string	"Cuda compilation tools, release 12.9, V12.9.86"
        /*0030*/ 	.string	"Build cuda_12.9.r12.9/compiler.36037853_0"
        /*0030*/ 	.string	"-v  -suppress-debug-info  -lineinfo  -arch sm_100a "



//--------------------- .note.nv.cuver            --------------------------
	.section	.note.nv.cuver,"",@"SHT_NOTE"
	.sectionflags	@"SHF_NOTE_NV_CUVER"
        /*0018*/ 	.short	0x0001
        /*001a*/ 	.short	0x0064
        /*001c*/ 	.short	0x0001
        /*001e*/ 	.short	0x0000
        /*0020*/ 	.short	0x0001
        /*0022*/ 	.short	0x0000


//--------------------- .nv.info                  --------------------------
	.section	.nv.info,"",@"SHT_CUDA_INFO"
	.align	4


	//----- nvinfo : EIATTR_REGCOUNT
	.align		4
        /*0000*/ 	.byte	0x04, 0x2f
        /*0002*/ 	.short	(.L_4 - .L_3)
	.align		4
.L_3:
        /*0004*/ 	.word	index@(matmul_kernel)
        /*0008*/ 	.word	0x000000ff


	//----- nvinfo : EIATTR_FRAME_SIZE
	.align		4
.L_4:
        /*000c*/ 	.byte	0x04, 0x11
        /*000e*/ 	.short	(.L_6 - .L_5)
	.align		4
.L_5:
        /*0010*/ 	.word	index@($__internal_2_$__cuda_sm10x_tcgen05_guardrail_trap_unallocated_columns_being_dealloced)
        /*0014*/ 	.word	0x00000348


	//----- nvinfo : EIATTR_FRAME_SIZE
	.align		4
.L_6:
        /*0018*/ 	.byte	0x04, 0x11
        /*001a*/ 	.short	(.L_8 - .L_7)
	.align		4
.L_7:
        /*001c*/ 	.word	index@($__internal_1_$__cuda_sm10x_tcgen05_guardrail_trap_phase_invalid_during_alloc)
        /*0020*/ 	.word	0x00000348


	//----- nvinfo : EIATTR_FRAME_SIZE
	.align		4
.L_8:
        /*0024*/ 	.byte	0x04, 0x11
        /*0026*/ 	.short	(.L_10 - .L_9)
	.align		4
.L_9:
        /*0028*/ 	.word	index@($__internal_0_$__cuda_sm10x_tcgen05_guardrail_trap_col_being_dealloced_not_returned_by_alloc)
        /*002c*/ 	.word	0x00000348


	//----- nvinfo : EIATTR_FRAME_SIZE
	.align		4
.L_10:
        /*0030*/ 	.byte	0x04, 0x11
        /*0032*/ 	.short	(.L_12 - .L_11)
	.align		4
.L_11:
        /*0034*/ 	.word	index@(matmul_kernel)
        /*0038*/ 	.word	0x00000348


	//----- nvinfo : EIATTR_MIN_STACK_SIZE
	.align		4
.L_12:
        /*003c*/ 	.byte	0x04, 0x12
        /*003e*/ 	.short	(.L_14 - .L_13)
	.align		4
.L_13:
        /*0040*/ 	.word	index@(matmul_kernel)
        /*0044*/ 	.word	0x00000348
.L_14:


//--------------------- .nv.info.matmul_kernel    --------------------------
	.section	.nv.info.matmul_kernel,"",@"SHT_CUDA_INFO"
	.sectionflags	@""
	.align	4


	//----- nvinfo : EIATTR_CUDA_API_VERSION
	.align		4
        /*0000*/ 	.byte	0x04, 0x37
        /*0002*/ 	.short	(.L_16 - .L_15)
.L_15:
        /*0004*/ 	.word	0x00000081


	//----- nvinfo : EIATTR_KPARAM_INFO
	.align		4
.L_16:
        /*0008*/ 	.byte	0x04, 0x17
        /*000a*/ 	.short	(.L_18 - .L_17)
.L_17:
        /*000c*/ 	.word	0x00000000
        /*0010*/ 	.short	0x000d
        /*0012*/ 	.short	0x0048
        /*0014*/ 	.byte	0x00, 0xf4, 0x21, 0x00


	//----- nvinfo : EIATTR_KPARAM_INFO
	.align		4
.L_18:
        /*0018*/ 	.byte	0x04, 0x17
        /*001a*/ 	.short	(.L_20 - .L_19)
.L_19:
        /*001c*/ 	.word	0x00000000
        /*0020*/ 	.short	0x000c
        /*0022*/ 	.short	0x0040
        /*0024*/ 	.byte	0x00, 0xf4, 0x21, 0x00


	//----- nvinfo : EIATTR_KPARAM_INFO
	.align		4
.L_20:
        /*0028*/ 	.byte	0x04, 0x17
        /*002a*/ 	.short	(.L_22 - .L_21)
.L_21:
        /*002c*/ 	.word	0x00000000
        /*0030*/ 	.short	0x000b
        /*0032*/ 	.short	0x0038
        /*0034*/ 	.byte	0x00, 0xf0, 0x11, 0x00


	//----- nvinfo : EIATTR_KPARAM_INFO
	.align		4
.L_22:
        /*0038*/ 	.byte	0x04, 0x17
        /*003a*/ 	.short	(.L_24 - .L_23)
.L_23:
        /*003c*/ 	.word	0x00000000
        /*0040*/ 	.short	0x000a
        /*0042*/ 	.short	0x0034
        /*0044*/ 	.byte	0x00, 0xf0, 0x11, 0x00


	//----- nvinfo : EIATTR_KPARAM_INFO
	.align		4
.L_24:
        /*0048*/ 	.byte	0x04, 0x17
        /*004a*/ 	.short	(.L_26 - .L_25)
.L_25:
        /*004c*/ 	.word	0x00000000
        /*0050*/ 	.short	0x0009
        /*0052*/ 	.short	0x0030
        /*0054*/ 	.byte	0x00, 0xf0, 0x11, 0x00


	//----- nvinfo : EIATTR_KPARAM_INFO
	.align		4
.L_26:
        /*0058*/ 	.byte	0x04, 0x17
        /*005a*/ 	.short	(.L_28 - .L_27)
.L_27:
        /*005c*/ 	.word	0x00000000
        /*0060*/ 	.short	0x0008
        /*0062*/ 	.short	0x002c
        /*0064*/ 	.byte	0x00, 0xf0, 0x11, 0x00


	//----- nvinfo : EIATTR_KPARAM_INFO
	.align		4
.L_28:
        /*0068*/ 	.byte	0x04, 0x17
        /*006a*/ 	.short	(.L_30 - .L_29)
.L_29:
        /*006c*/ 	.word	0x00000000
        /*0070*/ 	.short	0x0007
        /*0072*/ 	.short	0x0028
        /*0074*/ 	.byte	0x00, 0xf0, 0x11, 0x00


	//----- nvinfo : EIATTR_KPARAM_INFO
	.align		4
.L_30:
        /*0078*/ 	.byte	0x04, 0x17
        /*007a*/ 	.short	(.L_32 - .L_31)
.L_31:
        /*007c*/ 	.word	0x00000000
        /*0080*/ 	.short	0x0006
        /*0082*/ 	.short	0x0024
        /*0084*/ 	.byte	0x00, 0xf0, 0x11, 0x00


	//----- nvinfo : EIATTR_KPARAM_INFO
	.align		4
.L_32:
        /*0088*/ 	.byte	0x04, 0x17
        /*008a*/ 	.short	(.L_34 - .L_33)
.L_33:
        /*008c*/ 	.word	0x00000000
        /*0090*/ 	.short	0x0005
        /*0092*/ 	.short	0x0020
        /*0094*/ 	.byte	0x00, 0xf0, 0x11, 0x00


	//----- nvinfo : EIATTR_KPARAM_INFO
	.align		4
.L_34:
        /*0098*/ 	.byte	0x04, 0x17
        /*009a*/ 	.short	(.L_36 - .L_35)
.L_35:
        /*009c*/ 	.word	0x00000000
        /*00a0*/ 	.short	0x0004
        /*00a2*/ 	.short	0x001c
        /*00a4*/ 	.byte	0x00, 0xf0, 0x11, 0x00


	//----- nvinfo : EIATTR_KPARAM_INFO
	.align		4
.L_36:
        /*00a8*/ 	.byte	0x04, 0x17
        /*00aa*/ 	.short	(.L_38 - .L_37)
.L_37:
        /*00ac*/ 	.word	0x00000000
        /*00b0*/ 	.short	0x0003
        /*00b2*/ 	.short	0x0018
        /*00b4*/ 	.byte	0x00, 0xf0, 0x11, 0x00


	//----- nvinfo : EIATTR_KPARAM_INFO
	.align		4
.L_38:
        /*00b8*/ 	.byte	0x04, 0x17
        /*00ba*/ 	.short	(.L_40 - .L_39)
.L_39:
        /*00bc*/ 	.word	0x00000000
        /*00c0*/ 	.short	0x0002
        /*00c2*/ 	.short	0x0010
        /*00c4*/ 	.byte	0x00, 0xf4, 0x21, 0x00


	//----- nvinfo : EIATTR_KPARAM_INFO
	.align		4
.L_40:
        /*00c8*/ 	.byte	0x04, 0x17
        /*00ca*/ 	.short	(.L_42 - .L_41)
.L_41:
        /*00cc*/ 	.word	0x00000000
        /*00d0*/ 	.short	0x0001
        /*00d2*/ 	.short	0x0008
        /*00d4*/ 	.byte	0x00, 0xf4, 0x21, 0x00


	//----- nvinfo : EIATTR_KPARAM_INFO
	.align		4
.L_42:
        /*00d8*/ 	.byte	0x04, 0x17
        /*00da*/ 	.short	(.L_44 - .L_43)
.L_43:
        /*00dc*/ 	.word	0x00000000
        /*00e0*/ 	.short	0x0000
        /*00e2*/ 	.short	0x0000
        /*00e4*/ 	.byte	0x00, 0xf4, 0x21, 0x00


	//----- nvinfo : EIATTR_AT_ENTRY_FRAGMENTS
	.align		4
.L_44:
        /*00e8*/ 	.byte	0x04, 0x4f
        /*00ea*/ 	.short	(.L_46 - .L_45)


	//   ....[0]....
.L_45:
        /*00ec*/ 	.word	0x00000004


	//----- nvinfo : EIATTR_RESERVED_SMEM_USED
	.align		4
.L_46:
        /*00f0*/ 	.byte	0x01, 0x41
	.zero		2


	//----- nvinfo : EIATTR_SPARSE_MMA_MASK
	.align		4
        /*00f4*/ 	.byte	0x03, 0x50
        /*00f6*/ 	.short	0x0000


	//----- nvinfo : EIATTR_TCGEN05_1CTA_USED
	.align		4
        /*00f8*/ 	.byte	0x01, 0x51
	.zero		2


	//----- nvinfo : EIATTR_MAXREG_COUNT
	.align		4
        /*00fc*/ 	.byte	0x03, 0x1b
        /*00fe*/ 	.short	0x00ff


	//----- nvinfo : EIATTR_NUM_BARRIERS
	.align		4
        /*0100*/ 	.byte	0x02, 0x4c
        /*0102*/ 	.byte	0x01
	.zero		1


	//----- nvinfo : EIATTR_ANNOTATIONS
	.align		4
        /*0104*/ 	.byte	0x04, 0x55
        /*0106*/ 	.short	(.L_48 - .L_47)


	//   ....[0]....
.L_47:
        /*0108*/ 	.word	0x00000001
        /*010c*/ 	.byte	0x10, 0x0e, 0x00, 0x00, 0x01, 0x00, 0x00, 0x00, 0x70, 0x3b, 0x00, 0x00, 0x01, 0x00, 0x00, 0x00
        /* <DEDUP_REMOVED lines=251> */
        /*10cc*/ 	.byte	0x90, 0x46, 0x01, 0x00, 0x01, 0x00, 0x00, 0x00, 0xf0, 0x48, 0x01, 0x00


	//----- nvinfo : EIATTR_INT_WARP_WIDE_INSTR_OFFSETS
	.align		4
.L_48:
        /*10d8*/ 	.byte	0x04, 0x31
        /*10da*/ 	.short	(.L_50 - .L_49)


	//   ....[0]....
.L_49:
        /*10dc*/ 	.word	0x000052b0


	//   ....[1]....
        /*10e0*/ 	.word	0x000052d0


	//   ....[2]....
        /*10e4*/ 	.word	0x00005380


	//   ....[3]....
        /*10e8*/ 	.word	0x000182a0


	//   ....[4]....
        /*10ec*/ 	.word	0x000182f0


	//----- nvinfo : EIATTR_COOP_GROUP_MASK_REGIDS
	.align		4
.L_50:
        /*10f0*/ 	.byte	0x04, 0x29
        /*10f2*/ 	.short	(.L_52 - .L_51)


	//   ....[0]....
.L_51:
        /*10f4*/ 	.word	0xffffffff


	//   ....[1]....
        /*10f8*/ 	.word	0xffffffff


	//   ....[2]....
        /*10fc*/ 	.word	0xffffffff


	//   ....[3]....
        /*1100*/ 	.word	0xffffffff


	//----- nvinfo : EIATTR_COOP_GROUP_INSTR_OFFSETS
	.align		4
.L_52:
        /*1104*/ 	.byte	0x04, 0x28
        /*1106*/ 	.short	(.L_54 - .L_53)


	//   ....[0]....
.L_53:
        /*1108*/ 	.word	0x00000070


	//   ....[1]....
        /*110c*/ 	.word	0x00000330


	//   ....[2]....
        /*1110*/ 	.word	0x00018130


	//   ....[3]....
        /*1114*/ 	.word	0x000183a0


	//----- nvinfo : EIATTR_VRC_CTA_INIT_COUNT
	.align		4
.L_54:
        /*1118*/ 	.byte	0x02, 0x4a
        /*111a*/ 	.byte	0x80
	.zero		1


	//----- nvinfo : EIATTR_MBARRIER_INSTR_OFFSETS
	.align		4
        /*111c*/ 	.byte	0x04, 0x39
        /*111e*/ 	.short	(.L_56 - .L_55)


	//   ....[0]....
.L_55:
        /*1120*/ 	.word	0x000053c0
        /*1124*/ 	.word	0x000000ff
        /*1128*/ 	.word	0x00000000
        /*112c*/ 	.short	0x0100
        /*112e*/ 	.byte	0x08
	.zero		1


	//   ....[1]....
        /*1130*/ 	.word	0x00005460
        /*1134*/ 	.word	0x000000ff
        /*1138*/ 	.word	0x00038008
        /*113c*/ 	.short	0x0100
        /*113e*/ 	.byte	0x0a
	.zero		1


	//   ....[2]....
        /*1140*/ 	.word	0x00011380
        /*1144*/ 	.word	0x000000ff
        /*1148*/ 	.word	0x00000000
        /*114c*/ 	.short	0x010a
        /*114e*/ 	.byte	0x08
	.zero		1


	//   ....[3]....
        /*1150*/ 	.word	0x00014a90
        /*1154*/ 	.word	0x000000ff
        /*1158*/ 	.word	0x00000000
        /*115c*/ 	.short	0x010a
        /*115e*/ 	.byte	0x08
	.zero		1


	//   ....[4]....
        /*1160*/ 	.word	0x00014c40
        /*1164*/ 	.word	0x000000ff
        /*1168*/ 	.word	0x00038000
        /*116c*/ 	.short	0x0108
        /*116e*/ 	.byte	0x0a
	.zero		1


	//   ....[5]....
        /*1170*/ 	.word	0x00014d20
        /*1174*/ 	.word	0x000000ff
        /*1178*/ 	.word	0x00038008
        /*117c*/ 	.short	0x0108
        /*117e*/ 	.byte	0x0a
	.zero		1


	//   ....[6]....
        /*1180*/ 	.word	0x000183c0
        /*1184*/ 	.word	0x000000ff
        /*1188*/ 	.word	0x00000000
        /*118c*/ 	.short	0x010a
        /*118e*/ 	.byte	0x08
	.zero		1


	//   ....[7]....
        /*1190*/ 	.word	0x000183f0
        /*1194*/ 	.word	0x000000ff
        /*1198*/ 	.word	0x00000000
        /*119c*/ 	.short	0x010a
        /*119e*/ 	.byte	0x08
	.zero		1


	//----- nvinfo : EIATTR_NUM_MBARRIERS
	.align		4
.L_56:
        /*11a0*/ 	.byte	0x03, 0x38
        /*11a2*/ 	.short	0x0002


	//----- nvinfo : EIATTR_EXIT_INSTR_OFFSETS
	.align		4
        /*11a4*/ 	.byte	0x04, 0x1c
        /*11a6*/ 	.short	(.L_58 - .L_57)


	//   ....[0]....
.L_57:
        /*11a8*/ 	.word	0x000183b0


	//----- nvinfo : EIATTR_REQNTID
	.align		4
.L_58:
        /*11ac*/ 	.byte	0x04, 0x10
        /*11ae*/ 	.short	(.L_60 - .L_59)
.L_59:
        /*11b0*/ 	.word	0x00000080
        /*11b4*/ 	.word	0x00000001
        /*11b8*/ 	.word	0x00000001


	//----- nvinfo : EIATTR_CRS_STACK_SIZE
	.align		4
.L_60:
        /*11bc*/ 	.byte	0x04, 0x1e
        /*11be*/ 	.short	(.L_62 - .L_61)
.L_61:
        /*11c0*/ 	.word	0x00000000


	//----- nvinfo : EIATTR_CBANK_PARAM_SIZE
	.align		4
.L_62:
        /*11c4*/ 	.byte	0x03, 0x19
        /*11c6*/ 	.short	0x0050


	//----- nvinfo : EIATTR_PARAM_CBANK
	.align		4
        /*11c8*/ 	.byte	0x04, 0x0a
        /*11ca*/ 	.short	(.L_64 - .L_63)
	.align		4
.L_63:
        /*11cc*/ 	.word	index@(.nv.constant0.matmul_kernel)
        /*11d0*/ 	.short	0x0380
        /*11d2*/ 	.short	0x0050


	//----- nvinfo : EIATTR_SW_WAR
	.align		4
.L_64:
        /*11d4*/ 	.byte	0x04, 0x36
        /*11d6*/ 	.short	(.L_66 - .L_65)
.L_65:
        /*11d8*/ 	.word	0x00000008
.L_66:


//--------------------- .nv.compat                --------------------------
	.section	.nv.compat,"",@"SHT_CUDA_COMPAT_INFO"
	.align	4
        /*0000*/ 	.byte	0x02, 0x02, 0x02, 0x00, 0x02, 0x05, 0x05, 0x00, 0x02, 0x03, 0x00, 0x00, 0x02, 0x06, 0x01, 0x00


//--------------------- .nv.callgraph             --------------------------
	.section	.nv.callgraph,"",@"SHT_CUDA_CALLGRAPH"
	.align	4
	.sectionentsize	8
	.align		4
        /*0000*/ 	.word	0x00000000
	.align		4
        /*0004*/ 	.word	0xffffffff
	.align		4
        /*0008*/ 	.word	0x00000000
	.align		4
        /*000c*/ 	.word	0xfffffffe
	.align		4
        /*0010*/ 	.word	0x00000000
	.align		4
        /*0014*/ 	.word	0xfffffffd
	.align		4
        /*0018*/ 	.word	0x00000000
	.align		4
        /*001c*/ 	.word	0xfffffffc


//--------------------- .text.matmul_kernel       --------------------------
	.section	.text.matmul_kernel,"ax",@progbits
	.align	128
        .global         matmul_kernel
        .type           matmul_kernel,@function
        .size           matmul_kernel,(.L_x_21 - matmul_kernel)
        .other          matmul_kernel,@"STO_CUDA_ENTRY STV_DEFAULT"
matmul_kernel:
.text.matmul_kernel:
[----:B------:R-:W1:Y:S01]  /*0000*/  LDC R1, c[0x0][0x37c] ;  /* 0x0000df00ff017b82 */ /* 0x000e620000000800 */
[----:B------:R-:W2:Y:S01]  /*0010*/  S2R R4, SR_TID.X ;  /* 0x0000000000047919 */ /* 0x000ea20000002100 */
[----:B-1----:R-:W-:Y:S01]  /*0020*/  VIADD R1, R1, 0xfffffcb8 ;  /* 0xfffffcb801017836 */ /* 0x002fe20000000000 */
[----:B--2---:R-:W-:-:S13]  /*0030*/  ISETP.GE.U32.AND P0, PT, R4, 0x20, PT ;  /* 0x000000200400780c */ /* 0x004fda0003f06070 */
[----:B------:R-:W-:Y:S02]  /*0040*/  VOTEU.ANY UP0, P0 ;  /* 0x0000000000ff7886 */ /* 0x000fe40000000100 */
[----:B------:R-:W-:Y:S05]  /*0050*/  BRA.U UP0, `(.L_x_0) ;  /* 0x0000000100b87547 */ /* 0x000fea000b800000 */
[----:B------:R-:W1:Y:S01]  /*0060*/  S2UR UR6, SR_CgaCtaId ;  /* 0x00000000000679c3 */ /* 0x000e620000008800 */
[----:B------:R-:W-:Y:S01]  /*0070*/  NOP ;  /* 0x0000000000007918 */ /* 0x000fe20000000000 */
[----:B------:R-:W-:Y:S02]  /*0080*/  UMOV UR4, 0x40 ;  /* 0x0000004000047882 */ /* 0x000fe40000000000 */
[----:B-1----:R-:W-:-:S09]  /*0090*/  ULEA UR4, UR6, UR4, 0x18 ;  /* 0x0000000406047291 */ /* 0x002fd2000f8ec0ff */
[----:B------:R-:W1:Y:S01]  /*00a0*/  LDS.U8 R0, [UR4] ;  /* 0x00000004ff007984 */ /* 0x000e620008000000 */
[----:B------:R-:W-:Y:S02]  /*00b0*/  UMOV UR4, 0x400 ;  /* 0x0000040000047882 */ /* 0x000fe40000000000 */
[----:B------:R-:W-:Y:S01]  /*00c0*/  ULEA UR4, UR6, UR4, 0x18 ;  /* 0x0000000406047291 */ /* 0x000fe2000f8ec0ff */
[----:B-1----:R-:W-:-:S13]  /*00d0*/  ISETP.NE.AND P0, PT, R0, RZ, PT ;  /* 0x000000ff0000720c */ /* 0x002fda0003f05270 */
[----:B------:R-:W-:Y:S05]  /*00e0*/  @P0 BRA `(.L_x_1) ;  /* 0x00000000007c0947 */ /* 0x000fea0003800000 */
[----:B------:R-:W-:-:S13]  /*00f0*/  ELECT P0, URZ, PT ;  /* 0x0000000000ff782f */ /* 0x000fda0003800000 */
[----:B------:R-:W-:Y:S05]  /*0100*/  @!P0 BRA `(.L_x_2) ;  /* 0x0000000000848947 */ /* 0x000fea0003800000 */
[----:B------:R-:W-:Y:S01]  /*0110*/  UMOV UR5, 0x8 ;  /* 0x0000000800057882 */ /* 0x000fe20000000000 */
[----:B------:R-:W-:Y:S02]  /*0120*/  IMAD.MOV.U32 R6, RZ, RZ, 0x1 ;  /* 0x00000001ff067424 */ /* 0x000fe400078e00ff */
[----:B------:R-:W-:Y:S02]  /*0130*/  IMAD.MOV.U32 R5, RZ, RZ, 0xff ;  /* 0x000000ffff057424 */ /* 0x000fe400078e00ff */
[----:B------:R-:W-:Y:S04]  /*0140*/  DEPBAR.LE SB1, 0x36 ;  /* 0x00009d800000791a */ /* 0x000fe80000000000 */
[----:B------:R-:W1:Y:S02]  /*0150*/  UTCATOMSWS.FIND_AND_SET.ALIGN UP1, UR5, UR5 ;  /* 0x00000005000575e3 */ /* 0x000e640008020800 */
[----:B-1----:R-:W-:-:S04]  /*0160*/  PLOP3.LUT P0, PT, PT, PT, UP1, 0x80, 0x8 ;  /* 0x000000000008781c */ /* 0x002fc80003f0f018 */
[----:B------:R-:W-:-:S04]  /*0170*/  SEL R0, RZ, 0xffffffff, !P0 ;  /* 0xffffffffff007807 */ /* 0x000fc80004000000 */
[----:B------:R-:W-:Y:S01]  /*0180*/  ISETP.NE.AND P0, PT, R0, RZ, PT ;  /* 0x000000ff0000720c */ /* 0x000fe20003f05270 */
[----:B------:R-:W-:-:S12]  /*0190*/  IMAD.U32 R0, RZ, RZ, UR5 ;  /* 0x00000005ff007e24 */ /* 0x000fd8000f8e00ff */
[----:B------:R-:W-:Y:S05]  /*01a0*/  @P0 BRA `(.L_x_3) ;  /* 0x0000000000240947 */ /* 0x000fea0003800000 */
.L_x_4:
[----:B------:R-:W-:Y:S05]  /*01b0*/  NANOSLEEP 0x64 ;  /* 0x000000640000795d */ /* 0x000fea0003800000 */
[----:B------:R-:W-:-:S05]  /*01c0*/  UMOV UR5, 0x8 ;  /* 0x0000000800057882 */ /* 0x000fca0000000000 */
[----:B------:R-:W-:Y:S04]  /*01d0*/  DEPBAR.LE SB1, 0x36 ;  /* 0x00009d800000791a */ /* 0x000fe80000000000 */
[----:B------:R-:W1:Y:S02]  /*01e0*/  UTCATOMSWS.FIND_AND_SET.ALIGN UP1, UR5, UR5 ;  /* 0x00000005000575e3 */ /* 0x000e640008020800 */
[----:B-1----:R-:W-:-:S04]  /*01f0*/  PLOP3.LUT P0, PT, PT, PT, UP1, 0x80, 0x8 ;  /* 0x000000000008781c */ /* 0x002fc80003f0f018 */
[----:B------:R-:W-:-:S04]  /*0200*/  SEL R0, RZ, 0xffffffff, !P0 ;  /* 0xffffffffff007807 */ /* 0x000fc80004000000 */
[----:B------:R-:W-:Y:S01]  /*0210*/  ISETP.NE.AND P0, PT, R0, RZ, PT ;  /* 0x000000ff0000720c */ /* 0x000fe20003f05270 */
[----:B------:R-:W-:-:S12]  /*0220*/  IMAD.U32 R0, RZ, RZ, UR5 ;  /* 0x00000005ff007e24 */ /* 0x000fd8000f8e00ff */
[----:B------:R-:W-:Y:S05]  /*0230*/  @!P0 BRA `(.L_x_4) ;  /* 0xfffffffc00dc8947 */ /* 0x000fea000383ffff */
.L_x_3:
[C---:B------:R-:W-:Y:S01]  /*0240*/  VIADD R3, R0.reuse, 0x10 ;  /* 0x0000001000037836 */ /* 0x040fe20000000000 */
[----:B------:R-:W-:Y:S01]  /*0250*/  UMOV UR5, 0x50 ;  /* 0x0000005000057882 */ /* 0x000fe20000000000 */
[----:B------:R-:W-:Y:S01]  /*0260*/  SHF.L.U32 R2, R5, R0, RZ ;  /* 0x0000000005027219 */ /* 0x000fe200000006ff */
[----:B------:R-:W-:Y:S01]  /*0270*/  ULEA UR5, UR6, UR5, 0x18 ;  /* 0x0000000506057291 */ /* 0x000fe2000f8ec0ff */
[----:B------:R-:W-:Y:S01]  /*0280*/  IMAD.SHL.U32 R0, R0, 0x20, RZ ;  /* 0x0000002000007824 */ /* 0x000fe200078e00ff */
[----:B------:R-:W-:-:S04]  /*0290*/  SHF.L.U32 R3, R6, R3, RZ ;  /* 0x0000000306037219 */ /* 0x000fc800000006ff */
[----:B------:R-:W-:-:S05]  /*02a0*/  LOP3.LUT R2, R3, R2, RZ, 0xfc, !PT ;  /* 0x0000000203027212 */ /* 0x000fca00078efcff */
[----:B------:R1:W-:Y:S04]  /*02b0*/  ATOMS.OR RZ, [UR5], R2 ;  /* 0x00000002ffff798c */ /* 0x0003e8000b000005 */
[----:B------:R1:W-:Y:S01]  /*02c0*/  STS [UR4], R0 ;  /* 0x00000000ff007988 */ /* 0x0003e20008000804 */
[----:B------:R-:W-:Y:S05]  /*02d0*/  BRA `(.L_x_2) ;  /* 0x0000000000107947 */ /* 0x000fea0003800000 */
.L_x_1:
[----:B------:R-:W-:Y:S01]  /*02e0*/  IMAD.MOV.U32 R0, RZ, RZ, -0x1 ;  /* 0xffffffffff007424 */ /* 0x000fe200078e00ff */
[----:B------:R-:W-:-:S04]  /*02f0*/  MOV R2, 0x320 ;  /* 0x0000032000027802 */ /* 0x000fc80000000f00 */
[----:B------:R1:W-:Y:S03]  /*0300*/  STS [UR4], R0 ;  /* 0x00000000ff007988 */ /* 0x0003e60008000804 */
[----:B-1----:R-:W-:Y:S05]  /*0310*/  CALL.REL.NOINC `($__internal_1_$__cuda_sm10x_tcgen05_guardrail_trap_phase_invalid_during_alloc) ;  /* 0x00000180004c7944 */ /* 0x002fea0003c00000 */
.L_x_2:
[----:B------:R-:W-:Y:S05]  /*0320*/  WARPSYNC.ALL ;  /* 0x0000000000007948 */ /* 0x000fea0003800000 */
[----:B------:R-:W-:Y:S01]  /*0330*/  NOP ;  /* 0x0000000000007918 */ /* 0x000fe20000000000 */
.L_x_0:
[----:B------:R-:W2:Y:S01]  /*0340*/  LDC.64 R20, c[0x0][0x398] ;  /* 0x0000e600ff147b82 */ /* 0x000ea20000000a00 */
[----:B------:R-:W3:Y:S01]  /*0350*/  S2R R6, SR_CTAID.X ;  /* 0x0000000000067919 */ /* 0x000ee20000002500 */
[----:B------:R-:W-:Y:S01]  /*0360*/  SHF.R.U32.HI R18, RZ, 0x5, R4 ;  /* 0x00000005ff127819 */ /* 0x000fe20000011604 */
[----:B------:R-:W-:Y:S01]  /*0370*/  UMOV UR10, 0x400 ;  /* 0x00000400000a7882 */ /* 0x000fe20000000000 */
[----:B------:R-:W4:Y:S01]  /*0380*/  LDCU UR5, c[0x0][0x3a4] ;  /* 0x00007480ff0577ac */ /* 0x000f220008000800 */
[----:B------:R-:W-:Y:S02]  /*0390*/  LOP3.LUT R171, R4, 0x3f, RZ, 0xc0, !PT ;  /* 0x0000003f04ab7812 */ /* 0x000fe400078ec0ff */
[----:B------:R-:W-:Y:S01]  /*03a0*/  R2UR UR7, R18 ;  /* 0x00000000120772ca */ /* 0x000fe200000e0000 */
[----:B------:R-:W5:Y:S01]  /*03b0*/  S2UR UR4, SR_CgaCtaId ;  /* 0x00000000000479c3 */ /* 0x000f620000008800 */
[----:B------:R-:W1:Y:S01]  /*03c0*/  LDCU.128 UR16, c[0x0][0x380] ;  /* 0x00007000ff1077ac */ /* 0x000e620008000c00 */
[----:B------:R-:W1:Y:S06]  /*03d0*/  LDCU UR9, c[0x0][0x3b0] ;  /* 0x00007600ff0977ac */ /* 0x000e6c0008000800 */
[----:B------:R-:W1:Y:S01]  /*03e0*/  LDC.64 R78, c[0x0][0x3a8] ;  /* 0x0000ea00ff4e7b82 */ /* 0x000e620000000a00 */
[----:B------:R-:W-:Y:S01]  /*03f0*/  UMOV UR6, 0x1 ;  /* 0x0000000100067882 */ /* 0x000fe20000000000 */
[----:B------:R-:W1:Y:S02]  /*0400*/  LDCU.64 UR26, c[0x0][0x358] ;  /* 0x00006b00ff1a77ac */ /* 0x000e640008000a00 */
[----:B-12---:R-:W-:Y:S01]  /*0410*/  VIADD R0, R21, 0x7f ;  /* 0x0000007f15007836 */ /* 0x006fe20000000000 */
[----:B------:R-:W-:-:S03]  /*0420*/  IABS R13, R20 ;  /* 0x00000014000d7213 */ /* 0x000fc60000000000 */
[----:B------:R-:W1:Y:S01]  /*0430*/  LDC R170, c[0x0][0x3a0] ;  /* 0x0000e800ffaa7b82 */ /* 0x000e620000000800 */
[----:B------:R-:W-:Y:S01]  /*0440*/  SHF.R.S32.HI R3, RZ, 0x1f, R0 ;  /* 0x0000001fff037819 */ /* 0x000fe20000011400 */
[----:B-----5:R-:W-:-:S03]  /*0450*/  ULEA UR10, UR4, UR10, 0x18 ;  /* 0x0000000a040a7291 */ /* 0x020fc6000f8ec0ff */
[----:B------:R-:W-:Y:S02]  /*0460*/  LEA.HI R3, R3, R0, RZ, 0x7 ;  /* 0x0000000003037211 */ /* 0x000fe400078f38ff */
[----:B---3--:R-:W-:Y:S02]  /*0470*/  IABS R10, R6 ;  /* 0x00000006000a7213 */ /* 0x008fe40000000000 */
[----:B------:R-:W-:Y:S01]  /*0480*/  SHF.R.S32.HI R3, RZ, 0x7, R3 ;  /* 0x00000007ff037819 */ /* 0x000fe20000011403 */
[----:B------:R-:W-:-:S04]  /*0490*/  IMAD R132, R78, 0xf, RZ ;  /* 0x0000000f4e847824 */ /* 0x000fc800078e02ff */
[----:B------:R-:W-:Y:S02]  /*04a0*/  IMAD.SHL.U32 R5, R3, 0x8, RZ ;  /* 0x0000000803057824 */ /* 0x000fe400078e00ff */
[C---:B------:R-:W-:Y:S02]  /*04b0*/  IMAD.SHL.U32 R127, R78.reuse, 0x10, RZ ;  /* 0x000000104e7f7824 */ /* 0x040fe400078e00ff */
[C---:B------:R-:W-:Y:S01]  /*04c0*/  IMAD R131, R78.reuse, 0x11, RZ ;  /* 0x000000114e837824 */ /* 0x040fe200078e02ff */
[-C--:B------:R-:W-:Y:S01]  /*04d0*/  IABS R7, R5.reuse ;  /* 0x0000000500077213 */ /* 0x080fe20000000000 */
[C---:B------:R-:W-:Y:S01]  /*04e0*/  IMAD R122, R78.reuse, 0x12, RZ ;  /* 0x000000124e7a7824 */ /* 0x040fe200078e02ff */
[----:B------:R-:W-:Y:S01]  /*04f0*/  IABS R11, R5 ;  /* 0x00000005000b7213 */ /* 0x000fe20000000000 */
[C---:B------:R-:W-:Y:S01]  /*0500*/  IMAD R130, R78.reuse, 0x13, RZ ;  /* 0x000000134e827824 */ /* 0x040fe200078e02ff */
[----:B------:R-:W2:Y:S01]  /*0510*/  I2F.RP R0, R7 ;  /* 0x0000000700007306 */ /* 0x000ea20000209400 */
[----:B------:R-:W-:-:S02]  /*0520*/  IMAD R129, R78, 0x14, RZ ;  /* 0x000000144e817824 */ /* 0x000fc400078e02ff */
[C---:B------:R-:W-:Y:S02]  /*0530*/  IMAD R89, R78.reuse, 0x18, RZ ;  /* 0x000000184e597824 */ /* 0x040fe400078e02ff */
[C---:B------:R-:W-:Y:S02]  /*0540*/  IMAD R84, R78.reuse, 0x1c, RZ ;  /* 0x0000001c4e547824 */ /* 0x040fe400078e02ff */
[----:B------:R-:W-:Y:S02]  /*0550*/  IMAD R71, R171, R79, RZ ;  /* 0x0000004fab477224 */ /* 0x000fe400078e02ff */
[C---:B------:R-:W-:Y:S02]  /*0560*/  IMAD R100, R78.reuse, 0x24, RZ ;  /* 0x000000244e647824 */ /* 0x040fe400078e02ff */
[C---:B------:R-:W-:Y:S02]  /*0570*/  IMAD R109, R78.reuse, 0x28, RZ ;  /* 0x000000284e6d7824 */ /* 0x040fe400078e02ff */
[C---:B------:R-:W-:Y:S01]  /*0580*/  IMAD R117, R78.reuse, 0x2c, RZ ;  /* 0x0000002c4e757824 */ /* 0x040fe200078e02ff */
[----:B--2---:R-:W2:Y:S01]  /*0590*/  MUFU.RCP R0, R0 ;  /* 0x0000000000007308 */ /* 0x004ea20000001000 */
[----:B------:R-:W-:-:S02]  /*05a0*/  IMAD R125, R78, 0x30, RZ ;  /* 0x000000304e7d7824 */ /* 0x000fc400078e02ff */
[C---:B------:R-:W-:Y:S02]  /*05b0*/  IMAD R133, R78.reuse, 0x34, RZ ;  /* 0x000000344e857824 */ /* 0x040fe400078e02ff */
[C---:B------:R-:W-:Y:S02]  /*05c0*/  IMAD R141, R78.reuse, 0x38, RZ ;  /* 0x000000384e8d7824 */ /* 0x040fe400078e02ff */
[C---:B------:R-:W-:Y:S02]  /*05d0*/  IMAD R147, R78.reuse, 0x3c, RZ ;  /* 0x0000003c4e937824 */ /* 0x040fe400078e02ff */
[C---:B------:R-:W-:Y:S02]  /*05e0*/  IMAD R53, R78.reuse, 0x48, RZ ;  /* 0x000000484e357824 */ /* 0x040fe400078e02ff */
[C---:B------:R-:W-:Y:S02]  /*05f0*/  IMAD R55, R78.reuse, 0x4c, RZ ;  /* 0x0000004c4e377824 */ /* 0x040fe400078e02ff */
[----:B------:R-:W-:-:S02]  /*0600*/  IMAD R57, R78, 0x50, RZ ;  /* 0x000000504e397824 */ /* 0x000fc400078e02ff */
[----:B------:R-:W-:Y:S02]  /*0610*/  IMAD R128, R78, 0x15, RZ ;  /* 0x000000154e807824 */ /* 0x000fe400078e02ff */
[----:B--2---:R-:W-:Y:S02]  /*0620*/  VIADD R2, R0, 0xffffffe ;  /* 0x0ffffffe00027836 */ /* 0x004fe40000000000 */
[----:B------:R-:W-:Y:S02]  /*0630*/  IMAD.MOV R0, RZ, RZ, -R11 ;  /* 0x000000ffff007224 */ /* 0x000fe400078e0a0b */
[----:B------:R2:W3:Y:S01]  /*0640*/  F2I.FTZ.U32.TRUNC.NTZ R3, R2 ;  /* 0x0000000200037305 */ /* 0x0004e2000021f000 */
[C---:B------:R-:W-:Y:S02]  /*0650*/  IMAD R59, R78.reuse, 0x54, RZ ;  /* 0x000000544e3b7824 */ /* 0x040fe400078e02ff */
[C---:B------:R-:W-:Y:S02]  /*0660*/  IMAD R124, R78.reuse, 0x16, RZ ;  /* 0x000000164e7c7824 */ /* 0x040fe400078e02ff */
[----:B------:R-:W-:-:S02]  /*0670*/  IMAD R61, R78, 0x58, RZ ;  /* 0x000000584e3d7824 */ /* 0x000fc400078e02ff */
[C---:B------:R-:W-:Y:S02]  /*0680*/  IMAD R126, R78.reuse, 0x17, RZ ;  /* 0x000000174e7e7824 */ /* 0x040fe400078e02ff */
[----:B--2---:R-:W-:Y:S02]  /*0690*/  IMAD.MOV.U32 R2, RZ, RZ, RZ ;  /* 0x000000ffff027224 */ /* 0x004fe400078e00ff */
[C---:B------:R-:W-:Y:S02]  /*06a0*/  IMAD R63, R78.reuse, 0x5c, RZ ;  /* 0x0000005c4e3f7824 */ /* 0x040fe400078e02ff */
[C---:B------:R-:W-:Y:S02]  /*06b0*/  IMAD R65, R78.reuse, 0x60, RZ ;  /* 0x000000604e417824 */ /* 0x040fe400078e02ff */
[----:B---3--:R-:W-:Y:S02]  /*06c0*/  IMAD.MOV R8, RZ, RZ, -R3 ;  /* 0x000000ffff087224 */ /* 0x008fe400078e0a03 */
[----:B------:R-:W-:-:S02]  /*06d0*/  IMAD R67, R78, 0x64, RZ ;  /* 0x000000644e437824 */ /* 0x000fc400078e02ff */
[----:B------:R-:W-:Y:S02]  /*06e0*/  IMAD R9, R8, R7, RZ ;  /* 0x0000000708097224 */ /* 0x000fe400078e02ff */
[----:B------:R-:W-:Y:S02]  /*06f0*/  IMAD.MOV.U32 R8, RZ, RZ, R10 ;  /* 0x000000ffff087224 */ /* 0x000fe400078e000a */
[----:B------:R-:W-:-:S04]  /*0700*/  IMAD.HI.U32 R3, R3, R9, R2 ;  /* 0x0000000903037227 */ /* 0x000fc800078e0002 */
[----:B------:R-:W-:Y:S02]  /*0710*/  IMAD R80, R78, 0x1a, RZ ;  /* 0x0000001a4e507824 */ /* 0x000fe400078e02ff */
[----:B------:R-:W-:-:S04]  /*0720*/  IMAD.HI.U32 R3, R3, R8, RZ ;  /* 0x0000000803037227 */ /* 0x000fc800078e00ff */
[----:B------:R-:W-:Y:S02]  /*0730*/  IMAD R0, R3, R0, R8 ;  /* 0x0000000003007224 */ /* 0x000fe400078e0208 */
[C---:B------:R-:W-:Y:S02]  /*0740*/  IMAD R69, R78.reuse, 0x68, RZ ;  /* 0x000000684e457824 */ /* 0x040fe400078e02ff */
[C---:B------:R-:W-:Y:S01]  /*0750*/  IMAD R82, R78.reuse, 0x1b, RZ ;  /* 0x0000001b4e527824 */ /* 0x040fe200078e02ff */
[----:B------:R-:W-:Y:S01]  /*0760*/  ISETP.GT.U32.AND P1, PT, R7, R0, PT ;  /* 0x000000000700720c */ /* 0x000fe20003f24070 */
[C---:B------:R-:W-:Y:S02]  /*0770*/  IMAD R77, R78.reuse, 0x6c, RZ ;  /* 0x0000006c4e4d7824 */ /* 0x040fe400078e02ff */
[C---:B------:R-:W-:Y:S02]  /*0780*/  IMAD R81, R78.reuse, 0x70, RZ ;  /* 0x000000704e517824 */ /* 0x040fe400078e02ff */
[----:B------:R-:W-:-:S02]  /*0790*/  IMAD R86, R78, 0x1d, RZ ;  /* 0x0000001d4e567824 */ /* 0x000fc400078e02ff */
[C---:B------:R-:W-:Y:S02]  /*07a0*/  IMAD R83, R78.reuse, 0x74, RZ ;  /* 0x000000744e537824 */ /* 0x040fe400078e02ff */
[C---:B------:R-:W-:Y:S02]  /*07b0*/  IMAD R88, R78.reuse, 0x1e, RZ ;  /* 0x0000001e4e587824 */ /* 0x040fe400078e02ff */
[----:B------:R-:W-:Y:S02]  /*07c0*/  IMAD R85, R78, 0x78, RZ ;  /* 0x000000784e557824 */ /* 0x000fe400078e02ff */
[----:B------:R-:W-:Y:S02]  /*07d0*/  @!P1 IMAD.IADD R0, R0, 0x1, -R7 ;  /* 0x0000000100009824 */ /* 0x000fe400078e0a07 */
[----:B------:R-:W-:Y:S01]  /*07e0*/  @!P1 VIADD R3, R3, 0x1 ;  /* 0x0000000103039836 */ /* 0x000fe20000000000 */
[----:B------:R-:W-:Y:S01]  /*07f0*/  ISETP.NE.AND P1, PT, R5, RZ, PT ;  /* 0x000000ff0500720c */ /* 0x000fe20003f25270 */
[----:B------:R-:W-:Y:S01]  /*0800*/  IMAD R90, R78, 0x1f, RZ ;  /* 0x0000001f4e5a7824 */ /* 0x000fe200078e02ff */
[----:B------:R-:W-:Y:S01]  /*0810*/  ISETP.GE.U32.AND P0, PT, R0, R7, PT ;  /* 0x000000070000720c */ /* 0x000fe20003f06070 */
[----:B------:R-:W-:Y:S01]  /*0820*/  IMAD R87, R78, 0x7c, RZ ;  /* 0x0000007c4e577824 */ /* 0x000fe200078e02ff */
[----:B------:R-:W-:Y:S01]  /*0830*/  LOP3.LUT R0, R6, R5, RZ, 0x3c, !PT ;  /* 0x0000000506007212 */ /* 0x000fe200078e3cff */
[----:B------:R-:W-:-:S02]  /*0840*/  IMAD.SHL.U32 R92, R78, 0x20, RZ ;  /* 0x000000204e5c7824 */ /* 0x000fc400078e00ff */
[----:B------:R-:W-:Y:S01]  /*0850*/  IMAD R94, R78, 0x21, RZ ;  /* 0x000000214e5e7824 */ /* 0x000fe200078e02ff */
[----:B------:R-:W-:Y:S01]  /*0860*/  ISETP.GE.AND P2, PT, R0, RZ, PT ;  /* 0x000000ff0000720c */ /* 0x000fe20003f46270 */
[----:B------:R-:W-:Y:S02]  /*0870*/  VIADD R0, R20, 0x7f ;  /* 0x0000007f14007836 */ /* 0x000fe40000000000 */
[C---:B------:R-:W-:Y:S02]  /*0880*/  IMAD R91, R78.reuse, 0x84, RZ ;  /* 0x000000844e5b7824 */ /* 0x040fe400078e02ff */
[C---:B------:R-:W-:Y:S02]  /*0890*/  IMAD R96, R78.reuse, 0x22, RZ ;  /* 0x000000224e607824 */ /* 0x040fe400078e02ff */
[----:B------:R-:W-:Y:S02]  /*08a0*/  @P0 VIADD R3, R3, 0x1 ;  /* 0x0000000103030836 */ /* 0x000fe40000000000 */
[----:B------:R-:W-:-:S02]  /*08b0*/  IMAD R93, R78, 0x88, RZ ;  /* 0x000000884e5d7824 */ /* 0x000fc400078e02ff */
[----:B------:R-:W-:Y:S01]  /*08c0*/  IMAD.MOV.U32 R2, RZ, RZ, R3 ;  /* 0x000000ffff027224 */ /* 0x000fe200078e0003 */
[----:B------:R-:W-:Y:S01]  /*08d0*/  SHF.R.S32.HI R3, RZ, 0x1f, R0 ;  /* 0x0000001fff037819 */ /* 0x000fe20000011400 */
[C---:B------:R-:W-:Y:S02]  /*08e0*/  IMAD R98, R78.reuse, 0x23, RZ ;  /* 0x000000234e627824 */ /* 0x040fe400078e02ff */
[----:B------:R-:W-:Y:S01]  /*08f0*/  @!P2 IMAD.MOV R2, RZ, RZ, -R2 ;  /* 0x000000ffff02a224 */ /* 0x000fe200078e0a02 */
[----:B------:R-:W-:Y:S01]  /*0900*/  @!P1 LOP3.LUT R2, RZ, R5, RZ, 0x33, !PT ;  /* 0x00000005ff029212 */ /* 0x000fe200078e33ff */
[C---:B------:R-:W-:Y:S01]  /*0910*/  IMAD R95, R78.reuse, 0x8c, RZ ;  /* 0x0000008c4e5f7824 */ /* 0x040fe200078e02ff */
[----:B------:R-:W-:Y:S01]  /*0920*/  LEA.HI R3, R3, R0, RZ, 0x7 ;  /* 0x0000000003037211 */ /* 0x000fe200078f38ff */
[----:B------:R-:W-:Y:S02]  /*0930*/  IMAD R97, R78, 0x90, RZ ;  /* 0x000000904e617824 */ /* 0x000fe400078e02ff */
[----:B------:R-:W-:-:S02]  /*0940*/  IMAD.SHL.U32 R12, R2, 0x8, RZ ;  /* 0x00000008020c7824 */ /* 0x000fc400078e00ff */
[----:B------:R-:W-:Y:S02]  /*0950*/  IMAD.MOV R2, RZ, RZ, -R2 ;  /* 0x000000ffff027224 */ /* 0x000fe400078e0a02 */
[C---:B------:R-:W-:Y:S01]  /*0960*/  IMAD R102, R78.reuse, 0x25, RZ ;  /* 0x000000254e667824 */ /* 0x040fe200078e02ff */
[----:B------:R-:W-:Y:S01]  /*0970*/  LEA.HI.SX32 R3, R3, -R12, 0x19 ;  /* 0x8000000c03037211 */ /* 0x000fe200078fcaff */
[----:B------:R-:W-:Y:S02]  /*0980*/  IMAD R14, R5, R2, R6 ;  /* 0x00000002050e7224 */ /* 0x000fe400078e0206 */
[----:B------:R-:W-:Y:S01]  /*0990*/  IMAD.MOV.U32 R2, RZ, RZ, RZ ;  /* 0x000000ffff027224 */ /* 0x000fe200078e00ff */
[----:B------:R-:W-:Y:S01]  /*09a0*/  VIMNMX R9, PT, PT, R3, 0x8, PT ;  /* 0x0000000803097848 */ /* 0x000fe20003fe0100 */
[C---:B------:R-:W-:Y:S01]  /*09b0*/  IMAD R99, R78.reuse, 0x94, RZ ;  /* 0x000000944e637824 */ /* 0x040fe200078e02ff */
[----:B------:R-:W-:Y:S01]  /*09c0*/  IABS R6, R14 ;  /* 0x0000000e00067213 */ /* 0x000fe20000000000 */
[C---:B------:R-:W-:Y:S01]  /*09d0*/  IMAD R104, R78.reuse, 0x26, RZ ;  /* 0x000000264e687824 */ /* 0x040fe200078e02ff */
[----:B------:R-:W-:Y:S01]  /*09e0*/  IABS R7, R9 ;  /* 0x0000000900077213 */ /* 0x000fe20000000000 */
[----:B------:R-:W-:-:S02]  /*09f0*/  IMAD R101, R78, 0x98, RZ ;  /* 0x000000984e657824 */ /* 0x000fc400078e02ff */
[C---:B------:R-:W-:Y:S01]  /*0a00*/  IMAD R107, R78.reuse, 0x27, RZ ;  /* 0x000000274e6b7824 */ /* 0x040fe200078e02ff */
[----:B------:R-:W2:Y:S01]  /*0a10*/  I2F.RP R0, R7 ;  /* 0x0000000700007306 */ /* 0x000ea20000209400 */
[C---:B------:R-:W-:Y:S02]  /*0a20*/  IMAD R103, R78.reuse, 0x9c, RZ ;  /* 0x0000009c4e677824 */ /* 0x040fe400078e02ff */
[C---:B------:R-:W-:Y:S02]  /*0a30*/  IMAD R105, R78.reuse, 0xa0, RZ ;  /* 0x000000a04e697824 */ /* 0x040fe400078e02ff */
[C---:B------:R-:W-:Y:S02]  /*0a40*/  IMAD R111, R78.reuse, 0x29, RZ ;  /* 0x000000294e6f7824 */ /* 0x040fe400078e02ff */
[C---:B------:R-:W-:Y:S02]  /*0a50*/  IMAD R106, R78.reuse, 0xa4, RZ ;  /* 0x000000a44e6a7824 */ /* 0x040fe400078e02ff */
[----:B------:R-:W-:-:S02]  /*0a60*/  IMAD R113, R78, 0x2a, RZ ;  /* 0x0000002a4e717824 */ /* 0x000fc400078e02ff */
[C---:B------:R-:W-:Y:S02]  /*0a70*/  IMAD R108, R78.reuse, 0xa8, RZ ;  /* 0x000000a84e6c7824 */ /* 0x040fe400078e02ff */
[C---:B------:R-:W-:Y:S01]  /*0a80*/  IMAD R115, R78.reuse, 0x2b, RZ ;  /* 0x0000002b4e737824 */ /* 0x040fe200078e02ff */
[----:B--2---:R-:W2:Y:S01]  /*0a90*/  MUFU.RCP R0, R0 ;  /* 0x0000000000007308 */ /* 0x004ea20000001000 */
[C---:B------:R-:W-:Y:S02]  /*0aa0*/  IMAD R110, R78.reuse, 0xac, RZ ;  /* 0x000000ac4e6e7824 */ /* 0x040fe400078e02ff */
[C---:B------:R-:W-:Y:S02]  /*0ab0*/  IMAD R112, R78.reuse, 0xb0, RZ ;  /* 0x000000b04e707824 */ /* 0x040fe400078e02ff */
[----:B------:R-:W-:Y:S02]  /*0ac0*/  IMAD R119, R78, 0x2d, RZ ;  /* 0x0000002d4e777824 */ /* 0x000fe400078e02ff */
[----:B--2---:R-:W-:-:S06]  /*0ad0*/  VIADD R3, R0, 0xffffffe ;  /* 0x0ffffffe00037836 */ /* 0x004fcc0000000000 */
[----:B------:R-:W2:Y:S02]  /*0ae0*/  F2I.FTZ.U32.TRUNC.NTZ R3, R3 ;  /* 0x0000000300037305 */ /* 0x000ea4000021f000 */
[----:B--2---:R-:W-:-:S04]  /*0af0*/  IMAD.MOV R8, RZ, RZ, -R3 ;  /* 0x000000ffff087224 */ /* 0x004fc800078e0a03 */
[----:B------:R-:W-:Y:S01]  /*0b00*/  IMAD R5, R8, R7, RZ ;  /* 0x0000000708057224 */ /* 0x000fe200078e02ff */
[----:B------:R-:W-:-:S03]  /*0b10*/  IABS R8, R9 ;  /* 0x0000000900087213 */ /* 0x000fc60000000000 */
[----:B------:R-:W-:Y:S02]  /*0b20*/  IMAD.HI.U32 R2, R3, R5, R2 ;  /* 0x0000000503027227 */ /* 0x000fe400078e0002 */
[----:B------:R-:W2:Y:S02]  /*0b30*/  I2F.RP R3, R13 ;  /* 0x0000000d00037306 */ /* 0x000ea40000209400 */
[----:B------:R-:W-:Y:S02]  /*0b40*/  IMAD.MOV.U32 R5, RZ, RZ, R6 ;  /* 0x000000ffff057224 */ /* 0x000fe400078e0006 */
[----:B------:R-:W-:Y:S02]  /*0b50*/  IMAD.MOV R0, RZ, RZ, -R8 ;  /* 0x000000ffff007224 */ /* 0x000fe400078e0a08 */
[----:B------:R-:W-:-:S04]  /*0b60*/  IMAD.HI.U32 R2, R2, R5, RZ ;  /* 0x0000000502027227 */ /* 0x000fc800078e00ff */
[----:B------:R-:W-:Y:S01]  /*0b70*/  IMAD R0, R2, R0, R5 ;  /* 0x0000000002007224 */ /* 0x000fe200078e0205 */
[----:B------:R-:W-:Y:S01]  /*0b80*/  IABS R5, R21 ;  /* 0x0000001500057213 */ /* 0x000fe20000000000 */
[----:B------:R-:W-:Y:S03]  /*0b90*/  BAR.SYNC.DEFER_BLOCKING 0x0 ;  /* 0x0000000000007b1d */ /* 0x000fe60000010000 */
[----:B------:R-:W-:-:S03]  /*0ba0*/  ISETP.GT.U32.AND P1, PT, R7, R0, PT ;  /* 0x000000000700720c */ /* 0x000fc60003f24070 */
[----:B--2---:R-:W2:Y:S08]  /*0bb0*/  MUFU.RCP R3, R3 ;  /* 0x0000000300037308 */ /* 0x004eb00000001000 */
[----:B------:R-:W3:Y:S02]  /*0bc0*/  I2F.RP R8, R5 ;  /* 0x0000000500087306 */ /* 0x000ee40000209400 */
[----:B------:R-:W-:-:S02]  /*0bd0*/  @!P1 IMAD.IADD R0, R0, 0x1, -R7 ;  /* 0x0000000100009824 */ /* 0x000fc400078e0a07 */
[----:B------:R-:W-:Y:S01]  /*0be0*/  @!P1 VIADD R2, R2, 0x1 ;  /* 0x0000000102029836 */ /* 0x000fe20000000000 */
[----:B------:R-:W-:Y:S02]  /*0bf0*/  ISETP.NE.AND P1, PT, R9, RZ, PT ;  /* 0x000000ff0900720c */ /* 0x000fe40003f25270 */
[----:B------:R-:W-:Y:S02]  /*0c00*/  ISETP.GE.U32.AND P0, PT, R0, R7, PT ;  /* 0x000000070000720c */ /* 0x000fe40003f06070 */
[----:B------:R-:W-:Y:S01]  /*0c10*/  LOP3.LUT R0, R14, R9, RZ, 0x3c, !PT ;  /* 0x000000090e007212 */ /* 0x000fe200078e3cff */
[----:B--2---:R-:W-:-:S03]  /*0c20*/  VIADD R6, R3, 0xffffffe ;  /* 0x0ffffffe03067836 */ /* 0x004fc60000000000 */
[----:B------:R-:W-:Y:S01]  /*0c30*/  ISETP.GE.AND P2, PT, R0, RZ, PT ;  /* 0x000000ff0000720c */ /* 0x000fe20003f46270 */
[----:B------:R2:W5:Y:S06]  /*0c40*/  F2I.FTZ.U32.TRUNC.NTZ R7, R6 ;  /* 0x0000000600077305 */ /* 0x00056c000021f000 */
[----:B------:R-:W-:Y:S02]  /*0c50*/  @P0 VIADD R2, R2, 0x1 ;  /* 0x0000000102020836 */ /* 0x000fe40000000000 */
[----:B---3--:R-:W3:Y:S01]  /*0c60*/  MUFU.RCP R8, R8 ;  /* 0x0000000800087308 */ /* 0x008ee20000001000 */
[----:B--2---:R-:W-:-:S02]  /*0c70*/  IMAD.MOV.U32 R6, RZ, RZ, RZ ;  /* 0x000000ffff067224 */ /* 0x004fc400078e00ff */
[----:B------:R-:W-:-:S04]  /*0c80*/  IMAD.MOV.U32 R15, RZ, RZ, R2 ;  /* 0x000000ffff0f7224 */ /* 0x000fc800078e0002 */
[----:B------:R-:W-:Y:S01]  /*0c90*/  @!P2 IMAD.MOV R15, RZ, RZ, -R15 ;  /* 0x000000ffff0fa224 */ /* 0x000fe200078e0a0f */
[----:B------:R-:W-:Y:S01]  /*0ca0*/  @!P1 LOP3.LUT R15, RZ, R9, RZ, 0x33, !PT ;  /* 0x00000009ff0f9212 */ /* 0x000fe200078e33ff */
[----:B-----5:R-:W-:-:S04]  /*0cb0*/  IMAD.MOV R2, RZ, RZ, -R7 ;  /* 0x000000ffff027224 */ /* 0x020fc800078e0a07 */
[----:B------:R-:W-:Y:S02]  /*0cc0*/  IMAD.MOV R0, RZ, RZ, -R15 ;  /* 0x000000ffff007224 */ /* 0x000fe400078e0a0f */
[----:B---3--:R-:W-:Y:S02]  /*0cd0*/  VIADD R10, R8, 0xffffffe ;  /* 0x0ffffffe080a7836 */ /* 0x008fe40000000000 */
[----:B------:R-:W-:Y:S02]  /*0ce0*/  IMAD R0, R9, R0, R14 ;  /* 0x0000000009007224 */ /* 0x000fe400078e020e */
[----:B------:R2:W3:Y:S01]  /*0cf0*/  F2I.FTZ.U32.TRUNC.NTZ R11, R10 ;  /* 0x0000000a000b7305 */ /* 0x0004e2000021f000 */
[----:B------:R-:W-:Y:S01]  /*0d00*/  IMAD R9, R2, R13, RZ ;  /* 0x0000000d02097224 */ /* 0x000fe200078e02ff */
[----:B------:R-:W-:Y:S01]  /*0d10*/  LOP3.LUT R2, R4, 0x7f, RZ, 0xc0, !PT ;  /* 0x0000007f04027812 */ /* 0x000fe200078ec0ff */
[----:B------:R-:W-:Y:S01]  /*0d20*/  IMAD.IADD R3, R12, 0x1, R0 ;  /* 0x000000010c037824 */ /* 0x000fe200078e0200 */
[----:B------:R-:W-:Y:S01]  /*0d30*/  SHF.R.U32.HI R0, RZ, 0x6, R4 ;  /* 0x00000006ff007819 */ /* 0x000fe20000011604 */
[----:B------:R-:W-:-:S03]  /*0d40*/  IMAD.HI.U32 R6, R7, R9, R6 ;  /* 0x0000000907067227 */ /* 0x000fc600078e0006 */
[----:B------:R-:W-:Y:S01]  /*0d50*/  SGXT.U32 R7, R0, 0x1 ;  /* 0x000000010007781a */ /* 0x000fe20000000000 */
[----:B------:R-:W-:Y:S01]  /*0d60*/  IMAD R51, R3, 0x80, R2 ;  /* 0x0000008003337824 */ /* 0x000fe200078e0202 */
[----:B------:R-:W-:Y:S01]  /*0d70*/  SHF.R.S32.HI R3, RZ, 0x6, R4 ;  /* 0x00000006ff037819 */ /* 0x000fe20000011404 */
[----:B------:R-:W-:Y:S02]  /*0d80*/  IMAD.SHL.U32 R0, R15, 0x80, RZ ;  /* 0x000000800f007824 */ /* 0x000fe400078e00ff */
[----:B--2---:R-:W-:Y:S01]  /*0d90*/  IMAD.MOV.U32 R10, RZ, RZ, RZ ;  /* 0x000000ffff0a7224 */ /* 0x004fe200078e00ff */
[----:B------:R-:W-:Y:S01]  /*0da0*/  IABS R14, R51 ;  /* 0x00000033000e7213 */ /* 0x000fe20000000000 */
[--C-:B---3--:R-:W-:Y:S01]  /*0db0*/  IMAD.MOV R16, RZ, RZ, -R11.reuse ;  /* 0x000000ffff107224 */ /* 0x108fe200078e0a0b */
[----:B------:R-:W-:Y:S01]  /*0dc0*/  LOP3.LUT R8, R0, R7, RZ, 0xfc, !PT ;  /* 0x0000000700087212 */ /* 0x000fe200078efcff */
[----:B------:R-:W-:Y:S01]  /*0dd0*/  IMAD.SHL.U32 R7, R4, 0x4, RZ ;  /* 0x0000000404077824 */ /* 0x000fe200078e00ff */
[----:B------:R-:W-:Y:S01]  /*0de0*/  SGXT R3, R3, 0x1 ;  /* 0x000000010303781a */ /* 0x000fe20000000200 */
[----:B------:R-:W-:Y:S01]  /*0df0*/  IMAD.HI.U32 R6, R6, R14, RZ ;  /* 0x0000000e06067227 */ /* 0x000fe200078e00ff */
[----:B------:R-:W-:Y:S01]  /*0e00*/  LOP3.LUT R17, R8, 0x7e, RZ, 0xfc, !PT ;  /* 0x0000007e08117812 */ /* 0x000fe200078efcff */
[----:B------:R-:W-:Y:S01]  /*0e10*/  STL [R1+0x2d0], R51 ;  /* 0x0002d03301007387 */ /* 0x000fe20000100800 */
[----:B------:R-:W-:Y:S01]  /*0e20*/  LOP3.LUT R12, R3, 0x90, RZ, 0xc0, !PT ;  /* 0x00000090030c7812 */ /* 0x000fe200078ec0ff */
[----:B------:R-:W-:Y:S01]  /*0e30*/  IMAD R9, R16, R5, RZ ;  /* 0x0000000510097224 */ /* 0x000fe200078e02ff */
[----:B------:R-:W-:Y:S01]  /*0e40*/  IABS R3, R8 ;  /* 0x0000000800037213 */ /* 0x000fe20000000000 */
[----:B------:R-:W-:Y:S01]  /*0e50*/  IMAD.MOV R6, RZ, RZ, -R6 ;  /* 0x000000ffff067224 */ /* 0x000fe200078e0a06 */
[----:B------:R-:W-:Y:S01]  /*0e60*/  IABS R228, R17 ;  /* 0x0000001100e47213 */ /* 0x000fe20000000000 */
[----:B------:R-:W-:Y:S01]  /*0e70*/  IMAD.HI.U32 R9, R11, R9, R10 ;  /* 0x000000090b097227 */ /* 0x000fe200078e000a */
[----:B------:R-:W-:-:S02]  /*0e80*/  LOP3.LUT R12, R12, 0x7c, R7, 0x78, !PT ;  /* 0x0000007c0c0c7812 */ /* 0x000fc400078e7807 */
[C---:B------:R-:W-:Y:S01]  /*0e90*/  LOP3.LUT R16, R8.reuse, 0x2, RZ, 0xfc, !PT ;  /* 0x0000000208107812 */ /* 0x040fe200078efcff */
[----:B------:R-:W-:Y:S01]  /*0ea0*/  IMAD R6, R13, R6, R14 ;  /* 0x000000060d067224 */ /* 0x000fe200078e020e */
[C---:B------:R-:W-:Y:S01]  /*0eb0*/  LOP3.LUT R19, R8.reuse, 0x12, RZ, 0xfc, !PT ;  /* 0x0000001208137812 */ /* 0x040fe200078efcff */
[----:B------:R-:W-:Y:S01]  /*0ec0*/  IMAD.MOV.U32 R10, RZ, RZ, R3 ;  /* 0x000000ffff0a7224 */ /* 0x000fe200078e0003 */
[----:B------:R-:W-:Y:S01]  /*0ed0*/  IABS R14, R16 ;  /* 0x00000010000e7213 */ /* 0x000fe20000000000 */
[----:B------:R-:W-:Y:S01]  /*0ee0*/  IMAD.HI.U32 R7, R9, R228, RZ ;  /* 0x000000e409077227 */ /* 0x000fe200078e00ff */
[----:B------:R-:W-:Y:S02]  /*0ef0*/  ISETP.GT.U32.AND P0, PT, R13, R6, PT ;  /* 0x000000060d00720c */ /* 0x000fe40003f04070 */
[----:B------:R-:W-:Y:S01]  /*0f00*/  IABS R18, R19 ;  /* 0x0000001300127213 */ /* 0x000fe20000000000 */
[----:B------:R-:W-:Y:S01]  /*0f10*/  IMAD.HI.U32 R3, R9, R10, RZ ;  /* 0x0000000a09037227 */ /* 0x000fe200078e00ff */
[----:B------:R-:W-:-:S02]  /*0f20*/  LOP3.LUT R22, R8, 0x14, RZ, 0xfc, !PT ;  /* 0x0000001408167812 */ /* 0x000fc400078efcff */
[C---:B------:R-:W-:Y:S01]  /*0f30*/  LOP3.LUT R23, R8.reuse, 0x16, RZ, 0xfc, !PT ;  /* 0x0000001608177812 */ /* 0x040fe200078efcff */
[----:B------:R-:W-:Y:S01]  /*0f40*/  IMAD.MOV R15, RZ, RZ, -R7 ;  /* 0x000000ffff0f7224 */ /* 0x000fe200078e0a07 */
[----:B------:R-:W-:Y:S01]  /*0f50*/  LOP3.LUT R24, R8, 0x24, RZ, 0xfc, !PT ;  /* 0x0000002408187812 */ /* 0x000fe200078efcff */
[----:B------:R-:W-:Y:S01]  /*0f60*/  IMAD.SHL.U32 R7, R4, 0x200, RZ ;  /* 0x0000020004077824 */ /* 0x000fe200078e00ff */
[----:B------:R-:W-:Y:S01]  /*0f70*/  IABS R74, R23 ;  /* 0x00000017004a7213 */ /* 0x000fe20000000000 */
[----:B------:R-:W-:Y:S01]  /*0f80*/  IMAD.MOV R11, RZ, RZ, -R3 ;  /* 0x000000ffff0b7224 */ /* 0x000fe200078e0a03 */
[----:B------:R-:W-:Y:S01]  /*0f90*/  LOP3.LUT R25, R8, 0x36, RZ, 0xfc, !PT ;  /* 0x0000003608197812 */ /* 0x000fe200078efcff */
[C---:B------:R-:W-:Y:S01]  /*0fa0*/  IMAD R228, R5.reuse, R15, R228 ;  /* 0x0000000f05e47224 */ /* 0x040fe200078e02e4 */
[----:B------:R-:W-:Y:S01]  /*0fb0*/  LOP3.LUT R3, R12, 0x4000, R7, 0xf8, !PT ;  /* 0x000040000c037812 */ /* 0x000fe200078ef807 */
[C---:B------:R-:W-:Y:S01]  /*0fc0*/  IMAD R7, R5.reuse, R11, R10 ;  /* 0x0000000b05077224 */ /* 0x040fe200078e020a */
[----:B------:R-:W-:Y:S01]  /*0fd0*/  LOP3.LUT R11, R8, 0x4, RZ, 0xfc, !PT ;  /* 0x00000004080b7812 */ /* 0x000fe200078efcff */
[----:B------:R-:W-:Y:S01]  /*0fe0*/  @!P0 IMAD.IADD R6, R6, 0x1, -R13 ;  /* 0x0000000106068824 */ /* 0x000fe200078e0a0d */
[----:B------:R-:W-:Y:S01]  /*0ff0*/  ISETP.GT.U32.AND P2, PT, R5, R228, PT ;  /* 0x000000e40500720c */ /* 0x000fe20003f44070 */
[----:B------:R-:W-:Y:S01]  /*1000*/  IMAD.HI.U32 R10, R9, R14, RZ ;  /* 0x0000000e090a7227 */ /* 0x000fe200078e00ff */
[----:B------:R-:W-:-:S02]  /*1010*/  ISETP.GT.U32.AND P6, PT, R5, R7, PT ;  /* 0x000000070500720c */ /* 0x000fc40003fc4070 */
[----:B------:R-:W-:Y:S01]  /*1020*/  ISETP.GT.U32.AND P1, PT, R13, R6, PT ;  /* 0x000000060d00720c */ /* 0x000fe20003f24070 */
[----:B------:R-:W-:Y:S01]  /*1030*/  IMAD.MOV R10, RZ, RZ, -R10 ;  /* 0x000000ffff0a7224 */ /* 0x000fe200078e0a0a */
[----:B------:R-:W-:Y:S02]  /*1040*/  IABS R12, R11 ;  /* 0x0000000b000c7213 */ /* 0x000fe40000000000 */
[----:B------:R-:W-:Y:S01]  /*1050*/  LOP3.LUT R15, R8, 0x6, RZ, 0xfc, !PT ;  /* 0x00000006080f7812 */ /* 0x000fe200078efcff */
[----:B------:R-:W-:Y:S01]  /*1060*/  IMAD R167, R5, R10, R14 ;  /* 0x0000000a05a77224 */ /* 0x000fe200078e020e */
[----:B------:R-:W-:Y:S01]  /*1070*/  ISETP.GE.AND P5, PT, R11, RZ, PT ;  /* 0x000000ff0b00720c */ /* 0x000fe20003fa6270 */
[----:B------:R-:W-:Y:S01]  /*1080*/  IMAD.HI.U32 R10, R9, R12, RZ ;  /* 0x0000000c090a7227 */ /* 0x000fe200078e00ff */
[----:B------:R-:W-:Y:S02]  /*1090*/  IABS R72, R15 ;  /* 0x0000000f00487213 */ /* 0x000fe40000000000 */
[----:B------:R-:W-:Y:S01]  /*10a0*/  ISETP.GE.AND P3, PT, R15, RZ, PT ;  /* 0x000000ff0f00720c */ /* 0x000fe20003f66270 */
[--C-:B------:R-:W-:Y:S01]  /*10b0*/  @!P2 IMAD.IADD R228, R228, 0x1, -R5.reuse ;  /* 0x00000001e4e4a824 */ /* 0x100fe200078e0a05 */
[----:B------:R-:W-:Y:S01]  /*10c0*/  ISETP.GT.U32.AND P2, PT, R5, R167, PT ;  /* 0x000000a70500720c */ /* 0x000fe20003f44070 */
[----:B------:R-:W-:Y:S01]  /*10d0*/  @!P6 IMAD.IADD R7, R7, 0x1, -R5 ;  /* 0x000000010707e824 */ /* 0x000fe200078e0a05 */
[----:B------:R-:W-:Y:S01]  /*10e0*/  ISETP.GE.AND P6, PT, R17, RZ, PT ;  /* 0x000000ff1100720c */ /* 0x000fe20003fc6270 */
[----:B------:R-:W-:Y:S01]  /*10f0*/  @!P1 IMAD.IADD R6, R6, 0x1, -R13 ;  /* 0x0000000106069824 */ /* 0x000fe200078e0a0d */
[C---:B------:R-:W-:Y:S01]  /*1100*/  ISETP.GT.U32.AND P4, PT, R5.reuse, R228, PT ;  /* 0x000000e40500720c */ /* 0x040fe20003f84070 */
[----:B------:R-:W-:Y:S01]  /*1110*/  IMAD.MOV R199, RZ, RZ, -R10 ;  /* 0x000000ffffc77224 */ /* 0x000fe200078e0a0a */
[----:B------:R-:W-:Y:S01]  /*1120*/  ISETP.GT.U32.AND P1, PT, R5, R7, PT ;  /* 0x000000070500720c */ /* 0x000fe20003f24070 */
[----:B------:R-:W-:Y:S01]  /*1130*/  IMAD.HI.U32 R10, R9, R72, RZ ;  /* 0x00000048090a7227 */ /* 0x000fe200078e00ff */
[----:B------:R-:W-:-:S02]  /*1140*/  LOP3.LUT R13, R8, 0x8, RZ, 0xfc, !PT ;  /* 0x00000008080d7812 */ /* 0x000fc400078efcff */
[C---:B------:R-:W-:Y:S01]  /*1150*/  LOP3.LUT R15, R8.reuse, 0xe, RZ, 0xfc, !PT ;  /* 0x0000000e080f7812 */ /* 0x040fe200078efcff */
[----:B------:R-:W-:Y:S01]  /*1160*/  IMAD R199, R5, R199, R12 ;  /* 0x000000c705c77224 */ /* 0x000fe200078e020c */
[----:B------:R-:W-:Y:S01]  /*1170*/  IABS R11, R13 ;  /* 0x0000000d000b7213 */ /* 0x000fe20000000000 */
[----:B------:R-:W-:Y:S01]  /*1180*/  IMAD.MOV R10, RZ, RZ, -R10 ;  /* 0x000000ffff0a7224 */ /* 0x000fe200078e0a0a */
[----:B------:R-:W-:Y:S01]  /*1190*/  IABS R14, R15 ;  /* 0x0000000f000e7213 */ /* 0x000fe20000000000 */
[--C-:B------:R-:W-:Y:S01]  /*11a0*/  @!P2 IMAD.IADD R167, R167, 0x1, -R5.reuse ;  /* 0x00000001a7a7a824 */ /* 0x100fe200078e0a05 */
[----:B------:R-:W-:Y:S01]  /*11b0*/  ISETP.GE.AND P2, PT, R8, RZ, PT ;  /* 0x000000ff0800720c */ /* 0x000fe20003f46270 */
[--C-:B------:R-:W-:Y:S01]  /*11c0*/  @!P4 IMAD.IADD R228, R228, 0x1, -R5.reuse ;  /* 0x00000001e4e4c824 */ /* 0x100fe200078e0a05 */
[----:B------:R-:W-:Y:S01]  /*11d0*/  ISETP.GE.AND P0, PT, R16, RZ, PT ;  /* 0x000000ff1000720c */ /* 0x000fe20003f06270 */
[C---:B------:R-:W-:Y:S01]  /*11e0*/  IMAD R72, R5.reuse, R10, R72 ;  /* 0x0000000a05487224 */ /* 0x040fe200078e0248 */
[----:B------:R-:W-:Y:S01]  /*11f0*/  ISETP.GT.U32.AND P4, PT, R5, R167, PT ;  /* 0x000000a70500720c */ /* 0x000fe20003f84070 */
[----:B------:R-:W-:Y:S01]  /*1200*/  @!P1 IMAD.IADD R7, R7, 0x1, -R5 ;  /* 0x0000000107079824 */ /* 0x000fe200078e0a05 */
[C---:B------:R-:W-:Y:S01]  /*1210*/  ISETP.GT.U32.AND P1, PT, R5.reuse, R199, PT ;  /* 0x000000c70500720c */ /* 0x040fe20003f24070 */
[----:B------:R-:W-:Y:S01]  /*1220*/  @!P6 IMAD.MOV R228, RZ, RZ, -R228 ;  /* 0x000000ffffe4e224 */ /* 0x000fe200078e0ae4 */
[----:B------:R-:W-:Y:S01]  /*1230*/  ISETP.GT.U32.AND P6, PT, R5, R72, PT ;  /* 0x000000480500720c */ /* 0x000fe20003fc4070 */
[----:B------:R-:W-:Y:S01]  /*1240*/  IMAD.MOV.U32 R12, RZ, RZ, R11 ;  /* 0x000000ffff0c7224 */ /* 0x000fe200078e000b */
[----:B------:R-:W-:-:S02]  /*1250*/  LOP3.LUT R11, R8, 0xa, RZ, 0xfc, !PT ;  /* 0x0000000a080b7812 */ /* 0x000fc400078efcff */
[----:B------:R-:W-:Y:S01]  /*1260*/  LOP3.LUT R17, R8, 0x10, RZ, 0xfc, !PT ;  /* 0x0000001008117812 */ /* 0x000fe200078efcff */
[----:B------:R-:W-:Y:S01]  /*1270*/  IMAD.HI.U32 R10, R9, R12, RZ ;  /* 0x0000000c090a7227 */ /* 0x000fe200078e00ff */
[----:B------:R-:W-:Y:S02]  /*1280*/  IABS R166, R11 ;  /* 0x0000000b00a67213 */ /* 0x000fe40000000000 */
[----:B------:R-:W-:Y:S01]  /*1290*/  IABS R16, R17 ;  /* 0x0000001100107213 */ /* 0x000fe20000000000 */
[--C-:B------:R-:W-:Y:S01]  /*12a0*/  @!P4 IMAD.IADD R167, R167, 0x1, -R5.reuse ;  /* 0x00000001a7a7c824 */ /* 0x100fe200078e0a05 */
[----:B------:R-:W-:Y:S01]  /*12b0*/  ISETP.GE.AND P4, PT, R11, RZ, PT ;  /* 0x000000ff0b00720c */ /* 0x000fe20003f86270 */
[--C-:B------:R-:W-:Y:S01]  /*12c0*/  @!P1 IMAD.IADD R199, R199, 0x1, -R5.reuse ;  /* 0x00000001c7c79824 */ /* 0x100fe200078e0a05 */
[----:B------:R-:W-:Y:S01]  /*12d0*/  IABS R26, R25 ;  /* 0x00000019001a7213 */ /* 0x000fe20000000000 */
[----:B------:R-:W-:Y:S01]  /*12e0*/  @!P6 IMAD.IADD R72, R72, 0x1, -R5 ;  /* 0x000000014848e824 */ /* 0x000fe200078e0a05 */
[----:B------:R-:W-:Y:S01]  /*12f0*/  LOP3.LUT R27, R8, 0x4a, RZ, 0xfc, !PT ;  /* 0x0000004a081b7812 */ /* 0x000fe200078efcff */
[----:B------:R-:W-:Y:S01]  /*1300*/  @!P2 IMAD.MOV R7, RZ, RZ, -R7 ;  /* 0x000000ffff07a224 */ /* 0x000fe200078e0a07 */
[C---:B------:R-:W-:Y:S01]  /*1310*/  ISETP.GT.U32.AND P1, PT, R5.reuse, R199, PT ;  /* 0x000000c70500720c */ /* 0x040fe20003f24070 */
[----:B------:R-:W-:Y:S01]  /*1320*/  IMAD.MOV R10, RZ, RZ, -R10 ;  /* 0x000000ffff0a7224 */ /* 0x000fe200078e0a0a */
[----:B------:R-:W-:Y:S01]  /*1330*/  ISETP.GT.U32.AND P6, PT, R5, R72, PT ;  /* 0x000000480500720c */ /* 0x000fe20003fc4070 */
[----:B------:R-:W-:Y:S01]  /*1340*/  IMAD.HI.U32 R11, R9, R166, RZ ;  /* 0x000000a6090b7227 */ /* 0x000fe200078e00ff */
[----:B------:R-:W-:-:S02]  /*1350*/  ISETP.GE.AND P2, PT, R13, RZ, PT ;  /* 0x000000ff0d00720c */ /* 0x000fc40003f46270 */
[C---:B------:R-:W-:Y:S01]  /*1360*/  LOP3.LUT R13, R8.reuse, 0xc, RZ, 0xfc, !PT ;  /* 0x0000000c080d7812 */ /* 0x040fe200078efcff */
[----:B------:R-:W-:Y:S01]  /*1370*/  IMAD R10, R5, R10, R12 ;  /* 0x0000000a050a7224 */ /* 0x000fe200078e020c */
[C---:B------:R-:W-:Y:S01]  /*1380*/  LOP3.LUT R29, R8.reuse, 0x52, RZ, 0xfc, !PT ;  /* 0x00000052081d7812 */ /* 0x040fe200078efcff */
[----:B------:R-:W-:Y:S01]  /*1390*/  IMAD.MOV R11, RZ, RZ, -R11 ;  /* 0x000000ffff0b7224 */ /* 0x000fe200078e0a0b */
[----:B------:R-:W-:Y:S01]  /*13a0*/  IABS R192, R13 ;  /* 0x0000000d00c07213 */ /* 0x000fe20000000000 */
[----:B------:R-:W-:Y:S01]  /*13b0*/  IMAD.HI.U32 R12, R9, R14, RZ ;  /* 0x0000000e090c7227 */ /* 0x000fe200078e00ff */
[----:B------:R-:W-:Y:S02]  /*13c0*/  IABS R30, R29 ;  /* 0x0000001d001e7213 */ /* 0x000fe40000000000 */
[C---:B------:R-:W-:Y:S01]  /*13d0*/  LOP3.LUT R31, R8.reuse, 0x60, RZ, 0xfc, !PT ;  /* 0x00000060081f7812 */ /* 0x040fe200078efcff */
[----:B------:R-:W-:Y:S01]  /*13e0*/  IMAD R166, R5, R11, R166 ;  /* 0x0000000b05a67224 */ /* 0x000fe200078e02a6 */
[----:B------:R-:W-:Y:S01]  /*13f0*/  LOP3.LUT R37, R8, 0x6a, RZ, 0xfc, !PT ;  /* 0x0000006a08257812 */ /* 0x000fe200078efcff */
[----:B------:R-:W-:Y:S01]  /*1400*/  @!P1 IMAD.IADD R199, R199, 0x1, -R5 ;  /* 0x00000001c7c79824 */ /* 0x000fe200078e0a05 */
[----:B------:R-:W-:Y:S01]  /*1410*/  ISETP.GT.U32.AND P1, PT, R5, R10, PT ;  /* 0x0000000a0500720c */ /* 0x000fe20003f24070 */
[----:B------:R-:W-:Y:S01]  /*1420*/  IMAD.HI.U32 R11, R9, R192, RZ ;  /* 0x000000c0090b7227 */ /* 0x000fe200078e00ff */
[----:B------:R-:W-:-:S02]  /*1430*/  IABS R44, R31 ;  /* 0x0000001f002c7213 */ /* 0x000fc40000000000 */
[----:B------:R-:W-:Y:S01]  /*1440*/  IABS R54, R37 ;  /* 0x0000002500367213 */ /* 0x000fe20000000000 */
[----:B------:R-:W-:Y:S01]  /*1450*/  @!P6 IMAD.IADD R72, R72, 0x1, -R5 ;  /* 0x000000014848e824 */ /* 0x000fe200078e0a05 */
[C---:B------:R-:W-:Y:S01]  /*1460*/  ISETP.GT.U32.AND P6, PT, R5.reuse, R166, PT ;  /* 0x000000a60500720c */ /* 0x040fe20003fc4070 */
[----:B------:R-:W-:Y:S01]  /*1470*/  IMAD.MOV R11, RZ, RZ, -R11 ;  /* 0x000000ffff0b7224 */ /* 0x000fe200078e0a0b */
[C---:B------:R-:W-:Y:S01]  /*1480*/  LOP3.LUT R35, R8.reuse, 0x68, RZ, 0xfc, !PT ;  /* 0x0000006808237812 */ /* 0x040fe200078efcff */
[----:B------:R-:W-:Y:S01]  /*1490*/  IMAD.MOV R12, RZ, RZ, -R12 ;  /* 0x000000ffff0c7224 */ /* 0x000fe200078e0a0c */
[----:B------:R-:W-:Y:S01]  /*14a0*/  LOP3.LUT R33, R8, 0x66, RZ, 0xfc, !PT ;  /* 0x0000006608217812 */ /* 0x000fe200078efcff */
[C---:B------:R-:W-:Y:S01]  /*14b0*/  IMAD R192, R5.reuse, R11, R192 ;  /* 0x0000000b05c07224 */ /* 0x040fe200078e02c0 */
[----:B------:R-:W-:Y:S01]  /*14c0*/  IABS R52, R35 ;  /* 0x0000002300347213 */ /* 0x000fe20000000000 */
[C---:B------:R-:W-:Y:S01]  /*14d0*/  IMAD R73, R5.reuse, R12, R14 ;  /* 0x0000000c05497224 */ /* 0x040fe200078e020e */
[----:B------:R-:W-:Y:S01]  /*14e0*/  IABS R14, R22 ;  /* 0x00000016000e7213 */ /* 0x000fe20000000000 */
[----:B------:R-:W-:Y:S01]  /*14f0*/  @!P1 IMAD.IADD R10, R10, 0x1, -R5 ;  /* 0x000000010a0a9824 */ /* 0x000fe200078e0a05 */
[----:B------:R-:W-:Y:S01]  /*1500*/  ISETP.GT.U32.AND P1, PT, R5, R192, PT ;  /* 0x000000c00500720c */ /* 0x000fe20003f24070 */
[----:B------:R-:W-:Y:S01]  /*1510*/  IMAD.HI.U32 R12, R9, R18, RZ ;  /* 0x00000012090c7227 */ /* 0x000fe200078e00ff */
[----:B------:R-:W-:-:S02]  /*1520*/  IABS R50, R33 ;  /* 0x0000002100327213 */ /* 0x000fc40000000000 */
[----:B------:R-:W-:Y:S01]  /*1530*/  LOP3.LUT R39, R8, 0x6e, RZ, 0xfc, !PT ;  /* 0x0000006e08277812 */ /* 0x000fe200078efcff */
[----:B------:R-:W-:Y:S01]  /*1540*/  @!P6 IMAD.IADD R166, R166, 0x1, -R5 ;  /* 0x00000001a6a6e824 */ /* 0x000fe200078e0a05 */
[C---:B------:R-:W-:Y:S01]  /*1550*/  ISETP.GT.U32.AND P6, PT, R5.reuse, R73, PT ;  /* 0x000000490500720c */ /* 0x040fe20003fc4070 */
[----:B------:R-:W-:Y:S01]  /*1560*/  IMAD.MOV R12, RZ, RZ, -R12 ;  /* 0x000000ffff0c7224 */ /* 0x000fe200078e0a0c */
[----:B------:R-:W-:Y:S01]  /*1570*/  IABS R58, R39 ;  /* 0x00000027003a7213 */ /* 0x000fe20000000000 */
[----:B------:R-:W-:Y:S01]  /*1580*/  @!P0 IMAD.MOV R167, RZ, RZ, -R167 ;  /* 0x000000ffffa78224 */ /* 0x000fe200078e0aa7 */
[C---:B------:R-:W-:Y:S01]  /*1590*/  ISETP.GT.U32.AND P0, PT, R5.reuse, R166, PT ;  /* 0x000000a60500720c */ /* 0x040fe20003f04070 */
[C---:B------:R-:W-:Y:S01]  /*15a0*/  IMAD R165, R5.reuse, R12, R18 ;  /* 0x0000000c05a57224 */ /* 0x040fe200078e0212 */
[----:B------:R-:W-:Y:S01]  /*15b0*/  LOP3.LUT R41, R8, 0x70, RZ, 0xfc, !PT ;  /* 0x0000007008297812 */ /* 0x000fe200078efcff */
[----:B------:R-:W-:Y:S01]  /*15c0*/  @!P1 IMAD.IADD R192, R192, 0x1, -R5 ;  /* 0x00000001c0c09824 */ /* 0x000fe200078e0a05 */
[----:B------:R-:W-:Y:S01]  /*15d0*/  ISETP.GT.U32.AND P1, PT, R5, R10, PT ;  /* 0x0000000a0500720c */ /* 0x000fe20003f24070 */
[----:B------:R-:W-:Y:S01]  /*15e0*/  IMAD.HI.U32 R12, R9, R14, RZ ;  /* 0x0000000e090c7227 */ /* 0x000fe200078e00ff */
[----:B------:R-:W-:-:S02]  /*15f0*/  IABS R60, R41 ;  /* 0x00000029003c7213 */ /* 0x000fc40000000000 */
[C---:B------:R-:W-:Y:S01]  /*1600*/  LOP3.LUT R43, R8.reuse, 0x72, RZ, 0xfc, !PT ;  /* 0x00000072082b7812 */ /* 0x040fe200078efcff */
[----:B------:R-:W-:Y:S01]  /*1610*/  @!P6 IMAD.IADD R73, R73, 0x1, -R5 ;  /* 0x000000014949e824 */ /* 0x000fe200078e0a05 */
[----:B------:R-:W-:Y:S01]  /*1620*/  ISETP.GT.U32.AND P6, PT, R5, R192, PT ;  /* 0x000000c00500720c */ /* 0x000fe20003fc4070 */
[----:B------:R-:W-:Y:S01]  /*1630*/  IMAD.MOV R12, RZ, RZ, -R12 ;  /* 0x000000ffff0c7224 */ /* 0x000fe200078e0a0c */
[----:B------:R-:W-:Y:S01]  /*1640*/  IABS R62, R43 ;  /* 0x0000002b003e7213 */ /* 0x000fe20000000000 */
[----:B------:R-:W-:Y:S01]  /*1650*/  IMAD.HI.U32 R11, R9, R16, RZ ;  /* 0x00000010090b7227 */ /* 0x000fe200078e00ff */
[C---:B------:R-:W-:Y:S02]  /*1660*/  LOP3.LUT R45, R8.reuse, 0x76, RZ, 0xfc, !PT ;  /* 0x00000076082d7812 */ /* 0x040fe400078efcff */
[C---:B------:R-:W-:Y:S01]  /*1670*/  LOP3.LUT R47, R8.reuse, 0x78, RZ, 0xfc, !PT ;  /* 0x00000078082f7812 */ /* 0x040fe200078efcff */
[C---:B------:R-:W-:Y:S01]  /*1680*/  IMAD R193, R5.reuse, R12, R14 ;  /* 0x0000000c05c17224 */ /* 0x040fe200078e020e */
[----:B------:R-:W-:Y:S01]  /*1690*/  LOP3.LUT R49, R8, 0x7a, RZ, 0xfc, !PT ;  /* 0x0000007a08317812 */ /* 0x000fe200078efcff */
[----:B------:R-:W-:Y:S01]  /*16a0*/  @!P5 IMAD.MOV R199, RZ, RZ, -R199 ;  /* 0x000000ffffc7d224 */ /* 0x000fe200078e0ac7 */
[C---:B------:R-:W-:Y:S01]  /*16b0*/  ISETP.GT.U32.AND P5, PT, R5.reuse, R73, PT ;  /* 0x000000490500720c */ /* 0x040fe20003fa4070 */
[----:B------:R-:W-:Y:S01]  /*16c0*/  IMAD.MOV R11, RZ, RZ, -R11 ;  /* 0x000000ffff0b7224 */ /* 0x000fe200078e0a0b */
[----:B------:R-:W-:Y:S01]  /*16d0*/  IABS R66, R45 ;  /* 0x0000002d00427213 */ /* 0x000fe20000000000 */
[--C-:B------:R-:W-:Y:S01]  /*16e0*/  @!P6 IMAD.IADD R192, R192, 0x1, -R5.reuse ;  /* 0x00000001c0c0e824 */ /* 0x100fe200078e0a05 */
[C---:B------:R-:W-:Y:S01]  /*16f0*/  ISETP.GT.U32.AND P6, PT, R5.reuse, R193, PT ;  /* 0x000000c10500720c */ /* 0x040fe20003fc4070 */
[C---:B------:R-:W-:Y:S01]  /*1700*/  IMAD R11, R5.reuse, R11, R16 ;  /* 0x0000000b050b7224 */ /* 0x040fe200078e0210 */
[----:B------:R-:W-:Y:S01]  /*1710*/  IABS R68, R47 ;  /* 0x0000002f00447213 */ /* 0x000fe20000000000 */
[--C-:B------:R-:W-:Y:S01]  /*1720*/  @!P1 IMAD.IADD R10, R10, 0x1, -R5.reuse ;  /* 0x000000010a0a9824 */ /* 0x100fe200078e0a05 */
[----:B------:R-:W-:Y:S01]  /*1730*/  ISETP.GT.U32.AND P1, PT, R5, R165, PT ;  /* 0x000000a50500720c */ /* 0x000fe20003f24070 */
[----:B------:R-:W-:Y:S01]  /*1740*/  @!P0 IMAD.IADD R166, R166, 0x1, -R5 ;  /* 0x00000001a6a68824 */ /* 0x000fe200078e0a05 */
[----:B------:R-:W-:Y:S01]  /*1750*/  ISETP.GE.AND P0, PT, R13, RZ, PT ;  /* 0x000000ff0d00720c */ /* 0x000fe20003f06270 */
[----:B------:R-:W-:Y:S01]  /*1760*/  @!P3 IMAD.MOV R72, RZ, RZ, -R72 ;  /* 0x000000ffff48b224 */ /* 0x000fe200078e0a48 */
[----:B------:R-:W-:Y:S01]  /*1770*/  ISETP.GT.U32.AND P3, PT, R5, R11, PT ;  /* 0x0000000b0500720c */ /* 0x000fe20003f64070 */
[----:B------:R-:W-:Y:S01]  /*1780*/  IMAD.HI.U32 R12, R9, R74, RZ ;  /* 0x0000004a090c7227 */ /* 0x000fe200078e00ff */
[----:B------:R-:W-:-:S02]  /*1790*/  LOP3.LUT R13, R8, 0x18, RZ, 0xfc, !PT ;  /* 0x00000018080d7812 */ /* 0x000fc400078efcff */
[----:B------:R-:W-:Y:S01]  /*17a0*/  IABS R70, R49 ;  /* 0x0000003100467213 */ /* 0x000fe20000000000 */
[--C-:B------:R-:W-:Y:S01]  /*17b0*/  @!P5 IMAD.IADD R73, R73, 0x1, -R5.reuse ;  /* 0x000000014949d824 */ /* 0x100fe200078e0a05 */
[----:B------:R-:W-:Y:S01]  /*17c0*/  ISETP.GE.AND P5, PT, R15, RZ, PT ;  /* 0x000000ff0f00720c */ /* 0x000fe20003fa6270 */
[--C-:B------:R-:W-:Y:S01]  /*17d0*/  @!P6 IMAD.IADD R193, R193, 0x1, -R5.reuse ;  /* 0x00000001c1c1e824 */ /* 0x100fe200078e0a05 */
[----:B------:R-:W-:Y:S01]  /*17e0*/  IABS R14, R13 ;  /* 0x0000000d000e7213 */ /* 0x000fe20000000000 */
[----:B------:R-:W-:Y:S01]  /*17f0*/  IMAD.MOV R12, RZ, RZ, -R12 ;  /* 0x000000ffff0c7224 */ /* 0x000fe200078e0a0c */
[----:B------:R-:W-:Y:S01]  /*1800*/  LOP3.LUT R15, R8, 0x1a, RZ, 0xfc, !PT ;  /* 0x0000001a080f7812 */ /* 0x000fe200078efcff */
[----:B------:R-:W-:Y:S01]  /*1810*/  @!P1 IMAD.IADD R165, R165, 0x1, -R5 ;  /* 0x00000001a5a59824 */ /* 0x000fe200078e0a05 */
[C---:B------:R-:W-:Y:S01]  /*1820*/  ISETP.GT.U32.AND P6, PT, R5.reuse, R193, PT ;  /* 0x000000c10500720c */ /* 0x040fe20003fc4070 */
[----:B------:R-:W-:Y:S01]  /*1830*/  IMAD R74, R5, R12, R74 ;  /* 0x0000000c054a7224 */ /* 0x000fe200078e024a */
[----:B------:R-:W-:Y:S01]  /*1840*/  IABS R164, R15 ;  /* 0x0000000f00a47213 */ /* 0x000fe20000000000 */
[----:B------:R-:W-:Y:S01]  /*1850*/  IMAD.HI.U32 R12, R9, R14, RZ ;  /* 0x0000000e090c7227 */ /* 0x000fe200078e00ff */
[----:B------:R-:W-:-:S02]  /*1860*/  ISETP.GE.AND P1, PT, R19, RZ, PT ;  /* 0x000000ff1300720c */ /* 0x000fc40003f26270 */
[C---:B------:R-:W-:Y:S01]  /*1870*/  LOP3.LUT R19, R8.reuse, 0x1e, RZ, 0xfc, !PT ;  /* 0x0000001e08137812 */ /* 0x040fe200078efcff */
[----:B------:R-:W-:Y:S01]  /*1880*/  @!P3 IMAD.IADD R11, R11, 0x1, -R5 ;  /* 0x000000010b0bb824 */ /* 0x000fe200078e0a05 */
[----:B------:R-:W-:Y:S01]  /*1890*/  ISETP.GE.AND P3, PT, R17, RZ, PT ;  /* 0x000000ff1100720c */ /* 0x000fe20003f66270 */
[----:B------:R-:W-:Y:S01]  /*18a0*/  IMAD.MOV R12, RZ, RZ, -R12 ;  /* 0x000000ffff0c7224 */ /* 0x000fe200078e0a0c */
[----:B------:R-:W-:Y:S01]  /*18b0*/  LOP3.LUT R17, R8, 0x1c, RZ, 0xfc, !PT ;  /* 0x0000001c08117812 */ /* 0x000fe200078efcff */
[----:B------:R-:W-:Y:S01]  /*18c0*/  @!P4 IMAD.MOV R166, RZ, RZ, -R166 ;  /* 0x000000ffffa6c224 */ /* 0x000fe200078e0aa6 */
[C---:B------:R-:W-:Y:S01]  /*18d0*/  ISETP.GT.U32.AND P4, PT, R5.reuse, R165, PT ;  /* 0x000000a50500720c */ /* 0x040fe20003f84070 */
[----:B------:R-:W-:Y:S01]  /*18e0*/  @!P2 IMAD.MOV R10, RZ, RZ, -R10 ;  /* 0x000000ffff0aa224 */ /* 0x000fe200078e0a0a */
[C---:B------:R-:W-:Y:S01]  /*18f0*/  ISETP.GT.U32.AND P2, PT, R5.reuse, R11, PT ;  /* 0x0000000b0500720c */ /* 0x040fe20003f44070 */
[----:B------:R-:W-:Y:S01]  /*1900*/  @!P5 IMAD.MOV R73, RZ, RZ, -R73 ;  /* 0x000000ffff49d224 */ /* 0x000fe200078e0a49 */
[C---:B------:R-:W-:Y:S01]  /*1910*/  ISETP.GT.U32.AND P5, PT, R5.reuse, R74, PT ;  /* 0x0000004a0500720c */ /* 0x040fe20003fa4070 */
[----:B------:R-:W-:Y:S01]  /*1920*/  IMAD R12, R5, R12, R14 ;  /* 0x0000000c050c7224 */ /* 0x000fe200078e020e */
[----:B------:R-:W-:Y:S01]  /*1930*/  IABS R194, R17 ;  /* 0x0000001100c27213 */ /* 0x000fe20000000000 */
[----:B------:R-:W-:Y:S01]  /*1940*/  @!P6 IMAD.IADD R193, R193, 0x1, -R5 ;  /* 0x00000001c1c1e824 */ /* 0x000fe200078e0a05 */
[----:B------:R-:W-:Y:S01]  /*1950*/  IABS R216, R19 ;  /* 0x0000001300d87213 */ /* 0x000fe20000000000 */
[----:B------:R-:W-:Y:S01]  /*1960*/  @!P0 IMAD.MOV R192, RZ, RZ, -R192 ;  /* 0x000000ffffc08224 */ /* 0x000fe200078e0ac0 */
[----:B------:R-:W-:-:S02]  /*1970*/  ISETP.GT.U32.AND P6, PT, R5, R12, PT ;  /* 0x0000000c0500720c */ /* 0x000fc40003fc4070 */
[----:B------:R-:W-:Y:S01]  /*1980*/  ISETP.GE.AND P0, PT, R22, RZ, PT ;  /* 0x000000ff1600720c */ /* 0x000fe20003f06270 */
[--C-:B------:R-:W-:Y:S01]  /*1990*/  @!P4 IMAD.IADD R165, R165, 0x1, -R5.reuse ;  /* 0x00000001a5a5c824 */ /* 0x100fe200078e0a05 */
[----:B------:R-:W-:Y:S01]  /*19a0*/  ISETP.GE.AND P4, PT, R13, RZ, PT ;  /* 0x000000ff0d00720c */ /* 0x000fe20003f86270 */
[--C-:B------:R-:W-:Y:S01]  /*19b0*/  @!P2 IMAD.IADD R11, R11, 0x1, -R5.reuse ;  /* 0x000000010b0ba824 */ /* 0x100fe200078e0a05 */
[----:B------:R-:W-:Y:S01]  /*19c0*/  ISETP.GE.AND P2, PT, R23, RZ, PT ;  /* 0x000000ff1700720c */ /* 0x000fe20003f46270 */
[----:B------:R-:W-:Y:S01]  /*19d0*/  @!P5 IMAD.IADD R74, R74, 0x1, -R5 ;  /* 0x000000014a4ad824 */ /* 0x000fe200078e0a05 */
[C---:B------:R-:W-:Y:S01]  /*19e0*/  LOP3.LUT R23, R8.reuse, 0x22, RZ, 0xfc, !PT ;  /* 0x0000002208177812 */ /* 0x040fe200078efcff */
[----:B------:R-:W-:Y:S01]  /*19f0*/  IMAD.HI.U32 R13, R9, R164, RZ ;  /* 0x000000a4090d7227 */ /* 0x000fe200078e00ff */
[----:B------:R-:W-:Y:S02]  /*1a00*/  LOP3.LUT R22, R8, 0x20, RZ, 0xfc, !PT ;  /* 0x0000002008167812 */ /* 0x000fe400078efcff */
[----:B------:R-:W-:Y:S01]  /*1a10*/  IABS R18, R23 ;  /* 0x0000001700127213 */ /* 0x000fe20000000000 */
[----:B------:R-:W-:Y:S01]  /*1a20*/  @!P3 IMAD.MOV R11, RZ, RZ, -R11 ;  /* 0x000000ffff0bb224 */ /* 0x000fe200078e0a0b */
[----:B------:R-:W-:Y:S01]  /*1a30*/  ISETP.GT.U32.AND P3, PT, R5, R74, PT ;  /* 0x0000004a0500720c */ /* 0x000fe20003f64070 */
[----:B------:R-:W-:Y:S01]  /*1a40*/  @!P6 IMAD.IADD R12, R12, 0x1, -R5 ;  /* 0x000000010c0ce824 */ /* 0x000fe200078e0a05 */
[----:B------:R-:W-:Y:S01]  /*1a50*/  ISETP.GE.AND P5, PT, R15, RZ, PT ;  /* 0x000000ff0f00720c */ /* 0x000fe20003fa6270 */
[----:B------:R-:W-:Y:S01]  /*1a60*/  IMAD.MOV R13, RZ, RZ, -R13 ;  /* 0x000000ffff0d7224 */ /* 0x000fe200078e0a0d */
[----:B------:R-:W-:Y:S01]  /*1a70*/  IABS R16, R22 ;  /* 0x0000001600107213 */ /* 0x000fe20000000000 */
[----:B------:R-:W-:Y:S01]  /*1a80*/  IMAD.HI.U32 R15, R9, R18, RZ ;  /* 0x00000012090f7227 */ /* 0x000fe200078e00ff */
[----:B------:R-:W-:-:S03]  /*1a90*/  ISETP.GT.U32.AND P6, PT, R5, R12, PT ;  /* 0x0000000c0500720c */ /* 0x000fc60003fc4070 */
[----:B------:R-:W-:Y:S02]  /*1aa0*/  IMAD R164, R5, R13, R164 ;  /* 0x0000000d05a47224 */ /* 0x000fe400078e02a4 */
[----:B------:R-:W-:-:S04]  /*1ab0*/  IMAD.HI.U32 R13, R9, R194, RZ ;  /* 0x000000c2090d7227 */ /* 0x000fc800078e00ff */
[----:B------:R-:W-:Y:S02]  /*1ac0*/  IMAD.MOV R13, RZ, RZ, -R13 ;  /* 0x000000ffff0d7224 */ /* 0x000fe400078e0a0d */
[--C-:B------:R-:W-:Y:S01]  /*1ad0*/  @!P3 IMAD.IADD R74, R74, 0x1, -R5.reuse ;  /* 0x000000014a4ab824 */ /* 0x100fe200078e0a05 */
[C---:B------:R-:W-:Y:S01]  /*1ae0*/  ISETP.GT.U32.AND P3, PT, R5.reuse, R164, PT ;  /* 0x000000a40500720c */ /* 0x040fe20003f64070 */
[C---:B------:R-:W-:Y:S02]  /*1af0*/  IMAD R194, R5.reuse, R13, R194 ;  /* 0x0000000d05c27224 */ /* 0x040fe400078e02c2 */
[----:B------:R-:W-:Y:S02]  /*1b00*/  @!P6 IMAD.IADD R12, R12, 0x1, -R5 ;  /* 0x000000010c0ce824 */ /* 0x000fe400078e0a05 */
[----:B------:R-:W-:Y:S01]  /*1b10*/  IMAD.MOV R15, RZ, RZ, -R15 ;  /* 0x000000ffff0f7224 */ /* 0x000fe200078e0a0f */
[----:B------:R-:W-:Y:S01]  /*1b20*/  ISETP.GT.U32.AND P6, PT, R5, R194, PT ;  /* 0x000000c20500720c */ /* 0x000fe20003fc4070 */
[----:B------:R-:W-:-:S04]  /*1b30*/  IMAD.HI.U32 R13, R9, R216, RZ ;  /* 0x000000d8090d7227 */ /* 0x000fc800078e00ff */
[----:B------:R-:W-:-:S04]  /*1b40*/  IMAD.HI.U32 R14, R9, R16, RZ ;  /* 0x00000010090e7227 */ /* 0x000fc800078e00ff */
[--C-:B------:R-:W-:Y:S01]  /*1b50*/  @!P3 IMAD.IADD R164, R164, 0x1, -R5.reuse ;  /* 0x00000001a4a4b824 */ /* 0x100fe200078e0a05 */
[----:B------:R-:W-:Y:S01]  /*1b60*/  ISETP.GE.AND P3, PT, R17, RZ, PT ;  /* 0x000000ff1100720c */ /* 0x000fe20003f66270 */
[C---:B------:R-:W-:Y:S01]  /*1b70*/  IMAD R163, R5.reuse, R15, R18 ;  /* 0x0000000f05a37224 */ /* 0x040fe200078e0212 */
[----:B------:R-:W-:Y:S01]  /*1b80*/  IABS R17, R24 ;  /* 0x0000001800117213 */ /* 0x000fe20000000000 */
[----:B------:R-:W-:Y:S01]  /*1b90*/  @!P6 IMAD.IADD R194, R194, 0x1, -R5 ;  /* 0x00000001c2c2e824 */ /* 0x000fe200078e0a05 */
[C---:B------:R-:W-:Y:S01]  /*1ba0*/  ISETP.GT.U32.AND P6, PT, R5.reuse, R164, PT ;  /* 0x000000a40500720c */ /* 0x040fe20003fc4070 */
[----:B------:R-:W-:Y:S02]  /*1bb0*/  IMAD.MOV R13, RZ, RZ, -R13 ;  /* 0x000000ffff0d7224 */ /* 0x000fe400078e0a0d */
[----:B------:R-:W-:Y:S02]  /*1bc0*/  IMAD.MOV R14, RZ, RZ, -R14 ;  /* 0x000000ffff0e7224 */ /* 0x000fe400078e0a0e */
[----:B------:R-:W-:-:S02]  /*1bd0*/  IMAD R216, R5, R13, R216 ;  /* 0x0000000d05d87224 */ /* 0x000fc400078e02d8 */
[C---:B------:R-:W-:Y:S02]  /*1be0*/  IMAD R13, R5.reuse, R14, R16 ;  /* 0x0000000e050d7224 */ /* 0x040fe400078e0210 */
[----:B------:R-:W-:Y:S01]  /*1bf0*/  IMAD.MOV.U32 R16, RZ, RZ, R17 ;  /* 0x000000ffff107224 */ /* 0x000fe200078e0011 */
[----:B------:R-:W-:Y:S01]  /*1c00*/  LOP3.LUT R17, R8, 0x26, RZ, 0xfc, !PT ;  /* 0x0000002608117812 */ /* 0x000fe200078efcff */
[----:B------:R-:W-:Y:S01]  /*1c10*/  @!P1 IMAD.MOV R165, RZ, RZ, -R165 ;  /* 0x000000ffffa59224 */ /* 0x000fe200078e0aa5 */
[C---:B------:R-:W-:Y:S01]  /*1c20*/  ISETP.GT.U32.AND P1, PT, R5.reuse, R194, PT ;  /* 0x000000c20500720c */ /* 0x040fe20003f24070 */
[----:B------:R-:W-:Y:S01]  /*1c30*/  @!P6 IMAD.IADD R164, R164, 0x1, -R5 ;  /* 0x00000001a4a4e824 */ /* 0x000fe200078e0a05 */
[----:B------:R-:W-:Y:S01]  /*1c40*/  ISETP.GT.U32.AND P6, PT, R5, R163, PT ;  /* 0x000000a30500720c */ /* 0x000fe20003fc4070 */
[----:B------:R-:W-:Y:S01]  /*1c50*/  IMAD.HI.U32 R14, R9, R16, RZ ;  /* 0x00000010090e7227 */ /* 0x000fe200078e00ff */
[----:B------:R-:W-:-:S03]  /*1c60*/  IABS R15, R17 ;  /* 0x00000011000f7213 */ /* 0x000fc60000000000 */
[----:B------:R-:W-:Y:S02]  /*1c70*/  IMAD.MOV R14, RZ, RZ, -R14 ;  /* 0x000000ffff0e7224 */ /* 0x000fe400078e0a0e */
[----:B------:R-:W-:Y:S01]  /*1c80*/  @!P2 IMAD.MOV R74, RZ, RZ, -R74 ;  /* 0x000000ffff4aa224 */ /* 0x000fe200078e0a4a */
[C---:B------:R-:W-:Y:S01]  /*1c90*/  ISETP.GT.U32.AND P2, PT, R5.reuse, R13, PT ;  /* 0x0000000d0500720c */ /* 0x040fe20003f44070 */
[----:B------:R-:W-:Y:S02]  /*1ca0*/  IMAD R195, R5, R14, R16 ;  /* 0x0000000e05c37224 */ /* 0x000fe400078e0210 */
[----:B------:R-:W-:Y:S01]  /*1cb0*/  IMAD.MOV.U32 R16, RZ, RZ, R15 ;  /* 0x000000ffff107224 */ /* 0x000fe200078e000f */
[----:B------:R-:W-:Y:S01]  /*1cc0*/  LOP3.LUT R15, R8, 0x28, RZ, 0xfc, !PT ;  /* 0x00000028080f7812 */ /* 0x000fe200078efcff */
[----:B------:R-:W-:Y:S02]  /*1cd0*/  @!P6 IMAD.IADD R163, R163, 0x1, -R5 ;  /* 0x00000001a3a3e824 */ /* 0x000fe400078e0a05 */
[----:B------:R-:W-:Y:S01]  /*1ce0*/  @!P5 IMAD.MOV R164, RZ, RZ, -R164 ;  /* 0x000000ffffa4d224 */ /* 0x000fe200078e0aa4 */
[----:B------:R-:W-:Y:S01]  /*1cf0*/  IABS R18, R15 ;  /* 0x0000000f00127213 */ /* 0x000fe20000000000 */
[----:B------:R-:W-:Y:S01]  /*1d00*/  @!P0 IMAD.MOV R193, RZ, RZ, -R193 ;  /* 0x000000ffffc18224 */ /* 0x000fe200078e0ac1 */
[----:B------:R-:W-:Y:S01]  /*1d10*/  ISETP.GT.U32.AND P5, PT, R5, R163, PT ;  /* 0x000000a30500720c */ /* 0x000fe20003fa4070 */
[----:B------:R-:W-:Y:S01]  /*1d20*/  IMAD.HI.U32 R14, R9, R16, RZ ;  /* 0x00000010090e7227 */ /* 0x000fe200078e00ff */
[----:B------:R-:W-:-:S03]  /*1d30*/  ISETP.GT.U32.AND P0, PT, R5, R216, PT ;  /* 0x000000d80500720c */ /* 0x000fc60003f04070 */
[--C-:B------:R-:W-:Y:S01]  /*1d40*/  @!P1 IMAD.IADD R194, R194, 0x1, -R5.reuse ;  /* 0x00000001c2c29824 */ /* 0x100fe200078e0a05 */
[----:B------:R-:W-:Y:S01]  /*1d50*/  ISETP.GE.AND P1, PT, R22, RZ, PT ;  /* 0x000000ff1600720c */ /* 0x000fe20003f26270 */
[----:B------:R-:W-:Y:S02]  /*1d60*/  IMAD.MOV R14, RZ, RZ, -R14 ;  /* 0x000000ffff0e7224 */ /* 0x000fe400078e0a0e */
[----:B------:R-:W-:Y:S01]  /*1d70*/  @!P3 IMAD.MOV R194, RZ, RZ, -R194 ;  /* 0x000000ffffc2b224 */ /* 0x000fe200078e0ac2 */
[C---:B------:R-:W-:Y:S01]  /*1d80*/  ISETP.GT.U32.AND P3, PT, R5.reuse, R195, PT ;  /* 0x000000c30500720c */ /* 0x040fe20003f64070 */
[----:B------:R-:W-:Y:S01]  /*1d90*/  IMAD R217, R5, R14, R16 ;  /* 0x0000000e05d97224 */ /* 0x000fe200078e0210 */
[----:B------:R-:W-:Y:S01]  /*1da0*/  LOP3.LUT R16, R8, 0x2a, RZ, 0xfc, !PT ;  /* 0x0000002a08107812 */ /* 0x000fe200078efcff */
[--C-:B------:R-:W-:Y:S02]  /*1db0*/  @!P2 IMAD.IADD R13, R13, 0x1, -R5.reuse ;  /* 0x000000010d0da824 */ /* 0x100fe400078e0a05 */
[--C-:B------:R-:W-:Y:S01]  /*1dc0*/  @!P5 IMAD.IADD R163, R163, 0x1, -R5.reuse ;  /* 0x00000001a3a3d824 */ /* 0x100fe200078e0a05 */
[C---:B------:R-:W-:Y:S01]  /*1dd0*/  ISETP.GT.U32.AND P5, PT, R5.reuse, R217, PT ;  /* 0x000000d90500720c */ /* 0x040fe20003fa4070 */
[----:B------:R-:W-:Y:S01]  /*1de0*/  @!P0 IMAD.IADD R216, R216, 0x1, -R5 ;  /* 0x00000001d8d88824 */ /* 0x000fe200078e0a05 */
[----:B------:R-:W-:Y:S01]  /*1df0*/  ISETP.GT.U32.AND P6, PT, R5, R13, PT ;  /* 0x0000000d0500720c */ /* 0x000fe20003fc4070 */
[----:B------:R-:W-:Y:S01]  /*1e00*/  @!P4 IMAD.MOV R12, RZ, RZ, -R12 ;  /* 0x000000ffff0cc224 */ /* 0x000fe200078e0a0c */
[----:B------:R-:W-:Y:S01]  /*1e10*/  ISETP.GE.AND P4, PT, R19, RZ, PT ;  /* 0x000000ff1300720c */ /* 0x000fe20003f86270 */
[----:B------:R-:W-:Y:S01]  /*1e20*/  IMAD.HI.U32 R14, R9, R18, RZ ;  /* 0x00000012090e7227 */ /* 0x000fe200078e00ff */
[----:B------:R-:W-:-:S02]  /*1e30*/  ISETP.GT.U32.AND P2, PT, R5, R216, PT ;  /* 0x000000d80500720c */ /* 0x000fc40003f44070 */
[----:B------:R-:W-:Y:S01]  /*1e40*/  IABS R162, R16 ;  /* 0x0000001000a27213 */ /* 0x000fe20000000000 */
[--C-:B------:R-:W-:Y:S01]  /*1e50*/  @!P3 IMAD.IADD R195, R195, 0x1, -R5.reuse ;  /* 0x00000001c3c3b824 */ /* 0x100fe200078e0a05 */
[----:B------:R-:W-:Y:S01]  /*1e60*/  ISETP.GE.AND P3, PT, R15, RZ, PT ;  /* 0x000000ff0f00720c */ /* 0x000fe20003f66270 */
[----:B------:R-:W-:Y:S01]  /*1e70*/  IMAD.MOV R14, RZ, RZ, -R14 ;  /* 0x000000ffff0e7224 */ /* 0x000fe200078e0a0e */
[----:B------:R-:W-:Y:S01]  /*1e80*/  ISETP.GE.AND P0, PT, R23, RZ, PT ;  /* 0x000000ff1700720c */ /* 0x000fe20003f06270 */
[--C-:B------:R-:W-:Y:S01]  /*1e90*/  @!P5 IMAD.IADD R217, R217, 0x1, -R5.reuse ;  /* 0x00000001d9d9d824 */ /* 0x100fe200078e0a05 */
[----:B------:R-:W-:Y:S01]  /*1ea0*/  ISETP.GT.U32.AND P5, PT, R5, R195, PT ;  /* 0x000000c30500720c */ /* 0x000fe20003fa4070 */
[----:B------:R-:W-:Y:S01]  /*1eb0*/  @!P6 IMAD.IADD R13, R13, 0x1, -R5 ;  /* 0x000000010d0de824 */ /* 0x000fe200078e0a05 */
[----:B------:R-:W-:Y:S01]  /*1ec0*/  ISETP.GE.AND P6, PT, R17, RZ, PT ;  /* 0x000000ff1100720c */ /* 0x000fe20003fc6270 */
[----:B------:R-:W-:Y:S01]  /*1ed0*/  IMAD.HI.U32 R15, R9, R162, RZ ;  /* 0x000000a2090f7227 */ /* 0x000fe200078e00ff */
[----:B------:R-:W-:-:S02]  /*1ee0*/  LOP3.LUT R17, R8, 0x2c, RZ, 0xfc, !PT ;  /* 0x0000002c08117812 */ /* 0x000fc400078efcff */
[----:B------:R-:W-:Y:S01]  /*1ef0*/  LOP3.LUT R19, R8, 0x2e, RZ, 0xfc, !PT ;  /* 0x0000002e08137812 */ /* 0x000fe200078efcff */
[----:B------:R-:W-:Y:S01]  /*1f00*/  @!P2 IMAD.IADD R216, R216, 0x1, -R5 ;  /* 0x00000001d8d8a824 */ /* 0x000fe200078e0a05 */
[----:B------:R-:W-:Y:S01]  /*1f10*/  IABS R196, R17 ;  /* 0x0000001100c47213 */ /* 0x000fe20000000000 */
[C---:B------:R-:W-:Y:S01]  /*1f20*/  IMAD R14, R5.reuse, R14, R18 ;  /* 0x0000000e050e7224 */ /* 0x040fe200078e0212 */
[----:B------:R-:W-:Y:S01]  /*1f30*/  IABS R218, R19 ;  /* 0x0000001300da7213 */ /* 0x000fe20000000000 */
[----:B------:R-:W-:Y:S01]  /*1f40*/  IMAD.MOV R15, RZ, RZ, -R15 ;  /* 0x000000ffff0f7224 */ /* 0x000fe200078e0a0f */
[----:B------:R-:W-:Y:S01]  /*1f50*/  ISETP.GE.AND P2, PT, R24, RZ, PT ;  /* 0x000000ff1800720c */ /* 0x000fe20003f46270 */
[----:B------:R-:W-:Y:S01]  /*1f60*/  @!P1 IMAD.MOV R13, RZ, RZ, -R13 ;  /* 0x000000ffff0d9224 */ /* 0x000fe200078e0a0d */
[C---:B------:R-:W-:Y:S01]  /*1f70*/  ISETP.GT.U32.AND P1, PT, R5.reuse, R217, PT ;  /* 0x000000d90500720c */ /* 0x040fe20003f24070 */
[----:B------:R-:W-:Y:S01]  /*1f80*/  @!P4 IMAD.MOV R216, RZ, RZ, -R216 ;  /* 0x000000ffffd8c224 */ /* 0x000fe200078e0ad8 */
[C---:B------:R-:W-:Y:S01]  /*1f90*/  ISETP.GT.U32.AND P4, PT, R5.reuse, R14, PT ;  /* 0x0000000e0500720c */ /* 0x040fe20003f84070 */
[----:B------:R-:W-:Y:S01]  /*1fa0*/  IMAD R162, R5, R15, R162 ;  /* 0x0000000f05a27224 */ /* 0x000fe200078e02a2 */
[----:B------:R-:W-:Y:S01]  /*1fb0*/  LOP3.LUT R23, R8, 0x34, RZ, 0xfc, !PT ;  /* 0x0000003408177812 */ /* 0x000fe200078efcff */
[----:B------:R-:W-:-:S02]  /*1fc0*/  @!P5 IMAD.IADD R195, R195, 0x1, -R5 ;  /* 0x00000001c3c3d824 */ /* 0x000fc400078e0a05 */
[----:B------:R-:W-:Y:S01]  /*1fd0*/  @!P0 IMAD.MOV R163, RZ, RZ, -R163 ;  /* 0x000000ffffa38224 */ /* 0x000fe200078e0aa3 */
[----:B------:R-:W-:Y:S01]  /*1fe0*/  ISETP.GT.U32.AND P5, PT, R5, R162, PT ;  /* 0x000000a20500720c */ /* 0x000fe20003fa4070 */
[C---:B------:R-:W-:Y:S01]  /*1ff0*/  IMAD.HI.U32 R15, R9.reuse, R196, RZ ;  /* 0x000000c4090f7227 */ /* 0x040fe200078e00ff */
[----:B------:R-:W-:Y:S02]  /*2000*/  ISETP.GE.AND P0, PT, R16, RZ, PT ;  /* 0x000000ff1000720c */ /* 0x000fe40003f06270 */
[----:B------:R-:W-:Y:S01]  /*2010*/  IABS R24, R23 ;  /* 0x0000001700187213 */ /* 0x000fe20000000000 */
[----:B------:R-:W-:-:S04]  /*2020*/  IMAD.HI.U32 R16, R9, R218, RZ ;  /* 0x000000da09107227 */ /* 0x000fc800078e00ff */
[----:B------:R-:W-:Y:S02]  /*2030*/  IMAD.MOV R15, RZ, RZ, -R15 ;  /* 0x000000ffff0f7224 */ /* 0x000fe400078e0a0f */
[--C-:B------:R-:W-:Y:S01]  /*2040*/  @!P1 IMAD.IADD R217, R217, 0x1, -R5.reuse ;  /* 0x00000001d9d99824 */ /* 0x100fe200078e0a05 */
[----:B------:R-:W-:Y:S01]  /*2050*/  ISETP.GE.AND P1, PT, R17, RZ, PT ;  /* 0x000000ff1100720c */ /* 0x000fe20003f26270 */
[----:B------:R-:W-:Y:S01]  /*2060*/  IMAD.MOV R16, RZ, RZ, -R16 ;  /* 0x000000ffff107224 */ /* 0x000fe200078e0a10 */
[----:B------:R-:W-:Y:S01]  /*2070*/  LOP3.LUT R17, R8, 0x30, RZ, 0xfc, !PT ;  /* 0x0000003008117812 */ /* 0x000fe200078efcff */
[--C-:B------:R-:W-:Y:S01]  /*2080*/  @!P4 IMAD.IADD R14, R14, 0x1, -R5.reuse ;  /* 0x000000010e0ec824 */ /* 0x100fe200078e0a05 */
[----:B------:R-:W-:Y:S01]  /*2090*/  ISETP.GE.AND P4, PT, R19, RZ, PT ;  /* 0x000000ff1300720c */ /* 0x000fe20003f86270 */
[C---:B------:R-:W-:Y:S01]  /*20a0*/  IMAD R196, R5.reuse, R15, R196 ;  /* 0x0000000f05c47224 */ /* 0x040fe200078e02c4 */
[----:B------:R-:W-:Y:S01]  /*20b0*/  LOP3.LUT R19, R8, 0x32, RZ, 0xfc, !PT ;  /* 0x0000003208137812 */ /* 0x000fe200078efcff */
[C---:B------:R-:W-:Y:S01]  /*20c0*/  IMAD R218, R5.reuse, R16, R218 ;  /* 0x0000001005da7224 */ /* 0x040fe200078e02da */
[----:B------:R-:W-:Y:S01]  /*20d0*/  IABS R16, R17 ;  /* 0x0000001100107213 */ /* 0x000fe20000000000 */
[----:B------:R-:W-:Y:S01]  /*20e0*/  @!P5 IMAD.IADD R162, R162, 0x1, -R5 ;  /* 0x00000001a2a2d824 */ /* 0x000fe200078e0a05 */
[C---:B------:R-:W-:Y:S01]  /*20f0*/  ISETP.GT.U32.AND P5, PT, R5.reuse, R14, PT ;  /* 0x0000000e0500720c */ /* 0x040fe20003fa4070 */
[----:B------:R-:W-:Y:S01]  /*2100*/  @!P6 IMAD.MOV R217, RZ, RZ, -R217 ;  /* 0x000000ffffd9e224 */ /* 0x000fe200078e0ad9 */
[----:B------:R-:W-:Y:S01]  /*2110*/  ISETP.GT.U32.AND P6, PT, R5, R196, PT ;  /* 0x000000c40500720c */ /* 0x000fe20003fc4070 */
[----:B------:R-:W-:Y:S01]  /*2120*/  IMAD.HI.U32 R15, R9, R16, RZ ;  /* 0x00000010090f7227 */ /* 0x000fe200078e00ff */
[----:B------:R-:W-:-:S03]  /*2130*/  IABS R22, R19 ;  /* 0x0000001300167213 */ /* 0x000fc60000000000 */
[----:B------:R-:W-:Y:S02]  /*2140*/  IMAD.MOV R15, RZ, RZ, -R15 ;  /* 0x000000ffff0f7224 */ /* 0x000fe400078e0a0f */
[----:B------:R-:W-:Y:S01]  /*2150*/  @!P2 IMAD.MOV R195, RZ, RZ, -R195 ;  /* 0x000000ffffc3a224 */ /* 0x000fe200078e0ac3 */
[C---:B------:R-:W-:Y:S01]  /*2160*/  ISETP.GT.U32.AND P2, PT, R5.reuse, R162, PT ;  /* 0x000000a20500720c */ /* 0x040fe20003f44070 */
[C---:B------:R-:W-:Y:S02]  /*2170*/  IMAD R15, R5.reuse, R15, R16 ;  /* 0x0000000f050f7224 */ /* 0x040fe400078e0210 */
[--C-:B------:R-:W-:Y:S01]  /*2180*/  @!P5 IMAD.IADD R14, R14, 0x1, -R5.reuse ;  /* 0x000000010e0ed824 */ /* 0x100fe200078e0a05 */
[C---:B------:R-:W-:Y:S01]  /*2190*/  ISETP.GT.U32.AND P5, PT, R5.reuse, R218, PT ;  /* 0x000000da0500720c */ /* 0x040fe20003fa4070 */
[----:B------:R-:W-:Y:S01]  /*21a0*/  @!P6 IMAD.IADD R196, R196, 0x1, -R5 ;  /* 0x00000001c4c4e824 */ /* 0x000fe200078e0a05 */
[----:B------:R-:W-:Y:S01]  /*21b0*/  ISETP.GT.U32.AND P6, PT, R5, R15, PT ;  /* 0x0000000f0500720c */ /* 0x000fe20003fc4070 */
[----:B------:R-:W-:-:S02]  /*21c0*/  @!P3 IMAD.MOV R14, RZ, RZ, -R14 ;  /* 0x000000ffff0eb224 */ /* 0x000fc400078e0a0e */
[----:B------:R-:W-:Y:S01]  /*21d0*/  IMAD.HI.U32 R16, R9, R22, RZ ;  /* 0x0000001609107227 */ /* 0x000fe200078e00ff */
[----:B------:R-:W-:-:S03]  /*21e0*/  ISETP.GT.U32.AND P3, PT, R5, R196, PT ;  /* 0x000000c40500720c */ /* 0x000fc60003f64070 */
[----:B------:R-:W-:Y:S01]  /*21f0*/  @!P2 IMAD.IADD R162, R162, 0x1, -R5 ;  /* 0x00000001a2a2a824 */ /* 0x000fe200078e0a05 */
[----:B------:R-:W-:Y:S01]  /*2200*/  ISETP.GE.AND P2, PT, R17, RZ, PT ;  /* 0x000000ff1100720c */ /* 0x000fe20003f46270 */
[----:B------:R-:W-:Y:S02]  /*2210*/  IMAD.MOV R16, RZ, RZ, -R16 ;  /* 0x000000ffff107224 */ /* 0x000fe400078e0a10 */
[----:B------:R-:W-:-:S04]  /*2220*/  IMAD.HI.U32 R18, R9, R26, RZ ;  /* 0x0000001a09127227 */ /* 0x000fc800078e00ff */
[----:B------:R-:W-:Y:S01]  /*2230*/  @!P0 IMAD.MOV R162, RZ, RZ, -R162 ;  /* 0x000000ffffa28224 */ /* 0x000fe200078e0aa2 */
[----:B------:R-:W-:Y:S01]  /*2240*/  ISETP.GE.AND P0, PT, R19, RZ, PT ;  /* 0x000000ff1300720c */ /* 0x000fe20003f06270 */
[----:B------:R-:W-:Y:S01]  /*2250*/  IMAD R161, R5, R16, R22 ;  /* 0x0000001005a17224 */ /* 0x000fe200078e0216 */
[C---:B------:R-:W-:Y:S01]  /*2260*/  LOP3.LUT R19, R8.reuse, 0x38, RZ, 0xfc, !PT ;  /* 0x0000003808137812 */ /* 0x040fe200078efcff */
[----:B------:R-:W-:Y:S01]  /*2270*/  IMAD.MOV R18, RZ, RZ, -R18 ;  /* 0x000000ffff127224 */ /* 0x000fe200078e0a12 */
[----:B------:R-:W-:Y:S01]  /*2280*/  LOP3.LUT R22, R8, 0x3a, RZ, 0xfc, !PT ;  /* 0x0000003a08167812 */ /* 0x000fe200078efcff */
[--C-:B------:R-:W-:Y:S02]  /*2290*/  @!P6 IMAD.IADD R15, R15, 0x1, -R5.reuse ;  /* 0x000000010f0fe824 */ /* 0x100fe400078e0a05 */
[--C-:B------:R-:W-:Y:S01]  /*22a0*/  @!P5 IMAD.IADD R218, R218, 0x1, -R5.reuse ;  /* 0x00000001dadad824 */ /* 0x100fe200078e0a05 */
[----:B------:R-:W-:Y:S01]  /*22b0*/  IABS R160, R22 ;  /* 0x0000001600a07213 */ /* 0x000fe20000000000 */
[----:B------:R-:W-:Y:S01]  /*22c0*/  @!P3 IMAD.IADD R196, R196, 0x1, -R5 ;  /* 0x00000001c4c4b824 */ /* 0x000fe200078e0a05 */
[C---:B------:R-:W-:Y:S01]  /*22d0*/  ISETP.GT.U32.AND P3, PT, R5.reuse, R161, PT ;  /* 0x000000a10500720c */ /* 0x040fe20003f64070 */
[C---:B------:R-:W-:Y:S01]  /*22e0*/  IMAD R219, R5.reuse, R18, R26 ;  /* 0x0000001205db7224 */ /* 0x040fe200078e021a */
[----:B------:R-:W-:Y:S01]  /*22f0*/  ISETP.GT.U32.AND P6, PT, R5, R15, PT ;  /* 0x0000000f0500720c */ /* 0x000fe20003fc4070 */
[----:B------:R-:W-:Y:S01]  /*2300*/  IMAD.HI.U32 R17, R9, R24, RZ ;  /* 0x0000001809117227 */ /* 0x000fe200078e00ff */
[----:B------:R-:W-:-:S02]  /*2310*/  IABS R18, R19 ;  /* 0x0000001300127213 */ /* 0x000fc40000000000 */
[----:B------:R-:W-:Y:S01]  /*2320*/  ISETP.GT.U32.AND P5, PT, R5, R218, PT ;  /* 0x000000da0500720c */ /* 0x000fe20003fa4070 */
[----:B------:R-:W-:Y:S02]  /*2330*/  IMAD.MOV R17, RZ, RZ, -R17 ;  /* 0x000000ffff117224 */ /* 0x000fe400078e0a11 */
[----:B------:R-:W-:-:S04]  /*2340*/  IMAD.HI.U32 R16, R9, R18, RZ ;  /* 0x0000001209107227 */ /* 0x000fc800078e00ff */
[----:B------:R-:W-:Y:S02]  /*2350*/  IMAD.MOV R16, RZ, RZ, -R16 ;  /* 0x000000ffff107224 */ /* 0x000fe400078e0a10 */
[--C-:B------:R-:W-:Y:S02]  /*2360*/  @!P3 IMAD.IADD R161, R161, 0x1, -R5.reuse ;  /* 0x00000001a1a1b824 */ /* 0x100fe400078e0a05 */
[--C-:B------:R-:W-:Y:S01]  /*2370*/  @!P6 IMAD.IADD R15, R15, 0x1, -R5.reuse ;  /* 0x000000010f0fe824 */ /* 0x100fe200078e0a05 */
[----:B------:R-:W-:Y:S01]  /*2380*/  ISETP.GE.AND P6, PT, R25, RZ, PT ;  /* 0x000000ff1900720c */ /* 0x000fe20003fc6270 */
[C---:B------:R-:W-:Y:S01]  /*2390*/  IMAD R16, R5.reuse, R16, R18 ;  /* 0x0000001005107224 */ /* 0x040fe200078e0212 */
[C---:B------:R-:W-:Y:S01]  /*23a0*/  ISETP.GT.U32.AND P3, PT, R5.reuse, R161, PT ;  /* 0x000000a10500720c */ /* 0x040fe20003f64070 */
[----:B------:R-:W-:Y:S01]  /*23b0*/  @!P5 IMAD.IADD R218, R218, 0x1, -R5 ;  /* 0x00000001dadad824 */ /* 0x000fe200078e0a05 */
[----:B------:R-:W-:Y:S01]  /*23c0*/  LOP3.LUT R25, R8, 0x48, RZ, 0xfc, !PT ;  /* 0x0000004808197812 */ /* 0x000fe200078efcff */
[----:B------:R-:W-:-:S02]  /*23d0*/  IMAD R197, R5, R17, R24 ;  /* 0x0000001105c57224 */ /* 0x000fc400078e0218 */
[----:B------:R-:W-:Y:S01]  /*23e0*/  @!P2 IMAD.MOV R15, RZ, RZ, -R15 ;  /* 0x000000ffff0fa224 */ /* 0x000fe200078e0a0f */
[C---:B------:R-:W-:Y:S01]  /*23f0*/  ISETP.GT.U32.AND P2, PT, R5.reuse, R16, PT ;  /* 0x000000100500720c */ /* 0x040fe20003f44070 */
[----:B------:R-:W-:Y:S01]  /*2400*/  @!P4 IMAD.MOV R218, RZ, RZ, -R218 ;  /* 0x000000ffffdac224 */ /* 0x000fe200078e0ada */
[C---:B------:R-:W-:Y:S01]  /*2410*/  ISETP.GT.U32.AND P4, PT, R5.reuse, R219, PT ;  /* 0x000000db0500720c */ /* 0x040fe20003f84070 */
[----:B------:R-:W-:Y:S01]  /*2420*/  @!P1 IMAD.MOV R196, RZ, RZ, -R196 ;  /* 0x000000ffffc49224 */ /* 0x000fe200078e0ac4 */
[----:B------:R-:W-:Y:S01]  /*2430*/  ISETP.GT.U32.AND P5, PT, R5, R197, PT ;  /* 0x000000c50500720c */ /* 0x000fe20003fa4070 */
[----:B------:R-:W-:Y:S01]  /*2440*/  IMAD.HI.U32 R17, R9, R160, RZ ;  /* 0x000000a009117227 */ /* 0x000fe200078e00ff */
[----:B------:R-:W-:Y:S02]  /*2450*/  ISETP.GE.AND P1, PT, R23, RZ, PT ;  /* 0x000000ff1700720c */ /* 0x000fe40003f26270 */
[----:B------:R-:W-:Y:S01]  /*2460*/  LOP3.LUT R23, R8, 0x3c, RZ, 0xfc, !PT ;  /* 0x0000003c08177812 */ /* 0x000fe200078efcff */
[----:B------:R-:W-:Y:S01]  /*2470*/  @!P3 IMAD.IADD R161, R161, 0x1, -R5 ;  /* 0x00000001a1a1b824 */ /* 0x000fe200078e0a05 */
[----:B------:R-:W-:Y:S01]  /*2480*/  ISETP.GE.AND P3, PT, R19, RZ, PT ;  /* 0x000000ff1300720c */ /* 0x000fe20003f66270 */
[----:B------:R-:W-:Y:S01]  /*2490*/  IMAD.MOV R18, RZ, RZ, -R17 ;  /* 0x000000ffff127224 */ /* 0x000fe200078e0a11 */
[----:B------:R-:W-:Y:S01]  /*24a0*/  IABS R198, R23 ;  /* 0x0000001700c67213 */ /* 0x000fe20000000000 */
[--C-:B------:R-:W-:Y:S01]  /*24b0*/  @!P2 IMAD.IADD R16, R16, 0x1, -R5.reuse ;  /* 0x000000011010a824 */ /* 0x100fe200078e0a05 */
[----:B------:R-:W-:Y:S01]  /*24c0*/  LOP3.LUT R19, R8, 0x3e, RZ, 0xfc, !PT ;  /* 0x0000003e08137812 */ /* 0x000fe200078efcff */
[----:B------:R-:W-:Y:S01]  /*24d0*/  @!P4 IMAD.IADD R219, R219, 0x1, -R5 ;  /* 0x00000001dbdbc824 */ /* 0x000fe200078e0a05 */
[----:B------:R-:W-:Y:S01]  /*24e0*/  ISETP.GE.AND P2, PT, R23, RZ, PT ;  /* 0x000000ff1700720c */ /* 0x000fe20003f46270 */
[----:B------:R-:W-:Y:S01]  /*24f0*/  IMAD.HI.U32 R17, R9, R198, RZ ;  /* 0x000000c609117227 */ /* 0x000fe200078e00ff */
[----:B------:R-:W-:-:S02]  /*2500*/  IABS R220, R19 ;  /* 0x0000001300dc7213 */ /* 0x000fc40000000000 */
[----:B------:R-:W-:Y:S01]  /*2510*/  ISETP.GT.U32.AND P4, PT, R5, R219, PT ;  /* 0x000000db0500720c */ /* 0x000fe20003f84070 */
[----:B------:R-:W-:Y:S01]  /*2520*/  @!P5 IMAD.IADD R197, R197, 0x1, -R5 ;  /* 0x00000001c5c5d824 */ /* 0x000fe200078e0a05 */
[C---:B------:R-:W-:Y:S01]  /*2530*/  LOP3.LUT R23, R8.reuse, 0x44, RZ, 0xfc, !PT ;  /* 0x0000004408177812 */ /* 0x040fe200078efcff */
[----:B------:R-:W-:Y:S01]  /*2540*/  @!P0 IMAD.MOV R161, RZ, RZ, -R161 ;  /* 0x000000ffffa18224 */ /* 0x000fe200078e0aa1 */
[C---:B------:R-:W-:Y:S01]  /*2550*/  ISETP.GT.U32.AND P0, PT, R5.reuse, R16, PT ;  /* 0x000000100500720c */ /* 0x040fe20003f04070 */
[----:B------:R-:W-:Y:S01]  /*2560*/  IMAD.MOV R17, RZ, RZ, -R17 ;  /* 0x000000ffff117224 */ /* 0x000fe200078e0a11 */
[C---:B------:R-:W-:Y:S01]  /*2570*/  ISETP.GT.U32.AND P5, PT, R5.reuse, R197, PT ;  /* 0x000000c50500720c */ /* 0x040fe20003fa4070 */
[C---:B------:R-:W-:Y:S01]  /*2580*/  IMAD R160, R5.reuse, R18, R160 ;  /* 0x0000001205a07224 */ /* 0x040fe200078e02a0 */
[----:B------:R-:W-:Y:S01]  /*2590*/  LOP3.LUT R18, R8, 0x40, RZ, 0xfc, !PT ;  /* 0x0000004008127812 */ /* 0x000fe200078efcff */
[----:B------:R-:W-:Y:S01]  /*25a0*/  IMAD R198, R5, R17, R198 ;  /* 0x0000001105c67224 */ /* 0x000fe200078e02c6 */
[----:B------:R-:W-:Y:S01]  /*25b0*/  IABS R26, R23 ;  /* 0x00000017001a7213 */ /* 0x000fe20000000000 */
[----:B------:R-:W-:-:S04]  /*25c0*/  IMAD.HI.U32 R17, R9, R220, RZ ;  /* 0x000000dc09117227 */ /* 0x000fc800078e00ff */
[----:B------:R-:W-:Y:S02]  /*25d0*/  IMAD.MOV R17, RZ, RZ, -R17 ;  /* 0x000000ffff117224 */ /* 0x000fe400078e0a11 */
[--C-:B------:R-:W-:Y:S01]  /*25e0*/  @!P0 IMAD.IADD R16, R16, 0x1, -R5.reuse ;  /* 0x0000000110108824 */ /* 0x100fe200078e0a05 */
[----:B------:R-:W-:Y:S01]  /*25f0*/  ISETP.GE.AND P0, PT, R18, RZ, PT ;  /* 0x000000ff1200720c */ /* 0x000fe20003f06270 */
[----:B------:R-:W-:Y:S02]  /*2600*/  IMAD R220, R5, R17, R220 ;  /* 0x0000001105dc7224 */ /* 0x000fe400078e02dc */
[--C-:B------:R-:W-:Y:S01]  /*2610*/  @!P4 IMAD.IADD R219, R219, 0x1, -R5.reuse ;  /* 0x00000001dbdbc824 */ /* 0x100fe200078e0a05 */
[----:B------:R-:W-:Y:S01]  /*2620*/  ISETP.GT.U32.AND P4, PT, R5, R160, PT ;  /* 0x000000a00500720c */ /* 0x000fe20003f84070 */
[----:B------:R-:W-:Y:S01]  /*2630*/  @!P5 IMAD.IADD R197, R197, 0x1, -R5 ;  /* 0x00000001c5c5d824 */ /* 0x000fe200078e0a05 */
[----:B------:R-:W-:Y:S01]  /*2640*/  ISETP.GE.AND P5, PT, R22, RZ, PT ;  /* 0x000000ff1600720c */ /* 0x000fe20003fa6270 */
[----:B------:R-:W-:Y:S01]  /*2650*/  @!P3 IMAD.MOV R16, RZ, RZ, -R16 ;  /* 0x000000ffff10b224 */ /* 0x000fe200078e0a10 */
[C---:B------:R-:W-:Y:S01]  /*2660*/  ISETP.GT.U32.AND P3, PT, R5.reuse, R220, PT ;  /* 0x000000dc0500720c */ /* 0x040fe20003f64070 */
[----:B------:R-:W-:Y:S01]  /*2670*/  @!P6 IMAD.MOV R219, RZ, RZ, -R219 ;  /* 0x000000ffffdbe224 */ /* 0x000fe200078e0adb */
[----:B------:R-:W-:Y:S01]  /*2680*/  ISETP.GT.U32.AND P6, PT, R5, R198, PT ;  /* 0x000000c60500720c */ /* 0x000fe20003fc4070 */
[----:B------:R-:W-:Y:S01]  /*2690*/  @!P1 IMAD.MOV R197, RZ, RZ, -R197 ;  /* 0x000000ffffc59224 */ /* 0x000fe200078e0ac5 */
[----:B------:R-:W-:-:S02]  /*26a0*/  ISETP.GE.AND P1, PT, R19, RZ, PT ;  /* 0x000000ff1300720c */ /* 0x000fc40003f26270 */
[----:B------:R-:W-:Y:S02]  /*26b0*/  LOP3.LUT R19, R8, 0x42, RZ, 0xfc, !PT ;  /* 0x0000004208137812 */ /* 0x000fe400078efcff */
[----:B------:R-:W-:Y:S01]  /*26c0*/  IABS R22, R18 ;  /* 0x0000001200167213 */ /* 0x000fe20000000000 */
[----:B------:R-:W-:Y:S01]  /*26d0*/  @!P4 IMAD.IADD R160, R160, 0x1, -R5 ;  /* 0x00000001a0a0c824 */ /* 0x000fe200078e0a05 */
[----:B------:R-:W-:-:S03]  /*26e0*/  IABS R24, R19 ;  /* 0x0000001300187213 */ /* 0x000fc60000000000 */
[--C-:B------:R-:W-:Y:S01]  /*26f0*/  @!P3 IMAD.IADD R220, R220, 0x1, -R5.reuse ;  /* 0x00000001dcdcb824 */ /* 0x100fe200078e0a05 */
[----:B------:R-:W-:Y:S01]  /*2700*/  ISETP.GT.U32.AND P4, PT, R5, R160, PT ;  /* 0x000000a00500720c */ /* 0x000fe20003f84070 */
[----:B------:R-:W-:Y:S02]  /*2710*/  @!P6 IMAD.IADD R198, R198, 0x1, -R5 ;  /* 0x00000001c6c6e824 */ /* 0x000fe400078e0a05 */
[----:B------:R-:W-:Y:S01]  /*2720*/  IMAD.HI.U32 R18, R9, R24, RZ ;  /* 0x0000001809127227 */ /* 0x000fe200078e00ff */
[C---:B------:R-:W-:Y:S02]  /*2730*/  ISETP.GT.U32.AND P3, PT, R5.reuse, R220, PT ;  /* 0x000000dc0500720c */ /* 0x040fe40003f64070 */
[----:B------:R-:W-:Y:S01]  /*2740*/  ISETP.GT.U32.AND P6, PT, R5, R198, PT ;  /* 0x000000c60500720c */ /* 0x000fe20003fc4070 */
[----:B------:R-:W-:Y:S02]  /*2750*/  IMAD.MOV R159, RZ, RZ, -R18 ;  /* 0x000000ffff9f7224 */ /* 0x000fe400078e0a12 */
[----:B------:R-:W-:-:S04]  /*2760*/  IMAD.HI.U32 R18, R9, R26, RZ ;  /* 0x0000001a09127227 */ /* 0x000fc800078e00ff */
[----:B------:R-:W-:Y:S02]  /*2770*/  IMAD.MOV R18, RZ, RZ, -R18 ;  /* 0x000000ffff127224 */ /* 0x000fe400078e0a12 */
[----:B------:R-:W-:-:S04]  /*2780*/  IMAD.HI.U32 R17, R9, R22, RZ ;  /* 0x0000001609117227 */ /* 0x000fc800078e00ff */
[C---:B------:R-:W-:Y:S01]  /*2790*/  IMAD R191, R5.reuse, R18, R26 ;  /* 0x0000001205bf7224 */ /* 0x040fe200078e021a */
[----:B------:R-:W-:Y:S01]  /*27a0*/  IABS R26, R27 ;  /* 0x0000001b001a7213 */ /* 0x000fe20000000000 */
[----:B------:R-:W-:Y:S02]  /*27b0*/  @!P3 IMAD.IADD R220, R220, 0x1, -R5 ;  /* 0x00000001dcdcb824 */ /* 0x000fe400078e0a05 */
[----:B------:R-:W-:Y:S01]  /*27c0*/  IMAD.MOV R17, RZ, RZ, -R17 ;  /* 0x000000ffff117224 */ /* 0x000fe200078e0a11 */
[C---:B------:R-:W-:Y:S01]  /*27d0*/  ISETP.GT.U32.AND P3, PT, R5.reuse, R191, PT ;  /* 0x000000bf0500720c */ /* 0x040fe20003f64070 */
[----:B------:R-:W-:Y:S02]  /*27e0*/  @!P6 IMAD.IADD R198, R198, 0x1, -R5 ;  /* 0x00000001c6c6e824 */ /* 0x000fe400078e0a05 */
[C---:B------:R-:W-:Y:S01]  /*27f0*/  IMAD R159, R5.reuse, R159, R24 ;  /* 0x0000009f059f7224 */ /* 0x040fe200078e0218 */
[----:B------:R-:W-:Y:S01]  /*2800*/  IABS R24, R25 ;  /* 0x0000001900187213 */ /* 0x000fe20000000000 */
[----:B------:R-:W-:-:S02]  /*2810*/  IMAD R17, R5, R17, R22 ;  /* 0x0000001105117224 */ /* 0x000fc400078e0216 */
[----:B------:R-:W-:Y:S01]  /*2820*/  @!P2 IMAD.MOV R198, RZ, RZ, -R198 ;  /* 0x000000ffffc6a224 */ /* 0x000fe200078e0ac6 */
[C---:B------:R-:W-:Y:S01]  /*2830*/  ISETP.GT.U32.AND P2, PT, R5.reuse, R159, PT ;  /* 0x0000009f0500720c */ /* 0x040fe20003f44070 */
[--C-:B------:R-:W-:Y:S01]  /*2840*/  @!P4 IMAD.IADD R160, R160, 0x1, -R5.reuse ;  /* 0x00000001a0a0c824 */ /* 0x100fe200078e0a05 */
[----:B------:R-:W-:Y:S01]  /*2850*/  ISETP.GT.U32.AND P6, PT, R5, R17, PT ;  /* 0x000000110500720c */ /* 0x000fe20003fc4070 */
[----:B------:R-:W-:Y:S01]  /*2860*/  @!P1 IMAD.MOV R220, RZ, RZ, -R220 ;  /* 0x000000ffffdc9224 */ /* 0x000fe200078e0adc */
[----:B------:R-:W-:Y:S01]  /*2870*/  ISETP.GE.AND P4, PT, R19, RZ, PT ;  /* 0x000000ff1300720c */ /* 0x000fe20003f86270 */
[----:B------:R-:W-:Y:S01]  /*2880*/  @!P5 IMAD.MOV R160, RZ, RZ, -R160 ;  /* 0x000000ffffa0d224 */ /* 0x000fe200078e0aa0 */
[----:B------:R-:W-:Y:S01]  /*2890*/  ISETP.GE.AND P5, PT, R23, RZ, PT ;  /* 0x000000ff1700720c */ /* 0x000fe20003fa6270 */
[----:B------:R-:W-:Y:S01]  /*28a0*/  @!P3 IMAD.IADD R191, R191, 0x1, -R5 ;  /* 0x00000001bfbfb824 */ /* 0x000fe200078e0a05 */
[----:B------:R-:W-:Y:S01]  /*28b0*/  LOP3.LUT R23, R8, 0x46, RZ, 0xfc, !PT ;  /* 0x0000004608177812 */ /* 0x000fe200078efcff */
[----:B------:R-:W-:-:S03]  /*28c0*/  IMAD.HI.U32 R19, R9, R24, RZ ;  /* 0x0000001809137227 */ /* 0x000fc600078e00ff */
[----:B------:R-:W-:Y:S01]  /*28d0*/  IABS R22, R23 ;  /* 0x0000001700167213 */ /* 0x000fe20000000000 */
[--C-:B------:R-:W-:Y:S01]  /*28e0*/  @!P2 IMAD.IADD R159, R159, 0x1, -R5.reuse ;  /* 0x000000019f9fa824 */ /* 0x100fe200078e0a05 */
[----:B------:R-:W-:Y:S01]  /*28f0*/  ISETP.GT.U32.AND P3, PT, R5, R191, PT ;  /* 0x000000bf0500720c */ /* 0x000fe20003f64070 */
[----:B------:R-:W-:Y:S01]  /*2900*/  @!P6 IMAD.IADD R17, R17, 0x1, -R5 ;  /* 0x000000011111e824 */ /* 0x000fe200078e0a05 */
[----:B------:R-:W-:Y:S01]  /*2910*/  ISETP.GE.AND P1, PT, R23, RZ, PT ;  /* 0x000000ff1700720c */ /* 0x000fe20003f26270 */
[----:B------:R-:W-:Y:S01]  /*2920*/  IMAD.HI.U32 R18, R9, R22, RZ ;  /* 0x0000001609127227 */ /* 0x000fe200078e00ff */
[C---:B------:R-:W-:Y:S02]  /*2930*/  ISETP.GT.U32.AND P2, PT, R5.reuse, R159, PT ;  /* 0x0000009f0500720c */ /* 0x040fe40003f44070 */
[----:B------:R-:W-:Y:S01]  /*2940*/  ISETP.GT.U32.AND P6, PT, R5, R17, PT ;  /* 0x000000110500720c */ /* 0x000fe20003fc4070 */
[----:B------:R-:W-:Y:S02]  /*2950*/  IMAD.MOV R23, RZ, RZ, -R19 ;  /* 0x000000ffff177224 */ /* 0x000fe400078e0a13 */
[----:B------:R-:W-:-:S04]  /*2960*/  IMAD.HI.U32 R19, R9, R26, RZ ;  /* 0x0000001a09137227 */ /* 0x000fc800078e00ff */
[----:B------:R-:W-:Y:S02]  /*2970*/  IMAD.MOV R18, RZ, RZ, -R18 ;  /* 0x000000ffff127224 */ /* 0x000fe400078e0a12 */
[----:B------:R-:W-:Y:S02]  /*2980*/  IMAD.MOV R19, RZ, RZ, -R19 ;  /* 0x000000ffff137224 */ /* 0x000fe400078e0a13 */
[C---:B------:R-:W-:Y:S02]  /*2990*/  IMAD R221, R5.reuse, R18, R22 ;  /* 0x0000001205dd7224 */ /* 0x040fe400078e0216 */
[----:B------:R-:W-:Y:S01]  /*29a0*/  IMAD R22, R5, R19, R26 ;  /* 0x0000001305167224 */ /* 0x000fe200078e021a */
[C---:B------:R-:W-:Y:S01]  /*29b0*/  LOP3.LUT R19, R8.reuse, 0x4c, RZ, 0xfc, !PT ;  /* 0x0000004c08137812 */ /* 0x040fe200078efcff */
[----:B------:R-:W-:Y:S02]  /*29c0*/  @!P3 IMAD.IADD R191, R191, 0x1, -R5 ;  /* 0x00000001bfbfb824 */ /* 0x000fe400078e0a05 */
[C---:B------:R-:W-:Y:S01]  /*29d0*/  IMAD R18, R5.reuse, R23, R24 ;  /* 0x0000001705127224 */ /* 0x040fe200078e0218 */
[----:B------:R-:W-:Y:S01]  /*29e0*/  IABS R24, R19 ;  /* 0x0000001300187213 */ /* 0x000fe20000000000 */
[----:B------:R-:W-:Y:S01]  /*29f0*/  @!P5 IMAD.MOV R191, RZ, RZ, -R191 ;  /* 0x000000ffffbfd224 */ /* 0x000fe200078e0abf */
[----:B------:R-:W-:Y:S01]  /*2a00*/  ISETP.GT.U32.AND P5, PT, R5, R22, PT ;  /* 0x000000160500720c */ /* 0x000fe20003fa4070 */
[--C-:B------:R-:W-:Y:S01]  /*2a10*/  @!P2 IMAD.IADD R159, R159, 0x1, -R5.reuse ;  /* 0x000000019f9fa824 */ /* 0x100fe200078e0a05 */
[----:B------:R-:W-:Y:S01]  /*2a20*/  ISETP.GT.U32.AND P2, PT, R5, R221, PT ;  /* 0x000000dd0500720c */ /* 0x000fe20003f44070 */
[----:B------:R-:W-:Y:S01]  /*2a30*/  @!P6 IMAD.IADD R17, R17, 0x1, -R5 ;  /* 0x000000011111e824 */ /* 0x000fe200078e0a05 */
[----:B------:R-:W-:Y:S01]  /*2a40*/  ISETP.GE.AND P3, PT, R19, RZ, PT ;  /* 0x000000ff1300720c */ /* 0x000fe20003f66270 */
[----:B------:R-:W-:Y:S01]  /*2a50*/  @!P4 IMAD.MOV R159, RZ, RZ, -R159 ;  /* 0x000000ffff9fc224 */ /* 0x000fe200078e0a9f */
[----:B------:R-:W-:Y:S01]  /*2a60*/  ISETP.GT.U32.AND P4, PT, R5, R18, PT ;  /* 0x000000120500720c */ /* 0x000fe20003f84070 */
[----:B------:R-:W-:Y:S01]  /*2a70*/  @!P0 IMAD.MOV R17, RZ, RZ, -R17 ;  /* 0x000000ffff118224 */ /* 0x000fe200078e0a11 */
[----:B------:R-:W-:Y:S01]  /*2a80*/  ISETP.GE.AND P0, PT, R27, RZ, PT ;  /* 0x000000ff1b00720c */ /* 0x000fe20003f06270 */
[----:B------:R-:W-:Y:S01]  /*2a90*/  IMAD.HI.U32 R19, R9, R24, RZ ;  /* 0x0000001809137227 */ /* 0x000fe200078e00ff */
[----:B------:R-:W-:-:S02]  /*2aa0*/  LOP3.LUT R27, R8, 0x50, RZ, 0xfc, !PT ;  /* 0x00000050081b7812 */ /* 0x000fc400078efcff */
[----:B------:R-:W-:Y:S01]  /*2ab0*/  ISETP.GE.AND P6, PT, R25, RZ, PT ;  /* 0x000000ff1900720c */ /* 0x000fe20003fc6270 */
[----:B------:R-:W-:Y:S01]  /*2ac0*/  @!P5 IMAD.IADD R22, R22, 0x1, -R5 ;  /* 0x000000011616d824 */ /* 0x000fe200078e0a05 */
[----:B------:R-:W-:Y:S01]  /*2ad0*/  IABS R28, R27 ;  /* 0x0000001b001c7213 */ /* 0x000fe20000000000 */
[----:B------:R-:W-:Y:S01]  /*2ae0*/  IMAD.MOV R19, RZ, RZ, -R19 ;  /* 0x000000ffff137224 */ /* 0x000fe200078e0a13 */
[----:B------:R-:W-:Y:S01]  /*2af0*/  LOP3.LUT R25, R8, 0x4e, RZ, 0xfc, !PT ;  /* 0x0000004e08197812 */ /* 0x000fe200078efcff */
[--C-:B------:R-:W-:Y:S01]  /*2b00*/  @!P2 IMAD.IADD R221, R221, 0x1, -R5.reuse ;  /* 0x00000001dddda824 */ /* 0x100fe200078e0a05 */
[C---:B------:R-:W-:Y:S01]  /*2b10*/  ISETP.GT.U32.AND P5, PT, R5.reuse, R22, PT ;  /* 0x000000160500720c */ /* 0x040fe20003fa4070 */
[----:B------:R-:W-:Y:S01]  /*2b20*/  @!P4 IMAD.IADD R18, R18, 0x1, -R5 ;  /* 0x000000011212c824 */ /* 0x000fe200078e0a05 */
[----:B------:R-:W-:Y:S01]  /*2b30*/  IABS R26, R25 ;  /* 0x00000019001a7213 */ /* 0x000fe20000000000 */
[C---:B------:R-:W-:Y:S01]  /*2b40*/  IMAD R24, R5.reuse, R19, R24 ;  /* 0x0000001305187224 */ /* 0x040fe200078e0218 */
[----:B------:R-:W-:Y:S01]  /*2b50*/  ISETP.GT.U32.AND P2, PT, R5, R221, PT ;  /* 0x000000dd0500720c */ /* 0x000fe20003f44070 */
[----:B------:R-:W-:Y:S01]  /*2b60*/  IMAD.HI.U32 R19, R9, R28, RZ ;  /* 0x0000001c09137227 */ /* 0x000fe200078e00ff */
[----:B------:R-:W-:-:S03]  /*2b70*/  ISETP.GT.U32.AND P4, PT, R5, R18, PT ;  /* 0x000000120500720c */ /* 0x000fc60003f84070 */
[----:B------:R-:W-:Y:S02]  /*2b80*/  IMAD.MOV R19, RZ, RZ, -R19 ;  /* 0x000000ffff137224 */ /* 0x000fe400078e0a13 */
[----:B------:R-:W-:-:S04]  /*2b90*/  IMAD.HI.U32 R23, R9, R26, RZ ;  /* 0x0000001a09177227 */ /* 0x000fc800078e00ff */
[C---:B------:R-:W-:Y:S02]  /*2ba0*/  IMAD R28, R5.reuse, R19, R28 ;  /* 0x00000013051c7224 */ /* 0x040fe400078e021c */
[--C-:B------:R-:W-:Y:S02]  /*2bb0*/  @!P5 IMAD.IADD R22, R22, 0x1, -R5.reuse ;  /* 0x000000011616d824 */ /* 0x100fe400078e0a05 */
[----:B------:R-:W-:Y:S01]  /*2bc0*/  @!P4 IMAD.IADD R18, R18, 0x1, -R5 ;  /* 0x000000011212c824 */ /* 0x000fe200078e0a05 */
[C---:B------:R-:W-:Y:S01]  /*2bd0*/  ISETP.GT.U32.AND P5, PT, R5.reuse, R28, PT ;  /* 0x0000001c0500720c */ /* 0x040fe20003fa4070 */
[----:B------:R-:W-:Y:S01]  /*2be0*/  IMAD.MOV R23, RZ, RZ, -R23 ;  /* 0x000000ffff177224 */ /* 0x000fe200078e0a17 */
[----:B------:R-:W-:Y:S01]  /*2bf0*/  ISETP.GT.U32.AND P4, PT, R5, R24, PT ;  /* 0x000000180500720c */ /* 0x000fe20003f84070 */
[----:B------:R-:W-:Y:S01]  /*2c00*/  @!P2 IMAD.IADD R221, R221, 0x1, -R5 ;  /* 0x00000001dddda824 */ /* 0x000fe200078e0a05 */
[----:B------:R-:W-:Y:S01]  /*2c10*/  ISETP.GE.AND P2, PT, R25, RZ, PT ;  /* 0x000000ff1900720c */ /* 0x000fe20003f46270 */
[----:B------:R-:W-:Y:S01]  /*2c20*/  IMAD R26, R5, R23, R26 ;  /* 0x00000017051a7224 */ /* 0x000fe200078e021a */
[----:B------:R-:W-:Y:S01]  /*2c30*/  LOP3.LUT R25, R8, 0x54, RZ, 0xfc, !PT ;  /* 0x0000005408197812 */ /* 0x000fe200078efcff */
[----:B------:R-:W-:-:S02]  /*2c40*/  @!P1 IMAD.MOV R221, RZ, RZ, -R221 ;  /* 0x000000ffffdd9224 */ /* 0x000fc400078e0add */
[----:B------:R-:W-:Y:S01]  /*2c50*/  IMAD.HI.U32 R23, R9, R30, RZ ;  /* 0x0000001e09177227 */ /* 0x000fe200078e00ff */
[----:B------:R-:W-:Y:S02]  /*2c60*/  ISETP.GT.U32.AND P1, PT, R5, R26, PT ;  /* 0x0000001a0500720c */ /* 0x000fe40003f24070 */
[----:B------:R-:W-:Y:S01]  /*2c70*/  IABS R32, R25 ;  /* 0x0000001900207213 */ /* 0x000fe20000000000 */
[--C-:B------:R-:W-:Y:S02]  /*2c80*/  @!P5 IMAD.IADD R28, R28, 0x1, -R5.reuse ;  /* 0x000000011c1cd824 */ /* 0x100fe400078e0a05 */
[----:B------:R-:W-:Y:S02]  /*2c90*/  @!P4 IMAD.IADD R24, R24, 0x1, -R5 ;  /* 0x000000011818c824 */ /* 0x000fe400078e0a05 */
[----:B------:R-:W-:Y:S01]  /*2ca0*/  IMAD.HI.U32 R19, R9, R32, RZ ;  /* 0x0000002009137227 */ /* 0x000fe200078e00ff */
[C---:B------:R-:W-:Y:S02]  /*2cb0*/  ISETP.GT.U32.AND P5, PT, R5.reuse, R28, PT ;  /* 0x0000001c0500720c */ /* 0x040fe40003fa4070 */
[----:B------:R-:W-:Y:S01]  /*2cc0*/  ISETP.GT.U32.AND P4, PT, R5, R24, PT ;  /* 0x000000180500720c */ /* 0x000fe20003f84070 */
[----:B------:R-:W-:-:S02]  /*2cd0*/  IMAD.MOV R19, RZ, RZ, -R19 ;  /* 0x000000ffff137224 */ /* 0x000fc400078e0a13 */
[----:B------:R-:W-:Y:S02]  /*2ce0*/  @!P1 IMAD.IADD R26, R26, 0x1, -R5 ;  /* 0x000000011a1a9824 */ /* 0x000fe400078e0a05 */
[C---:B------:R-:W-:Y:S01]  /*2cf0*/  IMAD R32, R5.reuse, R19, R32 ;  /* 0x0000001305207224 */ /* 0x040fe200078e0220 */
[----:B------:R-:W-:Y:S01]  /*2d00*/  LOP3.LUT R19, R8, 0x58, RZ, 0xfc, !PT ;  /* 0x0000005808137812 */ /* 0x000fe200078efcff */
[----:B------:R-:W-:Y:S01]  /*2d10*/  IMAD.MOV R23, RZ, RZ, -R23 ;  /* 0x000000ffff177224 */ /* 0x000fe200078e0a17 */
[C---:B------:R-:W-:Y:S01]  /*2d20*/  ISETP.GT.U32.AND P1, PT, R5.reuse, R26, PT ;  /* 0x0000001a0500720c */ /* 0x040fe20003f24070 */
[----:B------:R-:W-:Y:S01]  /*2d30*/  @!P6 IMAD.MOV R18, RZ, RZ, -R18 ;  /* 0x000000ffff12e224 */ /* 0x000fe200078e0a12 */
[----:B------:R-:W-:Y:S01]  /*2d40*/  IABS R36, R19 ;  /* 0x0000001300247213 */ /* 0x000fe20000000000 */
[--C-:B------:R-:W-:Y:S01]  /*2d50*/  @!P5 IMAD.IADD R28, R28, 0x1, -R5.reuse ;  /* 0x000000011c1cd824 */ /* 0x100fe200078e0a05 */
[C---:B------:R-:W-:Y:S01]  /*2d60*/  ISETP.GT.U32.AND P5, PT, R5.reuse, R32, PT ;  /* 0x000000200500720c */ /* 0x040fe20003fa4070 */
[----:B------:R-:W-:Y:S01]  /*2d70*/  IMAD R30, R5, R23, R30 ;  /* 0x00000017051e7224 */ /* 0x000fe200078e021e */
[----:B------:R-:W-:Y:S01]  /*2d80*/  ISETP.GE.AND P6, PT, R27, RZ, PT ;  /* 0x000000ff1b00720c */ /* 0x000fe20003fc6270 */
[--C-:B------:R-:W-:Y:S01]  /*2d90*/  @!P4 IMAD.IADD R24, R24, 0x1, -R5.reuse ;  /* 0x000000011818c824 */ /* 0x100fe200078e0a05 */
[----:B------:R-:W-:Y:S01]  /*2da0*/  LOP3.LUT R27, R8, 0x56, RZ, 0xfc, !PT ;  /* 0x00000056081b7812 */ /* 0x000fe200078efcff */
[----:B------:R-:W-:Y:S01]  /*2db0*/  @!P0 IMAD.MOV R22, RZ, RZ, -R22 ;  /* 0x000000ffff168224 */ /* 0x000fe200078e0a16 */
[----:B------:R-:W-:Y:S01]  /*2dc0*/  ISETP.GT.U32.AND P4, PT, R5, R30, PT ;  /* 0x0000001e0500720c */ /* 0x000fe20003f84070 */
[----:B------:R-:W-:Y:S01]  /*2dd0*/  @!P3 IMAD.MOV R24, RZ, RZ, -R24 ;  /* 0x000000ffff18b224 */ /* 0x000fe200078e0a18 */
[----:B------:R-:W-:Y:S01]  /*2de0*/  IABS R34, R27 ;  /* 0x0000001b00227213 */ /* 0x000fe20000000000 */
[----:B------:R-:W-:Y:S01]  /*2df0*/  @!P1 IMAD.IADD R26, R26, 0x1, -R5 ;  /* 0x000000011a1a9824 */ /* 0x000fe200078e0a05 */
[----:B------:R-:W-:-:S02]  /*2e00*/  ISETP.GE.AND P0, PT, R29, RZ, PT ;  /* 0x000000ff1d00720c */ /* 0x000fc40003f06270 */
[----:B------:R-:W-:Y:S01]  /*2e10*/  LOP3.LUT R29, R8, 0x5e, RZ, 0xfc, !PT ;  /* 0x0000005e081d7812 */ /* 0x000fe200078efcff */
[--C-:B------:R-:W-:Y:S01]  /*2e20*/  @!P5 IMAD.IADD R32, R32, 0x1, -R5.reuse ;  /* 0x000000012020d824 */ /* 0x100fe200078e0a05 */
[----:B------:R-:W-:Y:S01]  /*2e30*/  ISETP.GE.AND P3, PT, R25, RZ, PT ;  /* 0x000000ff1900720c */ /* 0x000fe20003f66270 */
[----:B------:R-:W-:Y:S01]  /*2e40*/  @!P2 IMAD.MOV R26, RZ, RZ, -R26 ;  /* 0x000000ffff1aa224 */ /* 0x000fe200078e0a1a */
[----:B------:R-:W-:Y:S01]  /*2e50*/  ISETP.GE.AND P2, PT, R19, RZ, PT ;  /* 0x000000ff1300720c */ /* 0x000fe20003f46270 */
[----:B------:R-:W-:Y:S01]  /*2e60*/  IMAD.HI.U32 R19, R9, R36, RZ ;  /* 0x0000002409137227 */ /* 0x000fe200078e00ff */
[----:B------:R-:W-:Y:S02]  /*2e70*/  ISETP.GT.U32.AND P5, PT, R5, R32, PT ;  /* 0x000000200500720c */ /* 0x000fe40003fa4070 */
[----:B------:R-:W-:Y:S01]  /*2e80*/  LOP3.LUT R25, R8, 0x5c, RZ, 0xfc, !PT ;  /* 0x0000005c08197812 */ /* 0x000fe200078efcff */
[----:B------:R-:W-:Y:S01]  /*2e90*/  @!P4 IMAD.IADD R30, R30, 0x1, -R5 ;  /* 0x000000011e1ec824 */ /* 0x000fe200078e0a05 */
[----:B------:R-:W-:Y:S01]  /*2ea0*/  IABS R42, R29 ;  /* 0x0000001d002a7213 */ /* 0x000fe20000000000 */
[----:B------:R-:W-:Y:S01]  /*2eb0*/  IMAD.MOV R19, RZ, RZ, -R19 ;  /* 0x000000ffff137224 */ /* 0x000fe200078e0a13 */
[----:B------:R-:W-:Y:S01]  /*2ec0*/  IABS R40, R25 ;  /* 0x0000001900287213 */ /* 0x000fe20000000000 */
[----:B------:R-:W-:Y:S01]  /*2ed0*/  IMAD.HI.U32 R23, R9, R34, RZ ;  /* 0x0000002209177227 */ /* 0x000fe200078e00ff */
[----:B------:R-:W-:-:S02]  /*2ee0*/  ISETP.GT.U32.AND P4, PT, R5, R30, PT ;  /* 0x0000001e0500720c */ /* 0x000fc40003f84070 */
[----:B------:R-:W-:Y:S01]  /*2ef0*/  ISETP.GE.AND P1, PT, R27, RZ, PT ;  /* 0x000000ff1b00720c */ /* 0x000fe20003f26270 */
[C---:B------:R-:W-:Y:S02]  /*2f00*/  IMAD R36, R5.reuse, R19, R36 ;  /* 0x0000001305247224 */ /* 0x040fe400078e0224 */
[----:B------:R-:W-:Y:S02]  /*2f10*/  @!P5 IMAD.IADD R32, R32, 0x1, -R5 ;  /* 0x000000012020d824 */ /* 0x000fe400078e0a05 */
[----:B------:R-:W-:Y:S01]  /*2f20*/  IMAD.MOV R23, RZ, RZ, -R23 ;  /* 0x000000ffff177224 */ /* 0x000fe200078e0a17 */
[C---:B------:R-:W-:Y:S01]  /*2f30*/  ISETP.GT.U32.AND P5, PT, R5.reuse, R36, PT ;  /* 0x000000240500720c */ /* 0x040fe20003fa4070 */
[----:B------:R-:W-:Y:S02]  /*2f40*/  @!P6 IMAD.MOV R28, RZ, RZ, -R28 ;  /* 0x000000ffff1ce224 */ /* 0x000fe400078e0a1c */
[----:B------:R-:W-:Y:S01]  /*2f50*/  IMAD R34, R5, R23, R34 ;  /* 0x0000001705227224 */ /* 0x000fe200078e0222 */
[----:B------:R-:W-:Y:S01]  /*2f60*/  LOP3.LUT R23, R8, 0x5a, RZ, 0xfc, !PT ;  /* 0x0000005a08177812 */ /* 0x000fe200078efcff */
[----:B------:R-:W-:Y:S01]  /*2f70*/  @!P4 IMAD.IADD R30, R30, 0x1, -R5 ;  /* 0x000000011e1ec824 */ /* 0x000fe200078e0a05 */
[----:B------:R-:W-:Y:S01]  /*2f80*/  ISETP.GE.AND P4, PT, R25, RZ, PT ;  /* 0x000000ff1900720c */ /* 0x000fe20003f86270 */
[----:B------:R-:W-:Y:S01]  /*2f90*/  IMAD.HI.U32 R25, R9, R42, RZ ;  /* 0x0000002a09197227 */ /* 0x000fe200078e00ff */
[----:B------:R-:W-:-:S02]  /*2fa0*/  IABS R38, R23 ;  /* 0x0000001700267213 */ /* 0x000fc40000000000 */
[----:B------:R-:W-:Y:S01]  /*2fb0*/  ISETP.GE.AND P6, PT, R23, RZ, PT ;  /* 0x000000ff1700720c */ /* 0x000fe20003fc6270 */
[----:B------:R-:W-:Y:S01]  /*2fc0*/  @!P0 IMAD.MOV R30, RZ, RZ, -R30 ;  /* 0x000000ffff1e8224 */ /* 0x000fe200078e0a1e */
[----:B------:R-:W-:Y:S01]  /*2fd0*/  ISETP.GT.U32.AND P0, PT, R5, R34, PT ;  /* 0x000000220500720c */ /* 0x000fe20003f04070 */
[----:B------:R-:W-:Y:S02]  /*2fe0*/  @!P5 IMAD.IADD R36, R36, 0x1, -R5 ;  /* 0x000000012424d824 */ /* 0x000fe400078e0a05 */
[----:B------:R-:W-:Y:S02]  /*2ff0*/  IMAD.MOV R25, RZ, RZ, -R25 ;  /* 0x000000ffff197224 */ /* 0x000fe400078e0a19 */
[----:B------:R-:W-:Y:S01]  /*3000*/  IMAD.HI.U32 R19, R9, R38, RZ ;  /* 0x0000002609137227 */ /* 0x000fe200078e00ff */
[----:B------:R-:W-:-:S03]  /*3010*/  ISETP.GT.U32.AND P5, PT, R5, R36, PT ;  /* 0x000000240500720c */ /* 0x000fc60003fa4070 */
[C---:B------:R-:W-:Y:S02]  /*3020*/  IMAD R42, R5.reuse, R25, R42 ;  /* 0x00000019052a7224 */ /* 0x040fe400078e022a */
[----:B------:R-:W-:Y:S02]  /*3030*/  IMAD.MOV R19, RZ, RZ, -R19 ;  /* 0x000000ffff137224 */ /* 0x000fe400078e0a13 */
[--C-:B------:R-:W-:Y:S02]  /*3040*/  @!P0 IMAD.IADD R34, R34, 0x1, -R5.reuse ;  /* 0x0000000122228824 */ /* 0x100fe400078e0a05 */
[C---:B------:R-:W-:Y:S02]  /*3050*/  IMAD R38, R5.reuse, R19, R38 ;  /* 0x0000001305267224 */ /* 0x040fe400078e0226 */
[----:B------:R-:W-:Y:S01]  /*3060*/  @!P3 IMAD.MOV R32, RZ, RZ, -R32 ;  /* 0x000000ffff20b224 */ /* 0x000fe200078e0a20 */
[C---:B------:R-:W-:Y:S01]  /*3070*/  ISETP.GT.U32.AND P0, PT, R5.reuse, R34, PT ;  /* 0x000000220500720c */ /* 0x040fe20003f04070 */
[----:B------:R-:W-:Y:S01]  /*3080*/  @!P5 IMAD.IADD R36, R36, 0x1, -R5 ;  /* 0x000000012424d824 */ /* 0x000fe200078e0a05 */
[----:B------:R-:W-:Y:S01]  /*3090*/  ISETP.GT.U32.AND P5, PT, R5, R42, PT ;  /* 0x0000002a0500720c */ /* 0x000fe20003fa4070 */
[----:B------:R-:W-:Y:S01]  /*30a0*/  IMAD.HI.U32 R23, R9, R40, RZ ;  /* 0x0000002809177227 */ /* 0x000fe200078e00ff */
[----:B------:R-:W-:-:S02]  /*30b0*/  ISETP.GE.AND P3, PT, R29, RZ, PT ;  /* 0x000000ff1d00720c */ /* 0x000fc40003f66270 */
[----:B------:R-:W-:Y:S01]  /*30c0*/  LOP3.LUT R29, R8, 0x64, RZ, 0xfc, !PT ;  /* 0x00000064081d7812 */ /* 0x000fe200078efcff */
[----:B------:R-:W-:Y:S02]  /*30d0*/  IMAD.MOV R23, RZ, RZ, -R23 ;  /* 0x000000ffff177224 */ /* 0x000fe400078e0a17 */
[----:B------:R-:W-:Y:S01]  /*30e0*/  IMAD.HI.U32 R27, R9, R44, RZ ;  /* 0x0000002c091b7227 */ /* 0x000fe200078e00ff */
[----:B------:R-:W-:-:S03]  /*30f0*/  IABS R48, R29 ;  /* 0x0000001d00307213 */ /* 0x000fc60000000000 */
[--C-:B------:R-:W-:Y:S01]  /*3100*/  @!P0 IMAD.IADD R34, R34, 0x1, -R5.reuse ;  /* 0x0000000122228824 */ /* 0x100fe200078e0a05 */
[C---:B------:R-:W-:Y:S01]  /*3110*/  ISETP.GT.U32.AND P0, PT, R5.reuse, R38, PT ;  /* 0x000000260500720c */ /* 0x040fe20003f04070 */
[----:B------:R-:W-:Y:S02]  /*3120*/  @!P5 IMAD.IADD R42, R42, 0x1, -R5 ;  /* 0x000000012a2ad824 */ /* 0x000fe400078e0a05 */
[----:B------:R-:W-:Y:S02]  /*3130*/  IMAD R40, R5, R23, R40 ;  /* 0x0000001705287224 */ /* 0x000fe400078e0228 */
[----:B------:R-:W-:Y:S01]  /*3140*/  IMAD.HI.U32 R23, R9, R48, RZ ;  /* 0x0000003009177227 */ /* 0x000fe200078e00ff */
[----:B------:R-:W-:-:S03]  /*3150*/  ISETP.GT.U32.AND P5, PT, R5, R42, PT ;  /* 0x0000002a0500720c */ /* 0x000fc60003fa4070 */
[----:B------:R-:W-:Y:S01]  /*3160*/  @!P1 IMAD.MOV R34, RZ, RZ, -R34 ;  /* 0x000000ffff229224 */ /* 0x000fe200078e0a22 */
[C---:B------:R-:W-:Y:S01]  /*3170*/  ISETP.GT.U32.AND P1, PT, R5.reuse, R40, PT ;  /* 0x000000280500720c */ /* 0x040fe20003f24070 */
[----:B------:R-:W-:Y:S02]  /*3180*/  IMAD.MOV R23, RZ, RZ, -R23 ;  /* 0x000000ffff177224 */ /* 0x000fe400078e0a17 */
[----:B------:R-:W-:Y:S02]  /*3190*/  @!P0 IMAD.IADD R38, R38, 0x1, -R5 ;  /* 0x0000000126268824 */ /* 0x000fe400078e0a05 */
[----:B------:R-:W-:Y:S02]  /*31a0*/  IMAD.MOV R27, RZ, RZ, -R27 ;  /* 0x000000ffff1b7224 */ /* 0x000fe400078e0a1b */
[C---:B------:R-:W-:Y:S01]  /*31b0*/  IMAD R48, R5.reuse, R23, R48 ;  /* 0x0000001705307224 */ /* 0x040fe200078e0230 */
[C---:B------:R-:W-:Y:S01]  /*31c0*/  ISETP.GT.U32.AND P0, PT, R5.reuse, R38, PT ;  /* 0x000000260500720c */ /* 0x040fe20003f04070 */
[C---:B------:R-:W-:Y:S01]  /*31d0*/  IMAD R44, R5.reuse, R27, R44 ;  /* 0x0000001b052c7224 */ /* 0x040fe200078e022c */
[----:B------:R-:W-:Y:S01]  /*31e0*/  LOP3.LUT R27, R8, 0x62, RZ, 0xfc, !PT ;  /* 0x00000062081b7812 */ /* 0x000fe200078efcff */
[--C-:B------:R-:W-:Y:S01]  /*31f0*/  @!P5 IMAD.IADD R42, R42, 0x1, -R5.reuse ;  /* 0x000000012a2ad824 */ /* 0x100fe200078e0a05 */
[----:B------:R-:W-:Y:S01]  /*3200*/  ISETP.GT.U32.AND P5, PT, R5, R48, PT ;  /* 0x000000300500720c */ /* 0x000fe20003fa4070 */
[----:B------:R-:W-:Y:S01]  /*3210*/  @!P1 IMAD.IADD R40, R40, 0x1, -R5 ;  /* 0x0000000128289824 */ /* 0x000fe200078e0a05 */
[----:B------:R-:W-:Y:S01]  /*3220*/  IABS R46, R27 ;  /* 0x0000001b002e7213 */ /* 0x000fe20000000000 */
[----:B------:R-:W-:-:S03]  /*3230*/  IMAD.HI.U32 R23, R9, R54, RZ ;  /* 0x0000003609177227 */ /* 0x000fc600078e00ff */
[----:B------:R-:W-:Y:S01]  /*3240*/  ISETP.GT.U32.AND P1, PT, R5, R40, PT ;  /* 0x000000280500720c */ /* 0x000fe20003f24070 */
[----:B------:R-:W-:-:S04]  /*3250*/  IMAD.HI.U32 R19, R9, R46, RZ ;  /* 0x0000002e09137227 */ /* 0x000fc800078e00ff */
[----:B------:R-:W-:Y:S01]  /*3260*/  @!P0 IMAD.IADD R38, R38, 0x1, -R5 ;  /* 0x0000000126268824 */ /* 0x000fe200078e0a05 */
[C---:B------:R-:W-:Y:S01]  /*3270*/  ISETP.GT.U32.AND P0, PT, R5.reuse, R44, PT ;  /* 0x0000002c0500720c */ /* 0x040fe20003f04070 */
[----:B------:R-:W-:Y:S02]  /*3280*/  IMAD.MOV R19, RZ, RZ, -R19 ;  /* 0x000000ffff137224 */ /* 0x000fe400078e0a13 */
[--C-:B------:R-:W-:Y:S02]  /*3290*/  @!P5 IMAD.IADD R48, R48, 0x1, -R5.reuse ;  /* 0x000000013030d824 */ /* 0x100fe400078e0a05 */
[C---:B------:R-:W-:Y:S02]  /*32a0*/  IMAD R46, R5.reuse, R19, R46 ;  /* 0x00000013052e7224 */ /* 0x040fe400078e022e */
[----:B------:R-:W-:Y:S01]  /*32b0*/  @!P1 IMAD.IADD R40, R40, 0x1, -R5 ;  /* 0x0000000128289824 */ /* 0x000fe200078e0a05 */
[C---:B------:R-:W-:Y:S01]  /*32c0*/  ISETP.GT.U32.AND P5, PT, R5.reuse, R48, PT ;  /* 0x000000300500720c */ /* 0x040fe20003fa4070 */
[----:B------:R-:W-:Y:S01]  /*32d0*/  IMAD.MOV R23, RZ, RZ, -R23 ;  /* 0x000000ffff177224 */ /* 0x000fe200078e0a17 */
[----:B------:R-:W-:Y:S01]  /*32e0*/  ISETP.GT.U32.AND P1, PT, R5, R46, PT ;  /* 0x0000002e0500720c */ /* 0x000fe20003f24070 */
[----:B------:R-:W-:-:S04]  /*32f0*/  IMAD.HI.U32 R19, R9, R52, RZ ;  /* 0x0000003409137227 */ /* 0x000fc800078e00ff */
[----:B------:R-:W-:Y:S01]  /*3300*/  @!P0 IMAD.IADD R44, R44, 0x1, -R5 ;  /* 0x000000012c2c8824 */ /* 0x000fe200078e0a05 */
[----:B------:R-:W-:Y:S01]  /*3310*/  ISETP.GE.AND P0, PT, R31, RZ, PT ;  /* 0x000000ff1f00720c */ /* 0x000fe20003f06270 */
[C---:B------:R-:W-:Y:S01]  /*3320*/  IMAD R54, R5.reuse, R23, R54 ;  /* 0x0000001705367224 */ /* 0x040fe200078e0236 */
[----:B------:R-:W-:Y:S01]  /*3330*/  LOP3.LUT R31, R8, 0x6c, RZ, 0xfc, !PT ;  /* 0x0000006c081f7812 */ /* 0x000fe200078efcff */
[----:B------:R-:W-:Y:S02]  /*3340*/  IMAD.MOV R19, RZ, RZ, -R19 ;  /* 0x000000ffff137224 */ /* 0x000fe400078e0a13 */
[--C-:B------:R-:W-:Y:S01]  /*3350*/  @!P5 IMAD.IADD R48, R48, 0x1, -R5.reuse ;  /* 0x000000013030d824 */ /* 0x100fe200078e0a05 */
[----:B------:R-:W-:Y:S01]  /*3360*/  IABS R56, R31 ;  /* 0x0000001f00387213 */ /* 0x000fe20000000000 */
[C---:B------:R-:W-:Y:S01]  /*3370*/  IMAD R52, R5.reuse, R19, R52 ;  /* 0x0000001305347224 */ /* 0x040fe200078e0234 */
[----:B------:R-:W-:Y:S01]  /*3380*/  ISETP.GT.U32.AND P5, PT, R5, R54, PT ;  /* 0x000000360500720c */ /* 0x000fe20003fa4070 */
[----:B------:R-:W-:-:S02]  /*3390*/  @!P1 IMAD.IADD R46, R46, 0x1, -R5 ;  /* 0x000000012e2e9824 */ /* 0x000fc400078e0a05 */
[----:B------:R-:W-:-:S03]  /*33a0*/  IMAD.HI.U32 R19, R9, R56, RZ ;  /* 0x0000003809137227 */ /* 0x000fc600078e00ff */
[C---:B------:R-:W-:Y:S01]  /*33b0*/  ISETP.GT.U32.AND P1, PT, R5.reuse, R46, PT ;  /* 0x0000002e0500720c */ /* 0x040fe20003f24070 */
[----:B------:R-:W-:Y:S02]  /*33c0*/  IMAD.MOV R19, RZ, RZ, -R19 ;  /* 0x000000ffff137224 */ /* 0x000fe400078e0a13 */
[----:B------:R-:W-:Y:S01]  /*33d0*/  @!P2 IMAD.MOV R36, RZ, RZ, -R36 ;  /* 0x000000ffff24a224 */ /* 0x000fe200078e0a24 */
[----:B------:R-:W-:Y:S01]  /*33e0*/  ISETP.GT.U32.AND P2, PT, R5, R44, PT ;  /* 0x0000002c0500720c */ /* 0x000fe20003f44070 */
[----:B------:R-:W-:-:S04]  /*33f0*/  IMAD.HI.U32 R25, R9, R50, RZ ;  /* 0x0000003209197227 */ /* 0x000fc800078e00ff */
[C---:B------:R-:W-:Y:S02]  /*3400*/  IMAD R56, R5.reuse, R19, R56 ;  /* 0x0000001305387224 */ /* 0x040fe400078e0238 */
[----:B------:R-:W-:Y:S02]  /*3410*/  IMAD.MOV R25, RZ, RZ, -R25 ;  /* 0x000000ffff197224 */ /* 0x000fe400078e0a19 */
[----:B------:R-:W-:Y:S01]  /*3420*/  @!P5 IMAD.IADD R54, R54, 0x1, -R5 ;  /* 0x000000013636d824 */ /* 0x000fe200078e0a05 */
[----:B------:R-:W-:Y:S01]  /*3430*/  ISETP.GT.U32.AND P5, PT, R5, R56, PT ;  /* 0x000000380500720c */ /* 0x000fe20003fa4070 */
[----:B------:R-:W-:-:S04]  /*3440*/  IMAD.HI.U32 R23, R9, R58, RZ ;  /* 0x0000003a09177227 */ /* 0x000fc800078e00ff */
[C---:B------:R-:W-:Y:S02]  /*3450*/  IMAD R50, R5.reuse, R25, R50 ;  /* 0x0000001905327224 */ /* 0x040fe400078e0232 */
[----:B------:R-:W-:Y:S02]  /*3460*/  IMAD.MOV R23, RZ, RZ, -R23 ;  /* 0x000000ffff177224 */ /* 0x000fe400078e0a17 */
[--C-:B------:R-:W-:Y:S01]  /*3470*/  @!P2 IMAD.IADD R44, R44, 0x1, -R5.reuse ;  /* 0x000000012c2ca824 */ /* 0x100fe200078e0a05 */
[C---:B------:R-:W-:Y:S01]  /*3480*/  ISETP.GT.U32.AND P2, PT, R5.reuse, R50, PT ;  /* 0x000000320500720c */ /* 0x040fe20003f44070 */
[--C-:B------:R-:W-:Y:S01]  /*3490*/  @!P1 IMAD.IADD R46, R46, 0x1, -R5.reuse ;  /* 0x000000012e2e9824 */ /* 0x100fe200078e0a05 */
[C---:B------:R-:W-:Y:S01]  /*34a0*/  ISETP.GT.U32.AND P1, PT, R5.reuse, R52, PT ;  /* 0x000000340500720c */ /* 0x040fe20003f24070 */
[----:B------:R-:W-:Y:S02]  /*34b0*/  IMAD R58, R5, R23, R58 ;  /* 0x00000017053a7224 */ /* 0x000fe400078e023a */
[----:B------:R-:W-:-:S02]  /*34c0*/  @!P5 IMAD.IADD R56, R56, 0x1, -R5 ;  /* 0x000000013838d824 */ /* 0x000fc400078e0a05 */
[----:B------:R-:W-:Y:S01]  /*34d0*/  IMAD.HI.U32 R25, R9, R60, RZ ;  /* 0x0000003c09197227 */ /* 0x000fe200078e00ff */
[----:B------:R-:W-:-:S03]  /*34e0*/  ISETP.GT.U32.AND P5, PT, R5, R58, PT ;  /* 0x0000003a0500720c */ /* 0x000fc60003fa4070 */
[----:B------:R-:W-:Y:S02]  /*34f0*/  IMAD.MOV R25, RZ, RZ, -R25 ;  /* 0x000000ffff197224 */ /* 0x000fe400078e0a19 */
[--C-:B------:R-:W-:Y:S01]  /*3500*/  @!P2 IMAD.IADD R50, R50, 0x1, -R5.reuse ;  /* 0x000000013232a824 */ /* 0x100fe200078e0a05 */
[----:B------:R-:W-:Y:S01]  /*3510*/  ISETP.GE.AND P2, PT, R27, RZ, PT ;  /* 0x000000ff1b00720c */ /* 0x000fe20003f46270 */
[----:B------:R-:W-:Y:S01]  /*3520*/  @!P1 IMAD.IADD R52, R52, 0x1, -R5 ;  /* 0x0000000134349824 */ /* 0x000fe200078e0a05 */
[----:B------:R-:W-:Y:S01]  /*3530*/  ISETP.GE.AND P1, PT, R29, RZ, PT ;  /* 0x000000ff1d00720c */ /* 0x000fe20003f26270 */
[----:B------:R-:W-:Y:S01]  /*3540*/  IMAD.HI.U32 R27, R9, R62, RZ ;  /* 0x0000003e091b7227 */ /* 0x000fe200078e00ff */
[----:B------:R-:W-:-:S03]  /*3550*/  LOP3.LUT R29, R8, 0x74, RZ, 0xfc, !PT ;  /* 0x00000074081d7812 */ /* 0x000fc600078efcff */
[C---:B------:R-:W-:Y:S01]  /*3560*/  IMAD R60, R5.reuse, R25, R60 ;  /* 0x00000019053c7224 */ /* 0x040fe200078e023c */
[----:B------:R-:W-:Y:S01]  /*3570*/  IABS R64, R29 ;  /* 0x0000001d00407213 */ /* 0x000fe20000000000 */
[----:B------:R-:W-:Y:S02]  /*3580*/  IMAD.MOV R27, RZ, RZ, -R27 ;  /* 0x000000ffff1b7224 */ /* 0x000fe400078e0a1b */
[----:B------:R-:W-:Y:S01]  /*3590*/  @!P5 IMAD.IADD R58, R58, 0x1, -R5 ;  /* 0x000000013a3ad824 */ /* 0x000fe200078e0a05 */
[C---:B------:R-:W-:Y:S01]  /*35a0*/  ISETP.GT.U32.AND P5, PT, R5.reuse, R60, PT ;  /* 0x0000003c0500720c */ /* 0x040fe20003fa4070 */
[----:B------:R-:W-:Y:S01]  /*35b0*/  IMAD R62, R5, R27, R62 ;  /* 0x0000001b053e7224 */ /* 0x000fe200078e023e */
[----:B------:R-:W-:Y:S01]  /*35c0*/  LOP3.LUT R27, R8, 0x7c, RZ, 0xfc, !PT ;  /* 0x0000007c081b7812 */ /* 0x000fe200078efcff */
[----:B------:R-:W-:-:S03]  /*35d0*/  IMAD.HI.U32 R8, R9, R64, RZ ;  /* 0x0000004009087227 */ /* 0x000fc600078e00ff */
[----:B------:R-:W-:Y:S01]  /*35e0*/  IABS R76, R27 ;  /* 0x0000001b004c7213 */ /* 0x000fe20000000000 */
[----:B------:R-:W-:Y:S01]  /*35f0*/  @!P3 IMAD.MOV R42, RZ, RZ, -R42 ;  /* 0x000000ffff2ab224 */ /* 0x000fe200078e0a2a */
[----:B------:R-:W-:Y:S01]  /*3600*/  ISETP.GT.U32.AND P3, PT, R5, R54, PT ;  /* 0x000000360500720c */ /* 0x000fe20003f64070 */
[----:B------:R-:W-:-:S04]  /*3610*/  IMAD.HI.U32 R19, R9, R66, RZ ;  /* 0x0000004209137227 */ /* 0x000fc800078e00ff */
[----:B------:R-:W-:Y:S01]  /*3620*/  @!P0 IMAD.MOV R44, RZ, RZ, -R44 ;  /* 0x000000ffff2c8224 */ /* 0x000fe200078e0a2c */
[----:B------:R-:W-:Y:S01]  /*3630*/  ISETP.GT.U32.AND P0, PT, R5, R56, PT ;  /* 0x000000380500720c */ /* 0x000fe20003f04070 */
[----:B------:R-:W-:-:S04]  /*3640*/  IMAD.HI.U32 R23, R9, R68, RZ ;  /* 0x0000004409177227 */ /* 0x000fc800078e00ff */
[----:B------:R-:W-:-:S04]  /*3650*/  IMAD.HI.U32 R25, R9, R70, RZ ;  /* 0x0000004609197227 */ /* 0x000fc800078e00ff */
[----:B------:R-:W-:Y:S02]  /*3660*/  IMAD.MOV R8, RZ, RZ, -R8 ;  /* 0x000000ffff087224 */ /* 0x000fe400078e0a08 */
[----:B------:R-:W-:Y:S02]  /*3670*/  IMAD.MOV R19, RZ, RZ, -R19 ;  /* 0x000000ffff137224 */ /* 0x000fe400078e0a13 */
[----:B------:R-:W-:Y:S02]  /*3680*/  IMAD.MOV R23, RZ, RZ, -R23 ;  /* 0x000000ffff177224 */ /* 0x000fe400078e0a17 */
[----:B------:R-:W-:Y:S02]  /*3690*/  IMAD.MOV R25, RZ, RZ, -R25 ;  /* 0x000000ffff197224 */ /* 0x000fe400078e0a19 */
[C---:B------:R-:W-:Y:S02]  /*36a0*/  IMAD R8, R5.reuse, R8, R64 ;  /* 0x0000000805087224 */ /* 0x040fe400078e0240 */
[----:B------:R-:W-:-:S02]  /*36b0*/  IMAD R64, R5, R19, R66 ;  /* 0x0000001305407224 */ /* 0x000fc400078e0242 */
[----:B------:R-:W-:Y:S01]  /*36c0*/  @!P5 IMAD.IADD R60, R60, 0x1, -R5 ;  /* 0x000000013c3cd824 */ /* 0x000fe200078e0a05 */
[C---:B------:R-:W-:Y:S01]  /*36d0*/  ISETP.GT.U32.AND P5, PT, R5.reuse, R50, PT ;  /* 0x000000320500720c */ /* 0x040fe20003fa4070 */
[----:B------:R-:W-:Y:S01]  /*36e0*/  @!P4 IMAD.MOV R40, RZ, RZ, -R40 ;  /* 0x000000ffff28c224 */ /* 0x000fe200078e0a28 */
[C---:B------:R-:W-:Y:S01]  /*36f0*/  ISETP.GT.U32.AND P4, PT, R5.reuse, R52, PT ;  /* 0x000000340500720c */ /* 0x040fe20003f84070 */
[C---:B------:R-:W-:Y:S02]  /*3700*/  IMAD R66, R5.reuse, R23, R68 ;  /* 0x0000001705427224 */ /* 0x040fe400078e0244 */
[----:B------:R-:W-:Y:S01]  /*3710*/  @!P2 IMAD.MOV R46, RZ, RZ, -R46 ;  /* 0x000000ffff2ea224 */ /* 0x000fe200078e0a2e */
[C---:B------:R-:W-:Y:S01]  /*3720*/  ISETP.GT.U32.AND P2, PT, R5.reuse, R58, PT ;  /* 0x0000003a0500720c */ /* 0x040fe20003f44070 */
[----:B------:R-:W-:Y:S02]  /*3730*/  IMAD R68, R5, R25, R70 ;  /* 0x0000001905447224 */ /* 0x000fe400078e0246 */
[----:B------:R-:W-:-:S04]  /*3740*/  IMAD.HI.U32 R9, R9, R76, RZ ;  /* 0x0000004c09097227 */ /* 0x000fc800078e00ff */
[--C-:B------:R-:W-:Y:S01]  /*3750*/  @!P3 IMAD.IADD R54, R54, 0x1, -R5.reuse ;  /* 0x000000013636b824 */ /* 0x100fe200078e0a05 */
[C---:B------:R-:W-:Y:S01]  /*3760*/  ISETP.GT.U32.AND P3, PT, R5.reuse, R66, PT ;  /* 0x000000420500720c */ /* 0x040fe20003f64070 */
[----:B------:R-:W-:Y:S01]  /*3770*/  @!P0 IMAD.IADD R56, R56, 0x1, -R5 ;  /* 0x0000000138388824 */ /* 0x000fe200078e0a05 */
[C---:B------:R-:W-:Y:S01]  /*3780*/  ISETP.GT.U32.AND P0, PT, R5.reuse, R68, PT ;  /* 0x000000440500720c */ /* 0x040fe20003f04070 */
[----:B------:R-:W-:Y:S02]  /*3790*/  IMAD.MOV R9, RZ, RZ, -R9 ;  /* 0x000000ffff097224 */ /* 0x000fe400078e0a09 */
[----:B------:R-:W-:Y:S01]  /*37a0*/  @!P1 IMAD.MOV R48, RZ, RZ, -R48 ;  /* 0x000000ffff309224 */ /* 0x000fe200078e0a30 */
[C---:B------:R-:W-:Y:S01]  /*37b0*/  ISETP.GT.U32.AND P1, PT, R5.reuse, R62, PT ;  /* 0x0000003e0500720c */ /* 0x040fe20003f24070 */
[C---:B------:R-:W-:Y:S02]  /*37c0*/  IMAD R70, R5.reuse, R9, R76 ;  /* 0x0000000905467224 */ /* 0x040fe400078e024c */
[----:B------:R-:W-:Y:S01]  /*37d0*/  @!P6 IMAD.MOV R38, RZ, RZ, -R38 ;  /* 0x000000ffff26e224 */ /* 0x000fe200078e0a26 */
[C---:B------:R-:W-:Y:S01]  /*37e0*/  ISETP.GT.U32.AND P6, PT, R5.reuse, R60, PT ;  /* 0x0000003c0500720c */ /* 0x040fe20003fc4070 */
[--C-:B------:R-:W-:Y:S01]  /*37f0*/  @!P5 IMAD.IADD R50, R50, 0x1, -R5.reuse ;  /* 0x000000013232d824 */ /* 0x100fe200078e0a05 */
[C---:B------:R-:W-:Y:S01]  /*3800*/  ISETP.GT.U32.AND P5, PT, R5.reuse, R8, PT ;  /* 0x000000080500720c */ /* 0x040fe20003fa4070 */
[--C-:B------:R-:W-:Y:S01]  /*3810*/  @!P4 IMAD.IADD R52, R52, 0x1, -R5.reuse ;  /* 0x000000013434c824 */ /* 0x100fe200078e0a05 */
[C---:B------:R-:W-:Y:S01]  /*3820*/  ISETP.GT.U32.AND P4, PT, R5.reuse, R64, PT ;  /* 0x000000400500720c */ /* 0x040fe20003f84070 */
[--C-:B------:R-:W-:Y:S01]  /*3830*/  @!P2 IMAD.IADD R58, R58, 0x1, -R5.reuse ;  /* 0x000000013a3aa824 */ /* 0x100fe200078e0a05 */
[----:B------:R-:W-:Y:S01]  /*3840*/  ISETP.GT.U32.AND P2, PT, R5, R70, PT ;  /* 0x000000460500720c */ /* 0x000fe20003f44070 */
[--C-:B------:R-:W-:Y:S01]  /*3850*/  @!P3 IMAD.IADD R66, R66, 0x1, -R5.reuse ;  /* 0x000000014242b824 */ /* 0x100fe200078e0a05 */
[----:B------:R-:W-:Y:S01]  /*3860*/  ISETP.GE.AND P3, PT, R39, RZ, PT ;  /* 0x000000ff2700720c */ /* 0x000fe20003f66270 */
        /* <DEDUP_REMOVED lines=10> */
[----:B------:R-:W-:Y:S01]  /*3910*/  @!P2 IMAD.IADD R70, R70, 0x1, -R5 ;  /* 0x000000014646a824 */ /* 0x000fe200078e0a05 */
[----:B------:R-:W2:Y:S01]  /*3920*/  LDS R9, [UR10] ;  /* 0x0000000aff097984 */ /* 0x000ea20008000800 */
[----:B------:R-:W-:Y:S01]  /*3930*/  ISETP.GT.U32.AND P2, PT, R5, R62, PT ;  /* 0x0000003e0500720c */ /* 0x000fe20003f44070 */
[----:B------:R-:W-:-:S02]  /*3940*/  @!P3 IMAD.MOV R58, RZ, RZ, -R58 ;  /* 0x000000ffff3ab224 */ /* 0x000fc400078e0a3a */
[----:B------:R-:W-:Y:S01]  /*3950*/  ISETP.GT.U32.AND P3, PT, R5, R70, PT ;  /* 0x000000460500720c */ /* 0x000fe20003f64070 */
[----:B------:R-:W-:Y:S01]  /*3960*/  @!P0 IMAD.MOV R60, RZ, RZ, -R60 ;  /* 0x000000ffff3c8224 */ /* 0x000fe200078e0a3c */
[----:B------:R-:W-:Y:S01]  /*3970*/  ISETP.GE.AND P0, PT, R43, RZ, PT ;  /* 0x000000ff2b00720c */ /* 0x000fe20003f06270 */
[----:B------:R-:W-:Y:S01]  /*3980*/  @!P6 IMAD.MOV R50, RZ, RZ, -R50 ;  /* 0x000000ffff32e224 */ /* 0x000fe200078e0a32 */
[C---:B------:R-:W-:Y:S01]  /*3990*/  ISETP.GT.U32.AND P6, PT, R5.reuse, R68, PT ;  /* 0x000000440500720c */ /* 0x040fe20003fc4070 */
[----:B------:R-:W-:Y:S01]  /*39a0*/  @!P1 IMAD.MOV R52, RZ, RZ, -R52 ;  /* 0x000000ffff349224 */ /* 0x000fe200078e0a34 */
[C---:B------:R-:W-:Y:S01]  /*39b0*/  ISETP.GT.U32.AND P1, PT, R5.reuse, R8, PT ;  /* 0x000000080500720c */ /* 0x040fe20003f24070 */
[----:B------:R-:W-:Y:S01]  /*39c0*/  @!P5 IMAD.MOV R54, RZ, RZ, -R54 ;  /* 0x000000ffff36d224 */ /* 0x000fe200078e0a36 */
[C---:B------:R-:W-:Y:S01]  /*39d0*/  ISETP.GT.U32.AND P5, PT, R5.reuse, R64, PT ;  /* 0x000000400500720c */ /* 0x040fe20003fa4070 */
[----:B------:R-:W-:Y:S01]  /*39e0*/  @!P4 IMAD.MOV R56, RZ, RZ, -R56 ;  /* 0x000000ffff38c224 */ /* 0x000fe200078e0a38 */
[----:B------:R-:W-:Y:S01]  /*39f0*/  ISETP.GT.U32.AND P4, PT, R5, R66, PT ;  /* 0x000000420500720c */ /* 0x000fe20003f84070 */
[--C-:B------:R-:W-:Y:S01]  /*3a00*/  @!P2 IMAD.IADD R62, R62, 0x1, -R5.reuse ;  /* 0x000000013e3ea824 */ /* 0x100fe200078e0a05 */
[----:B------:R-:W-:Y:S01]  /*3a10*/  ISETP.GE.AND P2, PT, R29, RZ, PT ;  /* 0x000000ff1d00720c */ /* 0x000fe20003f46270 */
[--C-:B------:R-:W-:Y:S01]  /*3a20*/  @!P3 IMAD.IADD R70, R70, 0x1, -R5.reuse ;  /* 0x000000014646b824 */ /* 0x100fe200078e0a05 */
[----:B------:R-:W-:Y:S01]  /*3a30*/  ISETP.GE.AND P3, PT, R51, RZ, PT ;  /* 0x000000ff3300720c */ /* 0x000fe20003f66270 */
[----:B------:R-:W-:Y:S01]  /*3a40*/  @!P0 IMAD.MOV R62, RZ, RZ, -R62 ;  /* 0x000000ffff3e8224 */ /* 0x000fe200078e0a3e */
[----:B------:R-:W-:Y:S01]  /*3a50*/  ISETP.NE.AND P0, PT, R20, RZ, PT ;  /* 0x000000ff1400720c */ /* 0x000fe20003f05270 */
[--C-:B------:R-:W-:Y:S01]  /*3a60*/  @!P6 IMAD.IADD R68, R68, 0x1, -R5.reuse ;  /* 0x000000014444e824 */ /* 0x100fe200078e0a05 */
[----:B------:R-:W-:Y:S01]  /*3a70*/  ISETP.GE.AND P6, PT, R27, RZ, PT ;  /* 0x000000ff1b00720c */ /* 0x000fe20003fc6270 */
[--C-:B------:R-:W-:Y:S01]  /*3a80*/  @!P1 IMAD.IADD R8, R8, 0x1, -R5.reuse ;  /* 0x0000000108089824 */ /* 0x100fe200078e0a05 */
[----:B------:R-:W-:Y:S01]  /*3a90*/  ISETP.GE.AND P1, PT, R45, RZ, PT ;  /* 0x000000ff2d00720c */ /* 0x000fe20003f26270 */
[--C-:B------:R-:W-:Y:S01]  /*3aa0*/  @!P5 IMAD.IADD R64, R64, 0x1, -R5.reuse ;  /* 0x000000014040d824 */ /* 0x100fe200078e0a05 */
[----:B------:R-:W-:Y:S01]  /*3ab0*/  ISETP.GE.AND P5, PT, R47, RZ, PT ;  /* 0x000000ff2f00720c */ /* 0x000fe20003fa6270 */
[----:B------:R-:W-:Y:S01]  /*3ac0*/  @!P4 IMAD.IADD R66, R66, 0x1, -R5 ;  /* 0x000000014242c824 */ /* 0x000fe200078e0a05 */
[----:B------:R-:W-:Y:S01]  /*3ad0*/  ISETP.GE.AND P4, PT, R49, RZ, PT ;  /* 0x000000ff3100720c */ /* 0x000fe20003f86270 */
[----:B------:R-:W-:Y:S01]  /*3ae0*/  @!P2 IMAD.MOV R8, RZ, RZ, -R8 ;  /* 0x000000ffff08a224 */ /* 0x000fe200078e0a08 */
[----:B------:R-:W-:Y:S01]  /*3af0*/  ISETP.NE.AND P2, PT, R21, RZ, PT ;  /* 0x000000ff1500720c */ /* 0x000fe20003f45270 */
[----:B------:R-:W-:Y:S01]  /*3b00*/  @!P3 IMAD.MOV R6, RZ, RZ, -R6 ;  /* 0x000000ffff06b224 */ /* 0x000fe200078e0a06 */
[----:B------:R-:W-:Y:S01]  /*3b10*/  LOP3.LUT R21, RZ, R21, RZ, 0x33, !PT ;  /* 0x00000015ff157212 */ /* 0x000fe200078e33ff */
[C---:B------:R-:W-:Y:S01]  /*3b20*/  IMAD R45, R78.reuse, 0xc, RZ ;  /* 0x0000000c4e2d7824 */ /* 0x040fe200078e02ff */
[----:B------:R-:W-:Y:S01]  /*3b30*/  @!P0 LOP3.LUT R6, RZ, R20, RZ, 0x33, !PT ;  /* 0x00000014ff068212 */ /* 0x000fe200078e33ff */
[C---:B------:R-:W-:Y:S01]  /*3b40*/  IMAD R39, R78.reuse, 0x9, RZ ;  /* 0x000000094e277824 */ /* 0x040fe200078e02ff */
[C---:B------:R-:W-:Y:S01]  /*3b50*/  SEL R23, R21.reuse, R7, !P2 ;  /* 0x0000000715177207 */ /* 0x040fe20005000000 */
[C---:B------:R-:W-:Y:S01]  /*3b60*/  IMAD R41, R78.reuse, 0xa, RZ ;  /* 0x0000000a4e297824 */ /* 0x040fe200078e02ff */
[----:B------:R-:W-:Y:S01]  /*3b70*/  STL [R1+0x2ec], R45 ;  /* 0x0002ec2d01007387 */ /* 0x000fe20000100800 */
[----:B------:R-:W-:Y:S01]  /*3b80*/  IMAD R43, R78, 0xb, RZ ;  /* 0x0000000b4e2b7824 */ /* 0x000fe200078e02ff */
[----:B------:R-:W-:Y:S01]  /*3b90*/  SEL R185, R21, R8, !P2 ;  /* 0x0000000815b97207 */ /* 0x000fe20005000000 */
[----:B-1----:R-:W-:Y:S01]  /*3ba0*/  VIADD R5, R170, 0xffffffff ;  /* 0xffffffffaa057836 */ /* 0x002fe20000000000 */
[----:B------:R-:W-:Y:S01]  /*3bb0*/  STL [R1+0x314], R39 ;  /* 0x0003142701007387 */ /* 0x000fe20000100800 */
[----:B------:R-:W-:Y:S01]  /*3bc0*/  IMAD R47, R78, 0xd, RZ ;  /* 0x0000000d4e2f7824 */ /* 0x000fe200078e02ff */
[----:B--2---:R-:W-:Y:S01]  /*3bd0*/  R2UR UR11, R9 ;  /* 0x00000000090b72ca */ /* 0x004fe200000e0000 */
[----:B----4-:R-:W-:Y:S01]  /*3be0*/  IMAD R75, R6, UR5, RZ ;  /* 0x00000005064b7c24 */ /* 0x010fe2000f8e02ff */
[----:B------:R-:W-:Y:S01]  /*3bf0*/  STL [R1+0x310], R41 ;  /* 0x0003102901007387 */ /* 0x000fe20000100800 */
[----:B------:R-:W-:Y:S01]  /*3c00*/  IMAD R49, R78, 0xe, RZ ;  /* 0x0000000e4e317824 */ /* 0x000fe200078e02ff */
[----:B------:R-:W-:Y:S01]  /*3c10*/  SEL R167, R21, R167, !P2 ;  /* 0x000000a715a77207 */ /* 0x000fe20005000000 */
[----:B------:R-:W-:Y:S01]  /*3c20*/  @!P1 IMAD.MOV R64, RZ, RZ, -R64 ;  /* 0x000000ffff409224 */ /* 0x000fe200078e0a40 */
[----:B------:R-:W-:Y:S01]  /*3c30*/  STL [R1+0x30c], R43 ;  /* 0x00030c2b01007387 */ /* 0x000fe20000100800 */
[----:B------:R-:W-:Y:S01]  /*3c40*/  @!P5 IMAD.MOV R66, RZ, RZ, -R66 ;  /* 0x000000ffff42d224 */ /* 0x000fe200078e0a42 */
[----:B------:R-:W-:Y:S01]  /*3c50*/  ISETP.GE.U32.AND P1, PT, R5, 0x7fffffc0, PT ;  /* 0x7fffffc00500780c */ /* 0x000fe20003f26070 */
[----:B------:R-:W-:Y:S01]  /*3c60*/  @!P4 IMAD.MOV R68, RZ, RZ, -R68 ;  /* 0x000000ffff44c224 */ /* 0x000fe200078e0a44 */
[----:B------:R-:W-:Y:S01]  /*3c70*/  STL [R1+0x308], R47 ;  /* 0x0003082f01007387 */ /* 0x000fe20000100800 */
[----:B------:R-:W-:Y:S01]  /*3c80*/  @!P6 IMAD.MOV R70, RZ, RZ, -R70 ;  /* 0x000000ffff46e224 */ /* 0x000fe200078e0a46 */
[C---:B------:R-:W-:Y:S01]  /*3c90*/  SEL R199, R21.reuse, R199, !P2 ;  /* 0x000000c715c77207 */ /* 0x040fe20005000000 */
[C---:B------:R-:W-:Y:S01]  /*3ca0*/  VIADD R7, R170.reuse, 0xfffffffe ;  /* 0xfffffffeaa077836 */ /* 0x040fe20000000000 */
[----:B------:R-:W-:Y:S01]  /*3cb0*/  STL [R1+0x304], R49 ;  /* 0x0003043101007387 */ /* 0x000fe20000100800 */
[C---:B------:R-:W-:Y:S01]  /*3cc0*/  VIADD R8, R170.reuse, 0xfffffffb ;  /* 0xfffffffbaa087836 */ /* 0x040fe20000000000 */
[----:B------:R-:W-:Y:S01]  /*3cd0*/  SEL R72, R21, R72, !P2 ;  /* 0x0000004815487207 */ /* 0x000fe20005000000 */
[----:B------:R-:W-:Y:S01]  /*3ce0*/  IMAD.SHL.U32 R9, R75, 0x4, RZ ;  /* 0x000000044b097824 */ /* 0x000fe200078e00ff */
[----:B------:R-:W-:Y:S01]  /*3cf0*/  STL [R1+0x300], R132 ;  /* 0x0003008401007387 */ /* 0x000fe20000100800 */
[----:B------:R-:W-:Y:S01]  /*3d00*/  VIADD R5, R170, 0xfffffffd ;  /* 0xfffffffdaa057836 */ /* 0x000fe20000000000 */
[C---:B------:R-:W-:Y:S01]  /*3d10*/  SEL R10, R21.reuse, R10, !P2 ;  /* 0x0000000a150a7207 */ /* 0x040fe20005000000 */
[C---:B------:R-:W-:Y:S01]  /*3d20*/  IMAD.SHL.U32 R19, R78.reuse, 0x8, RZ ;  /* 0x000000084e137824 */ /* 0x040fe200078e00ff */
[C---:B------:R-:W-:Y:S01]  /*3d30*/  SEL R166, R21.reuse, R166, !P2 ;  /* 0x000000a615a67207 */ /* 0x040fe20005000000 */
[----:B------:R-:W-:Y:S01]  /*3d40*/  STL [R1+0x2fc], R127 ;  /* 0x0002fc7f01007387 */ /* 0x000fe20000100800 */
[C---:B------:R-:W-:Y:S01]  /*3d50*/  SEL R192, R21.reuse, R192, !P2 ;  /* 0x000000c015c07207 */ /* 0x040fe20005000000 */
[C---:B------:R-:W-:Y:S01]  /*3d60*/  IMAD R51, R78.reuse, 0x44, RZ ;  /* 0x000000444e337824 */ /* 0x040fe200078e02ff */
[C---:B------:R-:W-:Y:S01]  /*3d70*/  SEL R73, R21.reuse, R73, !P2 ;  /* 0x0000004915497207 */ /* 0x040fe20005000000 */
[----:B------:R-:W-:Y:S01]  /*3d80*/  STL [R1+0x2f8], R131 ;  /* 0x0002f88301007387 */ /* 0x000fe20000100800 */
[C---:B------:R-:W-:Y:S01]  /*3d90*/  SEL R25, R21.reuse, R11, !P2 ;  /* 0x0000000b15197207 */ /* 0x040fe20005000000 */
[C---:B------:R-:W-:Y:S01]  /*3da0*/  IMAD.SHL.U32 R11, R78.reuse, 0x4, RZ ;  /* 0x000000044e0b7824 */ /* 0x040fe200078e00ff */
[C---:B------:R-:W-:Y:S01]  /*3db0*/  SEL R165, R21.reuse, R165, !P2 ;  /* 0x000000a515a57207 */ /* 0x040fe20005000000 */
[----:B------:R-:W-:Y:S01]  /*3dc0*/  STL [R1+0x2f4], R122 ;  /* 0x0002f47a01007387 */ /* 0x000fe20000100800 */
[C---:B------:R-:W-:Y:S01]  /*3dd0*/  SEL R193, R21.reuse, R193, !P2 ;  /* 0x000000c115c17207 */ /* 0x040fe20005000000 */
[----:B------:R-:W-:Y:S01]  /*3de0*/  IMAD R76, R78, 0x19, RZ ;  /* 0x000000194e4c7824 */ /* 0x000fe200078e02ff */
[C---:B------:R-:W-:Y:S01]  /*3df0*/  SEL R74, R21.reuse, R74, !P2 ;  /* 0x0000004a154a7207 */ /* 0x040fe20005000000 */
[----:B------:R-:W-:Y:S01]  /*3e00*/  STL [R1+0x2f0], R130 ;  /* 0x0002f08201007387 */ /* 0x000fe20000100800 */
[----:B------:R-:W-:-:S02]  /*3e10*/  SEL R12, R21, R12, !P2 ;  /* 0x0000000c150c7207 */ /* 0x000fc40005000000 */
[C---:B------:R-:W-:Y:S01]  /*3e20*/  SEL R164, R21.reuse, R164, !P2 ;  /* 0x000000a415a47207 */ /* 0x040fe20005000000 */
[----:B------:R1:W-:Y:S01]  /*3e30*/  STL [R1+0x170], R9 ;  /* 0x0001700901007387 */ /* 0x0003e20000100800 */
[C---:B------:R-:W-:Y:S02]  /*3e40*/  SEL R194, R21.reuse, R194, !P2 ;  /* 0x000000c215c27207 */ /* 0x040fe40005000000 */
[C---:B------:R-:W-:Y:S02]  /*3e50*/  SEL R216, R21.reuse, R216, !P2 ;  /* 0x000000d815d87207 */ /* 0x040fe40005000000 */
[C---:B------:R-:W-:Y:S01]  /*3e60*/  SEL R27, R21.reuse, R13, !P2 ;  /* 0x0000000d151b7207 */ /* 0x040fe20005000000 */
[----:B------:R-:W-:Y:S01]  /*3e70*/  IMAD R13, R78, 0x5, RZ ;  /* 0x000000054e0d7824 */ /* 0x000fe200078e02ff */
[C---:B------:R-:W-:Y:S02]  /*3e80*/  SEL R163, R21.reuse, R163, !P2 ;  /* 0x000000a315a37207 */ /* 0x040fe40005000000 */
[----:B------:R-:W-:-:S02]  /*3e90*/  SEL R195, R21, R195, !P2 ;  /* 0x000000c315c37207 */ /* 0x000fc40005000000 */
[C---:B------:R-:W-:Y:S02]  /*3ea0*/  SEL R217, R21.reuse, R217, !P2 ;  /* 0x000000d915d97207 */ /* 0x040fe40005000000 */
[C---:B------:R-:W-:Y:S02]  /*3eb0*/  SEL R14, R21.reuse, R14, !P2 ;  /* 0x0000000e150e7207 */ /* 0x040fe40005000000 */
[C---:B------:R-:W-:Y:S02]  /*3ec0*/  SEL R162, R21.reuse, R162, !P2 ;  /* 0x000000a215a27207 */ /* 0x040fe40005000000 */
[C---:B------:R-:W-:Y:S02]  /*3ed0*/  SEL R196, R21.reuse, R196, !P2 ;  /* 0x000000c415c47207 */ /* 0x040fe40005000000 */
[C---:B------:R-:W-:Y:S02]  /*3ee0*/  SEL R218, R21.reuse, R218, !P2 ;  /* 0x000000da15da7207 */ /* 0x040fe40005000000 */
[C---:B------:R-:W-:Y:S01]  /*3ef0*/  SEL R29, R21.reuse, R15, !P2 ;  /* 0x0000000f151d7207 */ /* 0x040fe20005000000 */
[----:B------:R-:W-:Y:S01]  /*3f00*/  IMAD R15, R78, 0x6, RZ ;  /* 0x000000064e0f7824 */ /* 0x000fe200078e02ff */
[----:B------:R-:W-:-:S02]  /*3f10*/  SEL R161, R21, R161, !P2 ;  /* 0x000000a115a17207 */ /* 0x000fc40005000000 */
[C---:B------:R-:W-:Y:S02]  /*3f20*/  SEL R197, R21.reuse, R197, !P2 ;  /* 0x000000c515c57207 */ /* 0x040fe40005000000 */
[C---:B------:R-:W-:Y:S02]  /*3f30*/  SEL R219, R21.reuse, R219, !P2 ;  /* 0x000000db15db7207 */ /* 0x040fe40005000000 */
[C---:B------:R-:W-:Y:S02]  /*3f40*/  SEL R16, R21.reuse, R16, !P2 ;  /* 0x0000001015107207 */ /* 0x040fe40005000000 */
[C---:B------:R-:W-:Y:S02]  /*3f50*/  SEL R160, R21.reuse, R160, !P2 ;  /* 0x000000a015a07207 */ /* 0x040fe40005000000 */
[C---:B------:R-:W-:Y:S02]  /*3f60*/  SEL R198, R21.reuse, R198, !P2 ;  /* 0x000000c615c67207 */ /* 0x040fe40005000000 */
[----:B------:R-:W-:-:S02]  /*3f70*/  SEL R220, R21, R220, !P2 ;  /* 0x000000dc15dc7207 */ /* 0x000fc40005000000 */
[C---:B------:R-:W-:Y:S01]  /*3f80*/  SEL R31, R21.reuse, R17, !P2 ;  /* 0x00000011151f7207 */ /* 0x040fe20005000000 */
[----:B------:R-:W-:Y:S01]  /*3f90*/  IMAD R17, R78, 0x7, RZ ;  /* 0x000000074e117824 */ /* 0x000fe200078e02ff */
[C---:B------:R-:W-:Y:S02]  /*3fa0*/  SEL R159, R21.reuse, R159, !P2 ;  /* 0x0000009f159f7207 */ /* 0x040fe40005000000 */
[C---:B------:R-:W-:Y:S02]  /*3fb0*/  SEL R191, R21.reuse, R191, !P2 ;  /* 0x000000bf15bf7207 */ /* 0x040fe40005000000 */
[C---:B------:R-:W-:Y:S02]  /*3fc0*/  SEL R221, R21.reuse, R221, !P2 ;  /* 0x000000dd15dd7207 */ /* 0x040fe40005000000 */
[C---:B------:R-:W-:Y:S02]  /*3fd0*/  SEL R18, R21.reuse, R18, !P2 ;  /* 0x0000001215127207 */ /* 0x040fe40005000000 */
[----:B------:R-:W-:-:S02]  /*3fe0*/  SEL R158, R21, R22, !P2 ;  /* 0x00000016159e7207 */ /* 0x000fc40005000000 */
[C---:B------:R-:W-:Y:S02]  /*3ff0*/  SEL R190, R21.reuse, R24, !P2 ;  /* 0x0000001815be7207 */ /* 0x040fe40005000000 */
        /* <DEDUP_REMOVED lines=23> */
[----:B------:R-:W-:Y:S01]  /*4170*/  SEL R228, R21, R228, !P2 ;  /* 0x000000e415e47207 */ /* 0x000fe20005000000 */
[----:B------:R-:W-:Y:S01]  /*4180*/  BAR.SYNC.DEFER_BLOCKING 0x0 ;  /* 0x0000000000007b1d */ /* 0x000fe20000010000 */
[----:B------:R-:W-:Y:S01]  /*4190*/  ISETP.GE.U32.AND P6, PT, R7, 0x7fffffbf, PT ;  /* 0x7fffffbf0700780c */ /* 0x000fe20003fc6070 */
[----:B------:R-:W-:Y:S01]  /*41a0*/  VIADD R7, R170, 0xfffffffc ;  /* 0xfffffffcaa077836 */ /* 0x000fe20000000000 */
[----:B------:R-:W-:Y:S02]  /*41b0*/  ISETP.GE.U32.AND P3, PT, R8, 0x7fffffbc, PT ;  /* 0x7fffffbc0800780c */ /* 0x000fe40003f66070 */
[----:B------:R-:W-:Y:S02]  /*41c0*/  IADD3 R8, P2, PT, R9, UR16, RZ ;  /* 0x0000001009087c10 */ /* 0x000fe4000ff5e0ff */
[----:B------:R-:W-:Y:S01]  /*41d0*/  ISETP.GE.U32.AND P5, PT, R5, 0x7fffffbe, PT ;  /* 0x7fffffbe0500780c */ /* 0x000fe20003fa6070 */
[----:B------:R-:W-:Y:S01]  /*41e0*/  IMAD.SHL.U32 R5, R78, 0x2, RZ ;  /* 0x000000024e057824 */ /* 0x000fe200078e00ff */
[----:B-1----:R-:W-:-:S02]  /*41f0*/  LEA.HI.X.SX32 R9, R75, UR17, 0x2, P2 ;  /* 0x000000114b097c11 */ /* 0x002fc400090f16ff */
[CC--:B------:R-:W-:Y:S02]  /*4200*/  LEA R200, P4, R78.reuse, R8.reuse, 0x3 ;  /* 0x000000084ec87211 */ /* 0x0c0fe400078818ff */
[----:B------:R-:W-:Y:S01]  /*4210*/  ISETP.GE.U32.AND P0, PT, R7, 0x7fffffbd, PT ;  /* 0x7fffffbd0700780c */ /* 0x000fe20003f06070 */
[----:B------:R-:W-:Y:S01]  /*4220*/  IMAD R7, R78, 0x3, RZ ;  /* 0x000000034e077824 */ /* 0x000fe200078e02ff */
[-C--:B------:R-:W-:Y:S02]  /*4230*/  IADD3 R182, P2, PT, R45, R8.reuse, RZ ;  /* 0x000000082db67210 */ /* 0x080fe40007f5e0ff */
[-C--:B------:R-:W-:Y:S02]  /*4240*/  LEA.HI.X.SX32 R201, R5, R9.reuse, 0x2, P4 ;  /* 0x0000000905c97211 */ /* 0x080fe400020f16ff */
[-C--:B------:R-:W-:Y:S02]  /*4250*/  IADD3 R178, P4, PT, R129, R8.reuse, RZ ;  /* 0x0000000881b27210 */ /* 0x080fe40007f9e0ff */
[----:B------:R-:W-:Y:S01]  /*4260*/  LEA.HI.X.SX32 R183, R7, R9, 0x2, P2 ;  /* 0x0000000907b77211 */ /* 0x000fe200010f16ff */
[----:B------:R1:W-:Y:S01]  /*4270*/  STL.64 [R1+0x30], R200 ;  /* 0x000030c801007387 */ /* 0x0003e20000100a00 */
[----:B------:R-:W-:-:S02]  /*4280*/  IADD3 R176, P2, PT, R89, R8, RZ ;  /* 0x0000000859b07210 */ /* 0x000fc40007f5e0ff */
[-C--:B------:R-:W-:Y:S01]  /*4290*/  LEA.HI.X.SX32 R179, R13, R9.reuse, 0x2, P4 ;  /* 0x000000090db37211 */ /* 0x080fe200020f16ff */
[----:B------:R1:W-:Y:S01]  /*42a0*/  STL.64 [R1+0x28], R182 ;  /* 0x000028b601007387 */ /* 0x0003e20000100a00 */
[----:B------:R-:W-:Y:S02]  /*42b0*/  IADD3 R20, P4, PT, R84, R8, RZ ;  /* 0x0000000854147210 */ /* 0x000fe40007f9e0ff */
[----:B------:R-:W-:Y:S02]  /*42c0*/  LEA.HI.X.SX32 R177, R15, R9, 0x2, P2 ;  /* 0x000000090fb17211 */ /* 0x000fe400010f16ff */
[C---:B------:R-:W-:Y:S01]  /*42d0*/  LEA R246, P2, R71.reuse, UR18, 0x2 ;  /* 0x0000001247f67c11 */ /* 0x040fe2000f8410ff */
[----:B------:R1:W-:Y:S03]  /*42e0*/  STL [R1+0x8], R20 ;  /* 0x0000081401007387 */ /* 0x0003e60000100800 */
[----:B------:R-:W-:Y:S01]  /*42f0*/  LEA.HI.X.SX32 R70, R71, UR19, 0x2, P2 ;  /* 0x0000001347467c11 */ /* 0x000fe200090f16ff */
[----:B------:R1:W-:Y:S04]  /*4300*/  STL.64 [R1+0x18], R178 ;  /* 0x000018b201007387 */ /* 0x0003e80000100a00 */
[----:B------:R1:W-:Y:S01]  /*4310*/  STL.64 [R1+0x10], R176 ;  /* 0x000010b001007387 */ /* 0x0003e20000100a00 */
[----:B------:R-:W-:Y:S05]  /*4320*/  BRA.U UP0, `(.L_x_5) ;  /* 0x0000000100187547 */ /* 0x000fea000b800000 */
[----:B------:R-:W-:Y:S01]  /*4330*/  ELECT P2, URZ, PT ;  /* 0x0000000000ff782f */ /* 0x000fe20003840000 */
[----:B------:R-:W-:Y:S01]  /*4340*/  IMAD.MOV.U32 R4, RZ, RZ, 0x1 ;  /* 0x00000001ff047424 */ /* 0x000fe200078e00ff */
[----:B------:R-:W-:Y:S01]  /*4350*/  UMOV UR5, 0x40 ;  /* 0x0000004000057882 */ /* 0x000fe20000000000 */
[----:B------:R-:W-:Y:S01]  /*4360*/  UVIRTCOUNT.DEALLOC.SMPOOL 0x80 ;  /* 0x000000800000784c */ /* 0x000fe20000000000 */
[----:B------:R-:W-:-:S09]  /*4370*/  ULEA UR5, UR4, UR5, 0x18 ;  /* 0x0000000504057291 */ /* 0x000fd2000f8ec0ff */
[----:B------:R2:W-:Y:S03]  /*4380*/  @P2 STS.U8 [UR5], R4 ;  /* 0x00000004ff002988 */ /* 0x0005e60008000005 */
.L_x_5:
[-C--:B------:R-:W-:Y:S01]  /*4390*/  LEA R172, P2, R78, R8.reuse, 0x5 ;  /* 0x000000084eac7211 */ /* 0x080fe200078428ff */
[----:B------:R-:W-:Y:S01]  /*43a0*/  IMAD R10, R10, UR9, RZ ;  /* 0x000000090a0a7c24 */ /* 0x000fe2000f8e02ff */
[----:B------:R-:W-:Y:S01]  /*43b0*/  USHF.L.U32 UR4, UR7, 0x15, URZ ;  /* 0x0000001507047899 */ /* 0x000fe200080006ff */
[----:B------:R-:W-:Y:S01]  /*43c0*/  IMAD.MOV.U32 R175, RZ, RZ, R21 ;  /* 0x000000ffffaf7224 */ /* 0x000fe200078e0015 */
[-C--:B------:R-:W-:Y:S01]  /*43d0*/  LEA.HI.X.SX32 R173, R19, R9.reuse, 0x2, P2 ;  /* 0x0000000913ad7211 */ /* 0x080fe200010f16ff */
[----:B------:R-:W-:Y:S01]  /*43e0*/  IMAD R6, R23, UR9, RZ ;  /* 0x0000000917067c24 */ /* 0x000fe2000f8e02ff */
[-C--:B------:R-:W-:Y:S01]  /*43f0*/  LEA R180, P2, R78, R8.reuse, 0x4 ;  /* 0x000000084eb47211 */ /* 0x080fe200078420ff */
[----:B------:R-:W-:Y:S01]  /*4400*/  IMAD R21, R12, UR9, RZ ;  /* 0x000000090c157c24 */ /* 0x000fe2000f8e02ff */
[-C--:B------:R-:W-:Y:S01]  /*4410*/  LEA.HI.X.SX32 R175, R17, R9.reuse, 0x2, P4 ;  /* 0x0000000911af7211 */ /* 0x080fe200020f16ff */
[----:B------:R-:W-:Y:S01]  /*4420*/  IMAD R22, R14, UR9, RZ ;  /* 0x000000090e167c24 */ /* 0x000fe2000f8e02ff */
[-C--:B------:R-:W-:Y:S01]  /*4430*/  LEA.HI.X.SX32 R181, R11, R9.reuse, 0x2, P2 ;  /* 0x000000090bb57211 */ /* 0x080fe200010f16ff */
[----:B------:R-:W-:Y:S01]  /*4440*/  IMAD R13, R25, UR9, RZ ;  /* 0x00000009190d7c24 */ /* 0x000fe2000f8e02ff */
[----:B------:R-:W-:Y:S01]  /*4450*/  IADD3 R202, P2, PT, R11, R8, RZ ;  /* 0x000000080bca7210 */ /* 0x000fe20007f5e0ff */
[----:B------:R-:W-:Y:S01]  /*4460*/  STL [R1+0xc], R175 ;  /* 0x00000caf01007387 */ /* 0x000fe20000100800 */
[-C--:B------:R-:W-:Y:S01]  /*4470*/  LEA R14, P4, R6, R246.reuse, 0x2 ;  /* 0x000000f6060e7211 */ /* 0x080fe200078810ff */
[--C-:B------:R-:W-:Y:S01]  /*4480*/  IMAD.MOV.U32 R174, RZ, RZ, R20.reuse ;  /* 0x000000ffffae7224 */ /* 0x100fe200078e0014 */
[-C--:B------:R-:W-:Y:S01]  /*4490*/  LEA.HI.X.SX32 R203, R78, R9.reuse, 0x2, P2 ;  /* 0x000000094ecb7211 */ /* 0x080fe200010f16ff */
[----:B------:R3:W-:Y:S01]  /*44a0*/  STL [R1+0x2cc], R6 ;  /* 0x0002cc0601007387 */ /* 0x0007e20000100800 */
[----:B--2---:R-:W-:Y:S01]  /*44b0*/  LEA R4, P2, R10, R246, 0x2 ;  /* 0x000000f60a047211 */ /* 0x004fe200078410ff */
[----:B------:R-:W-:Y:S01]  /*44c0*/  IMAD.MOV.U32 R174, RZ, RZ, R20 ;  /* 0x000000ffffae7224 */ /* 0x000fe200078e0014 */
[-C--:B------:R-:W-:Y:S01]  /*44d0*/  LEA.HI.X.SX32 R15, R6, R70.reuse, 0x2, P4 ;  /* 0x00000046060f7211 */ /* 0x080fe200020f16ff */
[----:B------:R2:W-:Y:S01]  /*44e0*/  STL [R1+0x2c0], R10 ;  /* 0x0002c00a01007387 */ /* 0x0005e20000100800 */
[----:B------:R-:W-:Y:S01]  /*44f0*/  LEA.HI.X.SX32 R5, R10, R70, 0x2, P2 ;  /* 0x000000460a057211 */ /* 0x000fe200010f16ff */
[----:B-1----:R-:W-:Y:S01]  /*4500*/  IMAD R20, R27, UR9, RZ ;  /* 0x000000091b147c24 */ /* 0x002fe2000f8e02ff */
[----:B------:R-:W-:Y:S01]  /*4510*/  ULOP3.LUT UR4, UR4, 0x600000, URZ, 0xc0, !UPT ;  /* 0x0060000004047892 */ /* 0x000fe2000f8ec0ff */
[----:B------:R-:W-:Y:S01]  /*4520*/  IMAD R30, R28, UR9, RZ ;  /* 0x000000091c1e7c24 */ /* 0x000fe2000f8e02ff */
[----:B------:R1:W-:Y:S01]  /*4530*/  STL [R1+0x2b4], R13 ;  /* 0x0002b40d01007387 */ /* 0x0003e20000100800 */
[----:B------:R-:W-:Y:S01]  /*4540*/  IMAD R28, R36, UR9, RZ ;  /* 0x00000009241c7c24 */ /* 0x000fe2000f8e02ff */
[-C--:B---3--:R-:W-:Y:S01]  /*4550*/  LEA R6, P4, R13, R246.reuse, 0x2 ;  /* 0x000000f60d067211 */ /* 0x088fe200078810ff */
[----:B------:R-:W-:Y:S01]  /*4560*/  IMAD R33, R16, UR9, RZ ;  /* 0x0000000910217c24 */ /* 0x000fe2000f8e02ff */
[----:B------:R-:W-:Y:S01]  /*4570*/  STL.64 [R1], R172 ;  /* 0x000000ac01007387 */ /* 0x000fe20000100a00 */
[----:B--2---:R-:W-:Y:S01]  /*4580*/  LEA R10, P2, R21, R246, 0x2 ;  /* 0x000000f6150a7211 */ /* 0x004fe200078410ff */
[----:B------:R-:W-:Y:S01]  /*4590*/  IMAD R29, R29, UR9, RZ ;  /* 0x000000091d1d7c24 */ /* 0x000fe2000f8e02ff */
[-C--:B------:R-:W-:Y:S01]  /*45a0*/  LEA.HI.X.SX32 R7, R13, R70.reuse, 0x2, P4 ;  /* 0x000000460d077211 */ /* 0x080fe200020f16ff */
[----:B------:R-:W-:Y:S01]  /*45b0*/  STL [R1+0x2a8], R21 ;  /* 0x0002a81501007387 */ /* 0x000fe20000100800 */
[----:B------:R-:W-:Y:S01]  /*45c0*/  LEA.HI.X.SX32 R11, R21, R70, 0x2, P2 ;  /* 0x00000046150b7211 */ /* 0x000fe200010f16ff */
[----:B------:R-:W-:Y:S01]  /*45d0*/  IMAD R26, R18, UR9, RZ ;  /* 0x00000009121a7c24 */ /* 0x000fe2000f8e02ff */
[-C--:B------:R-:W-:Y:S01]  /*45e0*/  LEA R36, P2, R22, R246.reuse, 0x2 ;  /* 0x000000f616247211 */ /* 0x080fe200078410ff */
[----:B------:R2:W-:Y:S01]  /*45f0*/  STL [R1+0x29c], R20 ;  /* 0x00029c1401007387 */ /* 0x0005e20000100800 */
[----:B------:R-:W-:Y:S01]  /*4600*/  LEA R12, P4, R20, R246, 0x2 ;  /* 0x000000f6140c7211 */ /* 0x000fe200078810ff */
[----:B------:R-:W-:Y:S01]  /*4610*/  IMAD R24, R31, UR9, RZ ;  /* 0x000000091f187c24 */ /* 0x000fe2000f8e02ff */
[-C--:B------:R-:W-:Y:S01]  /*4620*/  LEA.HI.X.SX32 R37, R22, R70.reuse, 0x2, P2 ;  /* 0x0000004616257211 */ /* 0x080fe200010f16ff */
[----:B------:R3:W-:Y:S01]  /*4630*/  STL [R1+0x28c], R22 ;  /* 0x00028c1601007387 */ /* 0x0007e20000100800 */
[----:B-1----:R-:W-:Y:S01]  /*4640*/  LEA.HI.X.SX32 R13, R20, R70, 0x2, P4 ;  /* 0x00000046140d7211 */ /* 0x002fe200020f16ff */
[----:B------:R-:W-:Y:S01]  /*4650*/  IMAD R34, R52, UR9, RZ ;  /* 0x0000000934227c24 */ /* 0x000fe2000f8e02ff */
[----:B------:R-:W-:Y:S01]  /*4660*/  UIADD3 UR12, UPT, UPT, UR11, UR4, URZ ;  /* 0x000000040b0c7290 */ /* 0x000fe2000fffe0ff */
[----:B------:R-:W-:Y:S01]  /*4670*/  STL.64 [R1+0x20], R180 ;  /* 0x000020b401007387 */ /* 0x000fe20000100a00 */
[----:B------:R-:W-:Y:S01]  /*4680*/  IMAD R32, R44, UR9, RZ ;  /* 0x000000092c207c24 */ /* 0x000fe2000f8e02ff */
[-C--:B--2---:R-:W-:Y:S01]  /*4690*/  LEA R20, P4, R29, R246.reuse, 0x2 ;  /* 0x000000f61d147211 */ /* 0x084fe200078810ff */
[----:B------:R-:W-:Y:S01]  /*46a0*/  IMAD R38, R66, UR9, RZ ;  /* 0x0000000942267c24 */ /* 0x000fe2000f8e02ff */
[----:B------:R-:W-:Y:S01]  /*46b0*/  STL [R1+0x27c], R29 ;  /* 0x00027c1d01007387 */ /* 0x000fe20000100800 */
[----:B------:R-:W-:Y:S01]  /*46c0*/  IMAD R40, R60, UR9, RZ ;  /* 0x000000093c287c24 */ /* 0x000fe2000f8e02ff */
[----:B---3--:R-:W-:Y:S01]  /*46d0*/  LEA R22, P2, R33, R246, 0x2 ;  /* 0x000000f621167211 */ /* 0x008fe200078410ff */
[C---:B------:R-:W-:Y:S01]  /*46e0*/  IMAD R116, R78.reuse, 0xb8, RZ ;  /* 0x000000b84e747824 */ /* 0x040fe200078e02ff */
[----:B------:R-:W-:Y:S01]  /*46f0*/  STL [R1+0x26c], R33 ;  /* 0x00026c2101007387 */ /* 0x000fe20000100800 */
[-C--:B------:R-:W-:Y:S01]  /*4700*/  LEA.HI.X.SX32 R21, R29, R70.reuse, 0x2, P4 ;  /* 0x000000461d157211 */ /* 0x080fe200020f16ff */
[----:B------:R-:W-:Y:S01]  /*4710*/  IMAD R121, R78, 0x2e, RZ ;  /* 0x0000002e4e797824 */ /* 0x000fe200078e02ff */
[----:B------:R-:W-:Y:S01]  /*4720*/  LEA.HI.X.SX32 R23, R33, R70, 0x2, P2 ;  /* 0x0000004621177211 */ /* 0x000fe200010f16ff */
[----:B------:R1:W-:Y:S01]  /*4730*/  STL [R1+0x25c], R24 ;  /* 0x00025c1801007387 */ /* 0x0003e20000100800 */
[-C--:B------:R-:W-:Y:S01]  /*4740*/  LEA R18, P2, R26, R246.reuse, 0x2 ;  /* 0x000000f61a127211 */ /* 0x080fe200078410ff */
[----:B------:R-:W-:Y:S01]  /*4750*/  IMAD R120, R78, 0xc0, RZ ;  /* 0x000000c04e787824 */ /* 0x000fe200078e02ff */
[----:B------:R-:W-:Y:S01]  /*4760*/  LEA R16, P4, R24, R246, 0x2 ;  /* 0x000000f618107211 */ /* 0x000fe200078810ff */
[----:B------:R-:W-:Y:S01]  /*4770*/  STL.64 [R1+0x38], R202 ;  /* 0x000038ca01007387 */ /* 0x000fe20000100a00 */
[-C--:B------:R-:W-:Y:S01]  /*4780*/  LEA.HI.X.SX32 R19, R26, R70.reuse, 0x2, P2 ;  /* 0x000000461a137211 */ /* 0x080fe200010f16ff */
[----:B------:R-:W-:Y:S01]  /*4790*/  IMAD R137, R78, 0x36, RZ ;  /* 0x000000364e897824 */ /* 0x000fe200078e02ff */
[----:B------:R-:W-:Y:S01]  /*47a0*/  LEA.HI.X.SX32 R17, R24, R70, 0x2, P4 ;  /* 0x0000004618117211 */ /* 0x000fe200020f16ff */
[----:B------:R2:W-:Y:S01]  /*47b0*/  STL [R1+0x244], R26 ;  /* 0x0002441a01007387 */ /* 0x0005e20000100800 */
[----:B------:R-:W-:Y:S01]  /*47c0*/  IMAD R136, R78, 0xe0, RZ ;  /* 0x000000e04e887824 */ /* 0x000fe200078e02ff */
[----:B-1----:R-:W-:Y:S01]  /*47d0*/  LEA R24, P4, R30, R246, 0x2 ;  /* 0x000000f61e187211 */ /* 0x002fe200078810ff */
[C---:B------:R-:W-:Y:S01]  /*47e0*/  IMAD R114, R78.reuse, 0xb4, RZ ;  /* 0x000000b44e727824 */ /* 0x040fe200078e02ff */
[----:B------:R1:W-:Y:S01]  /*47f0*/  STL [R1+0x238], R30 ;  /* 0x0002381e01007387 */ /* 0x0003e20000100800 */
[----:B------:R-:W-:Y:S01]  /*4800*/  IMAD R140, R78, 0xe8, RZ ;  /* 0x000000e84e8c7824 */ /* 0x000fe200078e02ff */
[----:B------:R-:W-:Y:S01]  /*4810*/  LEA.HI.X.SX32 R25, R30, R70, 0x2, P4 ;  /* 0x000000461e197211 */ /* 0x000fe200020f16ff */
[C---:B------:R-:W-:Y:S01]  /*4820*/  IMAD R118, R78.reuse, 0xbc, RZ ;  /* 0x000000bc4e767824 */ /* 0x040fe200078e02ff */
[----:B------:R3:W-:Y:S01]  /*4830*/  STL [R1+0x22c], R28 ;  /* 0x00022c1c01007387 */ /* 0x0007e20000100800 */
[----:B------:R-:W-:Y:S01]  /*4840*/  IMAD R146, R78, 0x3a, RZ ;  /* 0x0000003a4e927824 */ /* 0x000fe200078e02ff */
[----:B--2---:R-:W-:Y:S01]  /*4850*/  LEA R26, P2, R28, R246, 0x2 ;  /* 0x000000f61c1a7211 */ /* 0x004fe200078410ff */
[C---:B------:R-:W-:Y:S01]  /*4860*/  IMAD R123, R78.reuse, 0x2f, RZ ;  /* 0x0000002f4e7b7824 */ /* 0x040fe200078e02ff */
[----:B------:R2:W-:Y:S01]  /*4870*/  STL [R1+0x220], R32 ;  /* 0x0002202001007387 */ /* 0x0005e20000100800 */
[----:B------:R-:W-:Y:S01]  /*4880*/  IMAD R135, R78, 0x35, RZ ;  /* 0x000000354e877824 */ /* 0x000fe200078e02ff */
[----:B------:R-:W-:Y:S01]  /*4890*/  LEA.HI.X.SX32 R27, R28, R70, 0x2, P2 ;  /* 0x000000461c1b7211 */ /* 0x000fe200010f16ff */
[----:B------:R-:W-:Y:S01]  /*48a0*/  IMAD R134, R78, 0xdc, RZ ;  /* 0x000000dc4e867824 */ /* 0x000fe200078e02ff */
[----:B------:R4:W-:Y:S01]  /*48b0*/  STL [R1+0x214], R34 ;  /* 0x0002142201007387 */ /* 0x0009e20000100800 */
[-C--:B-1----:R-:W-:Y:S01]  /*48c0*/  LEA R30, P4, R32, R246.reuse, 0x2 ;  /* 0x000000f6201e7211 */ /* 0x082fe200078810ff */
[----:B------:R-:W-:Y:S01]  /*48d0*/  IMAD R139, R78, 0x37, RZ ;  /* 0x000000374e8b7824 */ /* 0x000fe200078e02ff */
[----:B---3--:R-:W-:Y:S01]  /*48e0*/  LEA R28, P2, R34, R246, 0x2 ;  /* 0x000000f6221c7211 */ /* 0x008fe200078410ff */
[----:B------:R1:W-:Y:S01]  /*48f0*/  STL [R1+0x208], R40 ;  /* 0x0002082801007387 */ /* 0x0003e20000100800 */
[-C--:B------:R-:W-:Y:S01]  /*4900*/  LEA.HI.X.SX32 R31, R32, R70.reuse, 0x2, P4 ;  /* 0x00000046201f7211 */ /* 0x080fe200020f16ff */
[----:B------:R-:W-:Y:S01]  /*4910*/  IMAD R138, R78, 0xe4, RZ ;  /* 0x000000e44e8a7824 */ /* 0x000fe200078e02ff */
[----:B------:R-:W-:Y:S01]  /*4920*/  LEA.HI.X.SX32 R29, R34, R70, 0x2, P2 ;  /* 0x00000046221d7211 */ /* 0x000fe200010f16ff */
[----:B------:R3:W-:Y:S01]  /*4930*/  STL [R1+0x1fc], R38 ;  /* 0x0001fc2601007387 */ /* 0x0007e20000100800 */
[-C--:B--2---:R-:W-:Y:S01]  /*4940*/  LEA R32, P4, R40, R246.reuse, 0x2 ;  /* 0x000000f628207211 */ /* 0x084fe200078810ff */
[----:B------:R-:W-:Y:S01]  /*4950*/  UIADD3 UR8, UPT, UPT, UR10, 0x38000, URZ ;  /* 0x000380000a087890 */ /* 0x000fe2000fffe0ff */
[----:B----4-:R-:W-:Y:S01]  /*4960*/  LEA R34, P2, R38, R246, 0x2 ;  /* 0x000000f626227211 */ /* 0x010fe200078410ff */
[----:B------:R-:W-:Y:S01]  /*4970*/  STTM.x128 tmem[UR12], RZ ;  /* 0x000000ff000079ed */ /* 0x000fe200083c000c */
[-C--:B------:R-:W-:Y:S01]  /*4980*/  LEA.HI.X.SX32 R33, R40, R70.reuse, 0x2, P4 ;  /* 0x0000004628217211 */ /* 0x080fe200020f16ff */
[----:B------:R-:W2:Y:S01]  /*4990*/  FENCE.VIEW.ASYNC.T ;  /* 0x00000000000073c6 */ /* 0x000ea20000000200 */
[----:B------:R-:W-:Y:S01]  /*49a0*/  LEA.HI.X.SX32 R35, R38, R70, 0x2, P2 ;  /* 0x0000004626237211 */ /* 0x000fe200010f16ff */
[C---:B------:R-:W-:Y:S01]  /*49b0*/  IMAD R143, R78.reuse, 0x39, RZ ;  /* 0x000000394e8f7824 */ /* 0x040fe200078e02ff */
[-C--:B------:R-:W-:Y:S01]  /*49c0*/  IADD3 R248, P2, PT, R109, R8.reuse, RZ ;  /* 0x000000086df87210 */ /* 0x080fe20007f5e0ff */
[----:B------:R-:W-:Y:S01]  /*49d0*/  IMAD R142, R78, 0xec, RZ ;  /* 0x000000ec4e8e7824 */ /* 0x000fe200078e02ff */
[-C--:B------:R-:W-:Y:S01]  /*49e0*/  IADD3 R250, P4, PT, R100, R8.reuse, RZ ;  /* 0x0000000864fa7210 */ /* 0x080fe20007f9e0ff */
[C---:B------:R-:W-:Y:S01]  /*49f0*/  IMAD R145, R78.reuse, 0x3b, RZ ;  /* 0x0000003b4e917824 */ /* 0x040fe200078e02ff */
[-C--:B------:R-:W-:Y:S01]  /*4a00*/  LEA.HI.X.SX32 R249, R41, R9.reuse, 0x2, P2 ;  /* 0x0000000929f97211 */ /* 0x080fe200010f16ff */
[C---:B------:R-:W-:Y:S01]  /*4a10*/  IMAD R144, R78.reuse, 0xf0, RZ ;  /* 0x000000f04e907824 */ /* 0x040fe200078e02ff */
[-C--:B-1----:R-:W-:Y:S01]  /*4a20*/  IADD3 R40, P2, PT, R125, R8.reuse, RZ ;  /* 0x000000087d287210 */ /* 0x082fe20007f5e0ff */
[C---:B------:R-:W-:Y:S01]  /*4a30*/  IMAD R149, R78.reuse, 0x3d, RZ ;  /* 0x0000003d4e957824 */ /* 0x040fe200078e02ff */
[-C--:B------:R-:W-:Y:S01]  /*4a40*/  LEA.HI.X.SX32 R251, R39, R9.reuse, 0x2, P4 ;  /* 0x0000000927fb7211 */ /* 0x080fe200020f16ff */
[C---:B------:R-:W-:Y:S01]  /*4a50*/  IMAD R148, R78.reuse, 0xf8, RZ ;  /* 0x000000f84e947824 */ /* 0x040fe200078e02ff */
[-C--:B------:R-:W-:Y:S01]  /*4a60*/  LEA.HI.X.SX32 R41, R45, R9.reuse, 0x2, P2 ;  /* 0x000000092d297211 */ /* 0x080fe200010f16ff */
[C---:B------:R-:W-:Y:S01]  /*4a70*/  IMAD R151, R78.reuse, 0x3e, RZ ;  /* 0x0000003e4e977824 */ /* 0x040fe200078e02ff */
[-C--:B------:R-:W-:Y:S01]  /*4a80*/  IADD3 R44, P2, PT, R141, R8.reuse, RZ ;  /* 0x000000088d2c7210 */ /* 0x080fe20007f5e0ff */
[C---:B------:R-:W-:Y:S01]  /*4a90*/  IMAD R150, R78.reuse, 0xfc, RZ ;  /* 0x000000fc4e967824 */ /* 0x040fe200078e02ff */
[-C--:B---3--:R-:W-:Y:S01]  /*4aa0*/  IADD3 R38, P4, PT, R117, R8.reuse, RZ ;  /* 0x0000000875267210 */ /* 0x088fe20007f9e0ff */
[----:B------:R-:W-:Y:S01]  /*4ab0*/  IMAD R169, R78, 0x3f, RZ ;  /* 0x0000003f4ea97824 */ /* 0x000fe200078e02ff */
[-C--:B------:R-:W-:Y:S01]  /*4ac0*/  LEA.HI.X.SX32 R45, R49, R9.reuse, 0x2, P2 ;  /* 0x00000009312d7211 */ /* 0x080fe200010f16ff */
[----:B------:R-:W-:Y:S01]  /*4ad0*/  VIADD R168, R170, 0xfffffffa ;  /* 0xfffffffaaaa87836 */ /* 0x000fe20000000000 */
[-C--:B------:R-:W-:Y:S01]  /*4ae0*/  LEA R48, P2, R78, R8.reuse, 0x6 ;  /* 0x000000084e307211 */ /* 0x080fe200078430ff */
[----:B------:R-:W-:Y:S01]  /*4af0*/  IMAD R167, R167, UR9, RZ ;  /* 0x00000009a7a77c24 */ /* 0x000fe2000f8e02ff */
[-C--:B------:R-:W-:Y:S01]  /*4b00*/  LEA.HI.X.SX32 R39, R43, R9.reuse, 0x2, P4 ;  /* 0x000000092b277211 */ /* 0x080fe200020f16ff */
[----:B------:R-:W-:Y:S01]  /*4b10*/  IMAD R166, R166, UR9, RZ ;  /* 0x00000009a6a67c24 */ /* 0x000fe2000f8e02ff */
[-C--:B------:R-:W-:Y:S01]  /*4b20*/  LEA.HI.X.SX32 R49, R127, R9.reuse, 0x2, P2 ;  /* 0x000000097f317211 */ /* 0x080fe200010f16ff */
[----:B------:R-:W-:Y:S01]  /*4b30*/  IMAD R127, R78, 0x31, RZ ;  /* 0x000000314e7f7824 */ /* 0x000fe200078e02ff */
[-C--:B------:R-:W-:Y:S01]  /*4b40*/  IADD3 R52, P2, PT, R53, R8.reuse, RZ ;  /* 0x0000000835347210 */ /* 0x080fe20007f5e0ff */
[----:B------:R-:W-:Y:S01]  /*4b50*/  IMAD R165, R165, UR9, RZ ;  /* 0x00000009a5a57c24 */ /* 0x000fe2000f8e02ff */
[-C--:B------:R-:W-:Y:S01]  /*4b60*/  IADD3 R42, P4, PT, R133, R8.reuse, RZ ;  /* 0x00000008852a7210 */ /* 0x080fe20007f9e0ff */
[----:B------:R-:W-:Y:S01]  /*4b70*/  IMAD R204, R154, UR9, RZ ;  /* 0x000000099acc7c24 */ /* 0x000fe2000f8e02ff */
[-C--:B------:R-:W-:Y:S01]  /*4b80*/  LEA.HI.X.SX32 R53, R122, R9.reuse, 0x2, P2 ;  /* 0x000000097a357211 */ /* 0x080fe200010f16ff */
[C---:B------:R-:W-:Y:S01]  /*4b90*/  IMAD R122, R78.reuse, 0xc4, RZ ;  /* 0x000000c44e7a7824 */ /* 0x040fe200078e02ff */
[-C--:B------:R-:W-:Y:S01]  /*4ba0*/  IADD3 R56, P2, PT, R57, R8.reuse, RZ ;  /* 0x0000000839387210 */ /* 0x080fe20007f5e0ff */
[----:B------:R1:W-:Y:S01]  /*4bb0*/  STL.64 [R1+0x328], R250 ;  /* 0x000328fa01007387 */ /* 0x0003e20000100a00 */
[-C--:B------:R-:W-:Y:S01]  /*4bc0*/  LEA.HI.X.SX32 R43, R47, R9.reuse, 0x2, P4 ;  /* 0x000000092f2b7211 */ /* 0x080fe200020f16ff */
[----:B------:R-:W-:Y:S01]  /*4bd0*/  IMAD R205, R155, UR9, RZ ;  /* 0x000000099bcd7c24 */ /* 0x000fe2000f8e02ff */
[-C--:B------:R-:W-:Y:S01]  /*4be0*/  LEA.HI.X.SX32 R57, R129, R9.reuse, 0x2, P2 ;  /* 0x0000000981397211 */ /* 0x080fe200010f16ff */
[----:B------:R-:W-:Y:S01]  /*4bf0*/  IMAD R129, R78, 0x32, RZ ;  /* 0x000000324e817824 */ /* 0x000fe200078e02ff */
[-C--:B------:R-:W-:Y:S01]  /*4c00*/  IADD3 R60, P2, PT, R61, R8.reuse, RZ ;  /* 0x000000083d3c7210 */ /* 0x080fe20007f5e0ff */
[----:B------:R-:W-:Y:S01]  /*4c10*/  STL [R1+0x2c8], R167 ;  /* 0x0002c8a701007387 */ /* 0x000fe20000100800 */
[-C--:B------:R-:W-:Y:S01]  /*4c20*/  IADD3 R46, P4, PT, R147, R8.reuse, RZ ;  /* 0x00000008932e7210 */ /* 0x080fe20007f9e0ff */
[----:B------:R-:W-:Y:S01]  /*4c30*/  IMAD R199, R199, UR9, RZ ;  /* 0x00000009c7c77c24 */ /* 0x000fe2000f8e02ff */
[-C--:B------:R-:W-:Y:S01]  /*4c40*/  LEA.HI.X.SX32 R61, R124, R9.reuse, 0x2, P2 ;  /* 0x000000097c3d7211 */ /* 0x080fe200010f16ff */
[----:B------:R-:W-:Y:S01]  /*4c50*/  IMAD R124, R78, 0xc8, RZ ;  /* 0x000000c84e7c7824 */ /* 0x000fe200078e02ff */
[-C--:B------:R-:W-:Y:S01]  /*4c60*/  IADD3 R64, P2, PT, R65, R8.reuse, RZ ;  /* 0x0000000841407210 */ /* 0x080fe20007f5e0ff */
[----:B------:R-:W-:Y:S01]  /*4c70*/  STL [R1+0x2bc], R166 ;  /* 0x0002bca601007387 */ /* 0x000fe20000100800 */
[-C--:B------:R-:W-:Y:S01]  /*4c80*/  LEA.HI.X.SX32 R47, R132, R9.reuse, 0x2, P4 ;  /* 0x00000009842f7211 */ /* 0x080fe200020f16ff */
[----:B------:R-:W-:Y:S01]  /*4c90*/  IMAD R132, R78, 0xd8, RZ ;  /* 0x000000d84e847824 */ /* 0x000fe200078e02ff */
[-C--:B------:R-:W-:Y:S01]  /*4ca0*/  LEA.HI.X.SX32 R65, R89, R9.reuse, 0x2, P2 ;  /* 0x0000000959417211 */ /* 0x080fe200010f16ff */
[----:B------:R3:W-:Y:S01]  /*4cb0*/  STL [R1+0x2b0], R165 ;  /* 0x0002b0a501007387 */ /* 0x0007e20000100800 */
[-C--:B------:R-:W-:Y:S01]  /*4cc0*/  IADD3 R68, P2, PT, R69, R8.reuse, RZ ;  /* 0x0000000845447210 */ /* 0x080fe20007f5e0ff */
[----:B------:R-:W-:Y:S01]  /*4cd0*/  IMAD R214, R188, UR9, RZ ;  /* 0x00000009bcd67c24 */ /* 0x000fe2000f8e02ff */
[-C--:B------:R-:W-:Y:S01]  /*4ce0*/  IADD3 R50, P4, PT, R51, R8.reuse, RZ ;  /* 0x0000000833327210 */ /* 0x080fe20007f9e0ff */
[----:B------:R-:W-:Y:S01]  /*4cf0*/  IMAD R212, R189, UR9, RZ ;  /* 0x00000009bdd47c24 */ /* 0x000fe2000f8e02ff */
[-C--:B------:R-:W-:Y:S01]  /*4d00*/  LEA.HI.X.SX32 R69, R80, R9.reuse, 0x2, P2 ;  /* 0x0000000950457211 */ /* 0x080fe200010f16ff */
[----:B------:R-:W-:Y:S01]  /*4d10*/  IMAD R230, R184, UR9, RZ ;  /* 0x00000009b8e67c24 */ /* 0x000fe2000f8e02ff */
[-C--:B------:R-:W-:Y:S01]  /*4d20*/  IADD3 R80, P2, PT, R81, R8.reuse, RZ ;  /* 0x0000000851507210 */ /* 0x080fe20007f5e0ff */
[----:B------:R-:W-:Y:S01]  /*4d30*/  IMAD R210, R190, UR9, RZ ;  /* 0x00000009bed27c24 */ /* 0x000fe2000f8e02ff */
[-C--:B------:R-:W-:Y:S01]  /*4d40*/  LEA.HI.X.SX32 R51, R131, R9.reuse, 0x2, P4 ;  /* 0x0000000983337211 */ /* 0x080fe200020f16ff */
[----:B------:R-:W-:Y:S01]  /*4d50*/  IMAD R131, R78, 0x33, RZ ;  /* 0x000000334e837824 */ /* 0x000fe200078e02ff */
[-C--:B------:R-:W-:Y:S01]  /*4d60*/  LEA.HI.X.SX32 R81, R84, R9.reuse, 0x2, P2 ;  /* 0x0000000954517211 */ /* 0x080fe200010f16ff */
[----:B------:R-:W-:Y:S01]  /*4d70*/  IMAD R232, R186, UR9, RZ ;  /* 0x00000009bae87c24 */ /* 0x000fe2000f8e02ff */
[-C--:B------:R-:W-:Y:S01]  /*4d80*/  IADD3 R84, P2, PT, R85, R8.reuse, RZ ;  /* 0x0000000855547210 */ /* 0x080fe20007f5e0ff */
[----:B------:R-:W-:Y:S01]  /*4d90*/  IMAD R206, R198, UR9, RZ ;  /* 0x00000009c6ce7c24 */ /* 0x000fe2000f8e02ff */
[-C--:B------:R-:W-:Y:S01]  /*4da0*/  IADD3 R54, P4, PT, R55, R8.reuse, RZ ;  /* 0x0000000837367210 */ /* 0x080fe20007f9e0ff */
[----:B------:R-:W-:Y:S01]  /*4db0*/  IMAD R208, R191, UR9, RZ ;  /* 0x00000009bfd07c24 */ /* 0x000fe2000f8e02ff */
[-C--:B------:R-:W-:Y:S01]  /*4dc0*/  LEA.HI.X.SX32 R85, R88, R9.reuse, 0x2, P2 ;  /* 0x0000000958557211 */ /* 0x080fe200010f16ff */
[----:B------:R-:W-:Y:S01]  /*4dd0*/  IMAD R231, R185, UR9, RZ ;  /* 0x00000009b9e77c24 */ /* 0x000fe2000f8e02ff */
[-C--:B------:R-:W-:Y:S01]  /*4de0*/  LEA.HI.X.SX32 R55, R130, R9.reuse, 0x2, P4 ;  /* 0x0000000982377211 */ /* 0x080fe200020f16ff */
[C---:B------:R-:W-:Y:S01]  /*4df0*/  IMAD R130, R78.reuse, 0xd4, RZ ;  /* 0x000000d44e827824 */ /* 0x040fe200078e02ff */
[-C--:B------:R-:W-:Y:S01]  /*4e00*/  LEA R88, P2, R78, R8.reuse, 0x7 ;  /* 0x000000084e587211 */ /* 0x080fe200078438ff */
[----:B------:R-:W-:Y:S01]  /*4e10*/  IMAD R233, R187, UR9, RZ ;  /* 0x00000009bbe97c24 */ /* 0x000fe2000f8e02ff */
[-C--:B------:R-:W-:Y:S01]  /*4e20*/  IADD3 R58, P4, PT, R59, R8.reuse, RZ ;  /* 0x000000083b3a7210 */ /* 0x080fe20007f9e0ff */
        /* <DEDUP_REMOVED lines=10> */
[----:B------:R-:W-:Y:S01]  /*4ed0*/  IMAD R242, R222, UR9, RZ ;  /* 0x00000009def27c24 */ /* 0x000fe2000f8e02ff */
[-C--:B------:R-:W-:Y:S01]  /*4ee0*/  LEA.HI.X.SX32 R63, R126, R9.reuse, 0x2, P4 ;  /* 0x000000097e3f7211 */ /* 0x080fe200020f16ff */
[----:B------:R-:W-:Y:S01]  /*4ef0*/  IMAD R126, R78, 0xcc, RZ ;  /* 0x000000cc4e7e7824 */ /* 0x000fe200078e02ff */
[----:B--2---:R-:W-:Y:S01]  /*4f00*/  BAR.SYNC.DEFER_BLOCKING 0x0 ;  /* 0x0000000000007b1d */ /* 0x004fe20000010000 */
[-C--:B------:R-:W-:Y:S01]  /*4f10*/  IADD3 R96, P2, PT, R97, R8.reuse, RZ ;  /* 0x0000000861607210 */ /* 0x080fe20007f5e0ff */
[----:B------:R-:W-:Y:S01]  /*4f20*/  IMAD R240, R221, UR9, RZ ;  /* 0x00000009ddf07c24 */ /* 0x000fe2000f8e02ff */
[----:B------:R-:W-:Y:S01]  /*4f30*/  IADD3 R66, P4, PT, R67, R8, RZ ;  /* 0x0000000843427210 */ /* 0x000fe20007f9e0ff */
[----:B------:R-:W-:Y:S01]  /*4f40*/  IMAD R244, R223, UR9, RZ ;  /* 0x00000009dff47c24 */ /* 0x000fe2000f8e02ff */
[-C--:B------:R-:W-:Y:S01]  /*4f50*/  LEA.HI.X.SX32 R97, R100, R9.reuse, 0x2, P2 ;  /* 0x0000000964617211 */ /* 0x080fe200010f16ff */
[----:B------:R-:W-:Y:S01]  /*4f60*/  IMAD R247, R224, UR9, RZ ;  /* 0x00000009e0f77c24 */ /* 0x000fe2000f8e02ff */
[----:B------:R-:W-:-:S02]  /*4f70*/  LEA.HI.X.SX32 R67, R76, R9, 0x2, P4 ;  /* 0x000000094c437211 */ /* 0x000fc400020f16ff */
[-C--:B------:R-:W-:Y:S02]  /*4f80*/  IADD3 R100, P2, PT, R101, R8.reuse, RZ ;  /* 0x0000000865647210 */ /* 0x080fe40007f5e0ff */
[-C--:B------:R-:W-:Y:S02]  /*4f90*/  IADD3 R76, P4, PT, R77, R8.reuse, RZ ;  /* 0x000000084d4c7210 */ /* 0x080fe40007f9e0ff */
[-C--:B------:R-:W-:Y:S02]  /*4fa0*/  LEA.HI.X.SX32 R101, R104, R9.reuse, 0x2, P2 ;  /* 0x0000000968657211 */ /* 0x080fe400010f16ff */
[----:B------:R-:W-:Y:S02]  /*4fb0*/  LEA.HI.X.SX32 R77, R82, R9, 0x2, P4 ;  /* 0x00000009524d7211 */ /* 0x000fe400020f16ff */
[-C--:B------:R-:W-:Y:S02]  /*4fc0*/  IADD3 R104, P2, PT, R105, R8.reuse, RZ ;  /* 0x0000000869687210 */ /* 0x080fe40007f5e0ff */
[----:B------:R-:W-:-:S02]  /*4fd0*/  IADD3 R82, P4, PT, R83, R8, RZ ;  /* 0x0000000853527210 */ /* 0x000fc40007f9e0ff */
[-C--:B------:R-:W-:Y:S02]  /*4fe0*/  LEA.HI.X.SX32 R105, R109, R9.reuse, 0x2, P2 ;  /* 0x000000096d697211 */ /* 0x080fe400010f16ff */
[-C--:B------:R-:W-:Y:S02]  /*4ff0*/  LEA.HI.X.SX32 R83, R86, R9.reuse, 0x2, P4 ;  /* 0x0000000956537211 */ /* 0x080fe400020f16ff */
[-C--:B------:R-:W-:Y:S02]  /*5000*/  IADD3 R108, P2, PT, R108, R8.reuse, RZ ;  /* 0x000000086c6c7210 */ /* 0x080fe40007f5e0ff */
[----:B------:R-:W-:Y:S02]  /*5010*/  IADD3 R86, P4, PT, R87, R8, RZ ;  /* 0x0000000857567210 */ /* 0x000fe40007f9e0ff */
[-C--:B------:R-:W-:Y:S02]  /*5020*/  LEA.HI.X.SX32 R109, R113, R9.reuse, 0x2, P2 ;  /* 0x00000009716d7211 */ /* 0x080fe400010f16ff */
        /* <DEDUP_REMOVED lines=31> */
[-C--:B------:R-:W-:Y:S01]  /*5220*/  LEA.HI.X.SX32 R141, R146, R9.reuse, 0x2, P2 ;  /* 0x00000009928d7211 */ /* 0x080fe200010f16ff */
[----:B------:R-:W-:Y:S01]  /*5230*/  IMAD R146, R78, 0xf4, RZ ;  /* 0x000000f44e927824 */ /* 0x000fe200078e02ff */
[-C--:B------:R-:W-:Y:S02]  /*5240*/  LEA.HI.X.SX32 R119, R123, R9.reuse, 0x2, P4 ;  /* 0x000000097b777211 */ /* 0x080fe400020f16ff */
[----:B------:R-:W-:Y:S02]  /*5250*/  ISETP.NE.U32.AND P2, PT, R2, RZ, PT ;  /* 0x000000ff0200720c */ /* 0x000fe40003f45070 */
[----:B------:R-:W-:Y:S02]  /*5260*/  IADD3 R122, P4, PT, R122, R8, RZ ;  /* 0x000000087a7a7210 */ /* 0x000fe40007f9e0ff */
[----:B------:R-:W-:Y:S02]  /*5270*/  LEA R252, R2, UR10, 0x8 ;  /* 0x0000000a02fc7c11 */ /* 0x000fe4000f8e40ff */
[----:B------:R-:W-:-:S02]  /*5280*/  LEA.HI.X.SX32 R123, R127, R9, 0x2, P4 ;  /* 0x000000097f7b7211 */ /* 0x000fc400020f16ff */
[----:B------:R-:W-:-:S04]  /*5290*/  IADD3 R126, P4, PT, R126, R8, RZ ;  /* 0x000000087e7e7210 */ /* 0x000fc80007f9e0ff */
[----:B------:R-:W-:Y:S01]  /*52a0*/  LEA.HI.X.SX32 R127, R131, R9, 0x2, P4 ;  /* 0x00000009837f7211 */ /* 0x000fe200020f16ff */
[----:B------:R-:W-:Y:S01]  /*52b0*/  VOTEU.ALL UP1, P2 ;  /* 0x0000000000ff7886 */ /* 0x000fe20001020000 */
[----:B------:R-:W-:Y:S01]  /*52c0*/  IADD3 R130, P4, PT, R130, R8, RZ ;  /* 0x0000000882827210 */ /* 0x000fe20007f9e0ff */
[----:B------:R-:W-:-:S03]  /*52d0*/  VOTEU.ALL UP2, P2 ;  /* 0x0000000000ff7886 */ /* 0x000fc60001040000 */
[----:B------:R-:W-:Y:S02]  /*52e0*/  LEA.HI.X.SX32 R131, R135, R9, 0x2, P4 ;  /* 0x0000000987837211 */ /* 0x000fe400020f16ff */
[----:B------:R-:W-:Y:S01]  /*52f0*/  IADD3 R134, P4, PT, R134, R8, RZ ;  /* 0x0000000886867210 */ /* 0x000fe20007f9e0ff */
[----:B------:R-:W-:-:S04]  /*5300*/  @!UP1 UIADD3 UR14, UPT, UPT, -UR6, 0x100000, URZ ;  /* 0x00100000060e9890 */ /* 0x000fc8000fffe1ff */
[----:B------:R-:W-:Y:S02]  /*5310*/  @!UP1 USHF.L.U32 UR15, UR14, 0xb, URZ ;  /* 0x0000000b0e0f9899 */ /* 0x000fe400080006ff */
[----:B------:R-:W-:Y:S01]  /*5320*/  @!UP1 USHF.L.U32 UR14, UR14, 0x1, URZ ;  /* 0x000000010e0e9899 */ /* 0x000fe200080006ff */
[----:B------:R-:W-:Y:S02]  /*5330*/  LEA.HI.X.SX32 R135, R139, R9, 0x2, P4 ;  /* 0x000000098b877211 */ /* 0x000fe400020f16ff */
[----:B------:R-:W-:Y:S01]  /*5340*/  IADD3 R138, P4, PT, R138, R8, RZ ;  /* 0x000000088a8a7210 */ /* 0x000fe20007f9e0ff */
[----:B------:R-:W-:-:S04]  /*5350*/  @!UP1 UIADD3 UR4, UPT, UPT, -UR6, 0x100000, URZ ;  /* 0x0010000006049890 */ /* 0x000fc8000fffe1ff */
[----:B------:R-:W-:Y:S02]  /*5360*/  @!UP1 USHF.L.U32 UR5, UR4, 0xb, URZ ;  /* 0x0000000b04059899 */ /* 0x000fe400080006ff */
[----:B------:R-:W-:Y:S01]  /*5370*/  @!UP1 USHF.L.U32 UR4, UR4, 0x1, URZ ;  /* 0x0000000104049899 */ /* 0x000fe200080006ff */
[----:B------:R-:W-:Y:S01]  /*5380*/  VOTEU.ALL UP1, P2 ;  /* 0x0000000000ff7886 */ /* 0x000fe20001020000 */
[-C--:B------:R-:W-:Y:S02]  /*5390*/  LEA.HI.X.SX32 R139, R143, R9.reuse, 0x2, P4 ;  /* 0x000000098f8b7211 */ /* 0x080fe400020f16ff */
[----:B------:R-:W-:Y:S01]  /*53a0*/  IADD3 R142, P4, PT, R142, R8, RZ ;  /* 0x000000088e8e7210 */ /* 0x000fe20007f9e0ff */
[----:B------:R-:W2:Y:S02]  /*53b0*/  FENCE.VIEW.ASYNC.S ;  /* 0x00000000000073c6 */ /* 0x000ea40000000000 */
[----:B--2---:R2:W4:Y:S02]  /*53c0*/  @!UP1 SYNCS.EXCH.64 URZ, [UR8], UR14 ;  /* 0x0000000e08ff95b2 */ /* 0x0045240008000100 */
[----:B----4-:R-:W-:Y:S01]  /*53d0*/  BAR.SYNC.DEFER_BLOCKING 0x0 ;  /* 0x0000000000007b1d */ /* 0x010fe20000010000 */
[----:B------:R-:W-:-:S02]  /*53e0*/  LEA.HI.X.SX32 R143, R145, R9, 0x2, P4 ;  /* 0x00000009918f7211 */ /* 0x000fc400020f16ff */
[----:B------:R-:W-:-:S04]  /*53f0*/  IADD3 R144, P4, PT, R144, R8, RZ ;  /* 0x0000000890907210 */ /* 0x000fc80007f9e0ff */
[----:B------:R-:W-:Y:S02]  /*5400*/  LEA.HI.X.SX32 R145, R147, R9, 0x2, P4 ;  /* 0x0000000993917211 */ /* 0x000fe400020f16ff */
[----:B------:R-:W-:-:S04]  /*5410*/  IADD3 R146, P4, PT, R146, R8, RZ ;  /* 0x0000000892927210 */ /* 0x000fc80007f9e0ff */
[----:B------:R-:W-:Y:S02]  /*5420*/  LEA.HI.X.SX32 R147, R149, R9, 0x2, P4 ;  /* 0x0000000995937211 */ /* 0x000fe400020f16ff */
[----:B------:R-:W-:-:S04]  /*5430*/  IADD3 R148, P4, PT, R148, R8, RZ ;  /* 0x0000000894947210 */ /* 0x000fc80007f9e0ff */
[-C--:B------:R-:W-:Y:S02]  /*5440*/  LEA.HI.X.SX32 R149, R151, R9.reuse, 0x2, P4 ;  /* 0x0000000997957211 */ /* 0x080fe400020f16ff */
[----:B------:R-:W-:Y:S01]  /*5450*/  IADD3 R150, P4, PT, R150, R8, RZ ;  /* 0x0000000896967210 */ /* 0x000fe20007f9e0ff */
[----:B------:R2:W4:Y:S03]  /*5460*/  @!UP2 SYNCS.EXCH.64 URZ, [UR10+0x38008], UR4 ;  /* 0x038008040affa5b2 */ /* 0x0005260008000100 */
[----:B------:R-:W-:Y:S01]  /*5470*/  LEA.HI.X.SX32 R151, R169, R9, 0x2, P4 ;  /* 0x00000009a9977211 */ /* 0x000fe200020f16ff */
[----:B------:R-:W-:Y:S01]  /*5480*/  @!PT LDS RZ, [RZ] ;  /* 0x00000000fffff984 */ /* 0x000fe20000000800 */
[----:B------:R-:W-:Y:S01]  /*5490*/  @!PT LDS RZ, [RZ] ;  /* 0x00000000fffff984 */ /* 0x000fe20000000800 */
[----:B------:R-:W-:Y:S01]  /*54a0*/  @!PT LDS RZ, [RZ] ;  /* 0x00000000fffff984 */ /* 0x000fe20000000800 */
[----:B----4-:R-:W-:Y:S01]  /*54b0*/  LDGSTS.E [R252+0x20000], desc[UR26][R8.64], !P1 ;  /* 0x2000000008fc7fae */ /* 0x010fe2000c9a101a */
[----:B------:R-:W-:Y:S01]  /*54c0*/  ISETP.GE.U32.AND P4, PT, R168, 0x7fffffbb, PT ;  /* 0x7fffffbba800780c */ /* 0x000fe20003f86070 */
[C---:B------:R-:W-:Y:S02]  /*54d0*/  VIADD R168, R170.reuse, 0xfffffff9 ;  /* 0xfffffff9aaa87836 */ /* 0x040fe40000000000 */
[----:B------:R-:W-:Y:S01]  /*54e0*/  VIADD R169, R170, 0xfffffff8 ;  /* 0xfffffff8aaa97836 */ /* 0x000fe20000000000 */
[----:B------:R-:W-:Y:S02]  /*54f0*/  LDGSTS.E [R252+0x20004], desc[UR26][R202.64], !P6 ;  /* 0x20004000cafc7fae */ /* 0x000fe4000f1a101a */
[----:B------:R-:W-:Y:S01]  /*5500*/  ISETP.GE.U32.AND P1, PT, R168, 0x7fffffba, PT ;  /* 0x7fffffbaa800780c */ /* 0x000fe20003f26070 */
[C---:B------:R-:W-:Y:S01]  /*5510*/  VIADD R168, R170.reuse, 0xfffffff7 ;  /* 0xfffffff7aaa87836 */ /* 0x040fe20000000000 */
[----:B------:R-:W-:Y:S01]  /*5520*/  ISETP.GE.U32.AND P6, PT, R169, 0x7fffffb9, PT ;  /* 0x7fffffb9a900780c */ /* 0x000fe20003fc6070 */
[----:B------:R4:W-:Y:S01]  /*5530*/  LDGSTS.E [R252+0x20008], desc[UR26][R200.64], !P5 ;  /* 0x20008000c8fc7fae */ /* 0x0009e2000e9a101a */
[----:B------:R-:W-:-:S02]  /*5540*/  VIADD R169, R170, 0xfffffff6 ;  /* 0xfffffff6aaa97836 */ /* 0x000fc40000000000 */
[----:B------:R-:W-:Y:S01]  /*5550*/  ISETP.GE.U32.AND P5, PT, R168, 0x7fffffb8, PT ;  /* 0x7fffffb8a800780c */ /* 0x000fe20003fa6070 */
[C---:B------:R-:W-:Y:S01]  /*5560*/  VIADD R168, R170.reuse, 0xfffffff5 ;  /* 0xfffffff5aaa87836 */ /* 0x040fe20000000000 */
[----:B------:R-:W-:Y:S01]  /*5570*/  LDGSTS.E [R252+0x2000c], desc[UR26][R182.64], !P0 ;  /* 0x2000c000b6fc7fae */ /* 0x000fe2000c1a101a */
[----:B------:R-:W-:Y:S01]  /*5580*/  ISETP.GE.U32.AND P0, PT, R169, 0x7fffffb7, PT ;  /* 0x7fffffb7a900780c */ /* 0x000fe20003f06070 */
[----:B------:R-:W-:Y:S02]  /*5590*/  VIADD R169, R170, 0xfffffff4 ;  /* 0xfffffff4aaa97836 */ /* 0x000fe40000000000 */
[----:B------:R-:W-:Y:S01]  /*55a0*/  LDGSTS.E [R252+0x20010], desc[UR26][R180.64], !P3 ;  /* 0x20010000b4fc7fae */ /* 0x000fe2000d9a101a */
[----:B------:R-:W-:Y:S01]  /*55b0*/  ISETP.GE.U32.AND P3, PT, R168, 0x7fffffb6, PT ;  /* 0x7fffffb6a800780c */ /* 0x000fe20003f66070 */
[C---:B------:R-:W-:Y:S01]  /*55c0*/  VIADD R168, R170.reuse, 0xfffffff3 ;  /* 0xfffffff3aaa87836 */ /* 0x040fe20000000000 */
[----:B----4-:R-:W-:Y:S01]  /*55d0*/  LOP3.LUT R200, R3, 0x40, RZ, 0x3c, !PT ;  /* 0x0000004003c87812 */ /* 0x010fe200078e3cff */
[----:B------:R-:W-:Y:S01]  /*55e0*/  LDGSTS.E [R252+0x20014], desc[UR26][R178.64], !P4 ;  /* 0x20014000b2fc7fae */ /* 0x000fe2000e1a101a */
[----:B------:R-:W-:Y:S01]  /*55f0*/  ISETP.GE.U32.AND P4, PT, R169, 0x7fffffb5, PT ;  /* 0x7fffffb5a900780c */ /* 0x000fe20003f86070 */
[----:B------:R-:W-:-:S02]  /*5600*/  VIADD R169, R170, 0xfffffff2 ;  /* 0xfffffff2aaa97836 */ /* 0x000fc40000000000 */
[----:B------:R-:W-:Y:S01]  /*5610*/  LDGSTS.E [R252+0x20018], desc[UR26][R176.64], !P1 ;  /* 0x20018000b0fc7fae */ /* 0x000fe2000c9a101a */
[----:B------:R-:W-:Y:S01]  /*5620*/  ISETP.GE.U32.AND P1, PT, R168, 0x7fffffb4, PT ;  /* 0x7fffffb4a800780c */ /* 0x000fe20003f26070 */
[C---:B------:R-:W-:Y:S02]  /*5630*/  VIADD R168, R170.reuse, 0xfffffff1 ;  /* 0xfffffff1aaa87836 */ /* 0x040fe40000000000 */
[----:B------:R-:W-:Y:S01]  /*5640*/  LDGSTS.E [R252+0x2001c], desc[UR26][R174.64], !P6 ;  /* 0x2001c000aefc7fae */ /* 0x000fe2000f1a101a */
[----:B------:R-:W-:Y:S01]  /*5650*/  ISETP.GE.U32.AND P6, PT, R169, 0x7fffffb3, PT ;  /* 0x7fffffb3a900780c */ /* 0x000fe20003fc6070 */
[----:B------:R-:W-:Y:S02]  /*5660*/  VIADD R169, R170, 0xfffffff0 ;  /* 0xfffffff0aaa97836 */ /* 0x000fe40000000000 */
[----:B------:R4:W-:Y:S01]  /*5670*/  LDGSTS.E [R252+0x20020], desc[UR26][R172.64], !P5 ;  /* 0x20020000acfc7fae */ /* 0x0009e2000e9a101a */
[----:B------:R-:W-:Y:S01]  /*5680*/  ISETP.GE.U32.AND P5, PT, R168, 0x7fffffb2, PT ;  /* 0x7fffffb2a800780c */ /* 0x000fe20003fa6070 */
[----:B------:R-:W-:-:S02]  /*5690*/  VIADD R168, R170, 0xffffffef ;  /* 0xffffffefaaa87836 */ /* 0x000fc40000000000 */
[----:B------:R1:W-:Y:S01]  /*56a0*/  LDGSTS.E [R252+0x20024], desc[UR26][R250.64], !P0 ;  /* 0x20024000fafc7fae */ /* 0x0003e2000c1a101a */
[----:B------:R-:W-:Y:S01]  /*56b0*/  ISETP.GE.U32.AND P0, PT, R169, 0x7fffffb1, PT ;  /* 0x7fffffb1a900780c */ /* 0x000fe20003f06070 */
[----:B------:R-:W-:Y:S02]  /*56c0*/  VIADD R169, R170, 0xffffffee ;  /* 0xffffffeeaaa97836 */ /* 0x000fe40000000000 */
[----:B------:R-:W-:Y:S01]  /*56d0*/  LDGSTS.E [R252+0x20028], desc[UR26][R248.64], !P3 ;  /* 0x20028000f8fc7fae */ /* 0x000fe2000d9a101a */
[----:B------:R-:W-:Y:S01]  /*56e0*/  ISETP.GE.U32.AND P3, PT, R168, 0x7fffffb0, PT ;  /* 0x7fffffb0a800780c */ /* 0x000fe20003f66070 */
[C---:B------:R-:W-:Y:S02]  /*56f0*/  VIADD R168, R170.reuse, 0xffffffed ;  /* 0xffffffedaaa87836 */ /* 0x040fe40000000000 */
        /* <DEDUP_REMOVED lines=9> */
[----:B------:R-:W-:Y:S01]  /*5790*/  LDGSTS.E [R252+0x20038], desc[UR26][R44.64], !P5 ;  /* 0x200380002cfc7fae */ /* 0x000fe2000e9a101a */
[----:B------:R-:W-:Y:S01]  /*57a0*/  ISETP.GE.U32.AND P5, PT, R168, 0x7fffffac, PT ;  /* 0x7fffffaca800780c */ /* 0x000fe20003fa6070 */
[----:B------:R-:W-:-:S02]  /*57b0*/  VIADD R168, R170, 0xffffffe9 ;  /* 0xffffffe9aaa87836 */ /* 0x000fc40000000000 */
[----:B------:R-:W-:Y:S01]  /*57c0*/  LDGSTS.E [R252+0x2003c], desc[UR26][R46.64], !P0 ;  /* 0x2003c0002efc7fae */ /* 0x000fe2000c1a101a */
        /* <DEDUP_REMOVED lines=114> */
[C---:B----4-:R-:W-:Y:S01]  /*5ef0*/  VIADD R172, R170.reuse, 0x3f ;  /* 0x0000003faaac7836 */ /* 0x050fe20000000000 */
[----:B------:R-:W-:Y:S01]  /*5f00*/  ISETP.GE.U32.AND P4, PT, R169, 0x7fffff85, PT ;  /* 0x7fffff85a900780c */ /* 0x000fe20003f86070 */
[----:B------:R-:W-:Y:S01]  /*5f10*/  VIADD R169, R170, 0xffffffc1 ;  /* 0xffffffc1aaa97836 */ /* 0x000fe20000000000 */
[----:B------:R-:W-:Y:S01]  /*5f20*/  LDGSTS.E [R252+0x200d8], desc[UR26][R132.64], !P1 ;  /* 0x200d800084fc7fae */ /* 0x000fe2000c9a101a */
[----:B------:R-:W-:Y:S01]  /*5f30*/  ISETP.GE.U32.AND P1, PT, R168, 0x7fffff84, PT ;  /* 0x7fffff84a800780c */ /* 0x000fe20003f26070 */
[----:B------:R-:W-:-:S02]  /*5f40*/  VIADD R168, R170, 0xffffffc2 ;  /* 0xffffffc2aaa87836 */ /* 0x000fc40000000000 */
[----:B------:R-:W-:Y:S01]  /*5f50*/  LDGSTS.E [R252+0x200dc], desc[UR26][R134.64], !P6 ;  /* 0x200dc00086fc7fae */ /* 0x000fe2000f1a101a */
[----:B------:R-:W-:Y:S02]  /*5f60*/  IMAD R202, R152, UR9, RZ ;  /* 0x0000000998ca7c24 */ /* 0x000fe4000f8e02ff */
[----:B------:R-:W-:Y:S01]  /*5f70*/  ISETP.GE.U32.AND P6, PT, R168, 0x7fffff83, PT ;  /* 0x7fffff83a800780c */ /* 0x000fe20003fc6070 */
[----:B------:R-:W-:Y:S01]  /*5f80*/  LDGSTS.E [R252+0x200e0], desc[UR26][R136.64], !P5 ;  /* 0x200e000088fc7fae */ /* 0x000fe2000e9a101a */
[----:B------:R-:W-:Y:S01]  /*5f90*/  ISETP.GT.AND P5, PT, R172, 0x3f, PT ;  /* 0x0000003fac00780c */ /* 0x000fe20003fa4270 */
[----:B------:R-:W-:Y:S02]  /*5fa0*/  IMAD R182, R156, UR9, RZ ;  /* 0x000000099cb67c24 */ /* 0x000fe4000f8e02ff */
[----:B------:R-:W-:Y:S01]  /*5fb0*/  LDGSTS.E [R252+0x200e4], desc[UR26][R138.64], !P0 ;  /* 0x200e40008afc7fae */ /* 0x000fe2000c1a101a */
[----:B------:R-:W-:Y:S01]  /*5fc0*/  ISETP.GE.AND P0, PT, R171, R170, PT ;  /* 0x000000aaab00720c */ /* 0x000fe20003f06270 */
[----:B------:R-:W-:Y:S01]  /*5fd0*/  IMAD R172, R161, UR9, RZ ;  /* 0x00000009a1ac7c24 */ /* 0x000fe2000f8e02ff */
[----:B------:R-:W-:Y:S01]  /*5fe0*/  SEL R168, RZ, 0x4, !P5 ;  /* 0x00000004ffa87807 */ /* 0x000fe20006800000 */
[----:B------:R-:W-:Y:S01]  /*5ff0*/  LDGSTS.E [R252+0x200e8], desc[UR26][R140.64], !P3 ;  /* 0x200e80008cfc7fae */ /* 0x000fe2000d9a101a */
[----:B------:R-:W-:Y:S01]  /*6000*/  ISETP.GE.U32.AND P3, PT, R169, 0x7fffff82, PT ;  /* 0x7fffff82a900780c */ /* 0x000fe20003f66070 */
[----:B------:R-:W-:Y:S01]  /*6010*/  VIADD R169, R170, 0xffffffc0 ;  /* 0xffffffc0aaa97836 */ /* 0x000fe20000000000 */
[----:B------:R-:W-:Y:S01]  /*6020*/  SEL R168, R168, RZ, !P0 ;  /* 0x000000ffa8a87207 */ /* 0x000fe20004000000 */
[----:B------:R-:W-:Y:S01]  /*6030*/  LDGSTS.E [R252+0x200ec], desc[UR26][R142.64], !P4 ;  /* 0x200ec0008efc7fae */ /* 0x000fe2000e1a101a */
[----:B------:R-:W-:Y:S01]  /*6040*/  LOP3.LUT R170, R3, 0x20, RZ, 0x3c, !PT ;  /* 0x0000002003aa7812 */ /* 0x000fe200078e3cff */
[----:B------:R-:W-:Y:S01]  /*6050*/  IMAD R178, R158, UR9, RZ ;  /* 0x000000099eb27c24 */ /* 0x000fe2000f8e02ff */
[----:B------:R-:W-:Y:S01]  /*6060*/  ISETP.GE.U32.AND P4, PT, R169, 0x7fffff81, PT ;  /* 0x7fffff81a900780c */ /* 0x000fe20003f86070 */
[----:B------:R-:W-:Y:S01]  /*6070*/  VIADD R169, R3, UR10 ;  /* 0x0000000a03a97c36 */ /* 0x000fe20008000000 */
[----:B------:R-:W-:Y:S01]  /*6080*/  ISETP.NE.U32.AND P0, PT, R168, RZ, PT ;  /* 0x000000ffa800720c */ /* 0x000fe20003f05070 */
[----:B------:R-:W-:Y:S01]  /*6090*/  LDGSTS.E [R252+0x200f0], desc[UR26][R144.64], !P1 ;  /* 0x200f000090fc7fae */ /* 0x000fe2000c9a101a */
[----:B------:R-:W-:Y:S01]  /*60a0*/  VIADD R201, R170, UR10 ;  /* 0x0000000aaac97c36 */ /* 0x000fe20008000000 */
[-C--:B------:R-:W-:Y:S01]  /*60b0*/  LEA R156, P1, R165, R246.reuse, 0x2 ;  /* 0x000000f6a59c7211 */ /* 0x080fe200078210ff */
[----:B------:R-:W-:Y:S01]  /*60c0*/  IMAD R168, R163, UR9, RZ ;  /* 0x00000009a3a87c24 */ /* 0x000fe2000f8e02ff */
[----:B------:R-:W-:Y:S01]  /*60d0*/  LDGSTS.E [R252+0x200f4], desc[UR26][R146.64], !P6 ;  /* 0x200f400092fc7fae */ /* 0x000fe2000f1a101a */
[----:B------:R-:W-:Y:S01]  /*60e0*/  IMAD R170, R162, UR9, RZ ;  /* 0x00000009a2aa7c24 */ /* 0x000fe2000f8e02ff */
[----:B------:R-:W-:Y:S01]  /*60f0*/  LEA R154, P6, R166, R246, 0x2 ;  /* 0x000000f6a69a7211 */ /* 0x000fe200078c10ff */
[----:B------:R-:W-:Y:S01]  /*6100*/  IMAD R174, R160, UR9, RZ ;  /* 0x00000009a0ae7c24 */ /* 0x000fe2000f8e02ff */
[----:B------:R-:W-:Y:S01]  /*6110*/  LDGSTS.E [R252+0x200f8], desc[UR26][R148.64], !P3 ;  /* 0x200f800094fc7fae */ /* 0x000fe2000d9a101a */
[----:B------:R-:W-:Y:S01]  /*6120*/  IMAD R203, R153, UR9, RZ ;  /* 0x0000000999cb7c24 */ /* 0x000fe2000f8e02ff */
[----:B------:R-:W-:Y:S01]  /*6130*/  LEA.HI.X.SX32 R155, R166, R70, 0x2, P6 ;  /* 0x00000046a69b7211 */ /* 0x000fe200030f16ff */
[----:B------:R-:W-:Y:S01]  /*6140*/  IMAD R176, R159, UR9, RZ ;  /* 0x000000099fb07c24 */ /* 0x000fe2000f8e02ff */
[----:B------:R-:W-:Y:S01]  /*6150*/  LDGSTS.E [R252+0x200fc], desc[UR26][R150.64], !P4 ;  /* 0x200fc00096fc7fae */ /* 0x000fe2000e1a101a */
[-C--:B------:R-:W-:Y:S01]  /*6160*/  LEA R152, P4, R167, R246.reuse, 0x2 ;  /* 0x000000f6a7987211 */ /* 0x080fe200078810ff */
[----:B------:R-:W-:Y:S01]  /*6170*/  IMAD R180, R157, UR9, RZ ;  /* 0x000000099db47c24 */ /* 0x000fe2000f8e02ff */
[----:B------:R-:W-:Y:S01]  /*6180*/  LEA R162, P6, R170, R246, 0x2 ;  /* 0x000000f6aaa27211 */ /* 0x000fe200078c10ff */
[----:B------:R-:W0:Y:S01]  /*6190*/  LDGDEPBAR ;  /* 0x00000000000079af */ /* 0x000e220000000000 */
[----:B------:R-:W-:Y:S01]  /*61a0*/  LEA.HI.X.SX32 R153, R167, R70, 0x2, P4 ;  /* 0x00000046a7997211 */ /* 0x000fe200020f16ff */
[----:B------:R-:W-:Y:S01]  /*61b0*/  VIADD R229, R200, UR10 ;  /* 0x0000000ac8e57c36 */ /* 0x000fe20008000000 */
[C---:B------:R-:W-:Y:S01]  /*61c0*/  LEA R160, P4, R168.reuse, R246, 0x2 ;  /* 0x000000f6a8a07211 */ /* 0x040fe200078810ff */
[----:B------:R-:W-:Y:S01]  /*61d0*/  LDGSTS.E [R169], desc[UR26][R14.64], P0 ;  /* 0x000000000ea97fae */ /* 0x000fe200081a101a */
[-C--:B------:R-:W-:Y:S01]  /*61e0*/  LEA.HI.X.SX32 R157, R165, R70.reuse, 0x2, P1 ;  /* 0x00000046a59d7211 */ /* 0x080fe200008f16ff */
[----:B------:R-:W-:Y:S01]  /*61f0*/  IMAD R200, R195, UR9, RZ ;  /* 0x00000009c3c87c24 */ /* 0x000fe2000f8e02ff */
[-C--:B------:R-:W-:Y:S01]  /*6200*/  LEA.HI.X.SX32 R161, R168, R70.reuse, 0x2, P4 ;  /* 0x00000046a8a17211 */ /* 0x080fe200020f16ff */
[----:B------:R-:W-:Y:S01]  /*6210*/  LDGSTS.E [R169+0x400], desc[UR26][R4.64], P0 ;  /* 0x0040000004a97fae */ /* 0x000fe200081a101a */
[----:B------:R-:W-:Y:S01]  /*6220*/  LEA.HI.X.SX32 R163, R170, R70, 0x2, P6 ;  /* 0x00000046aaa37211 */ /* 0x000fe200030f16ff */
[----:B-1----:R-:W-:-:S02]  /*6230*/  IMAD R251, R227, UR9, RZ ;  /* 0x00000009e3fb7c24 */ /* 0x002fc4000f8e02ff */
[----:B------:R-:W-:Y:S01]  /*6240*/  LDGSTS.E [R169+0x800], desc[UR26][R6.64], P0 ;  /* 0x0080000006a97fae */ /* 0x000fe200081a101a */
[----:B------:R-:W-:-:S03]  /*6250*/  IMAD R250, R228, UR9, RZ ;  /* 0x00000009e4fa7c24 */ /* 0x000fc6000f8e02ff */
[----:B------:R-:W-:Y:S04]  /*6260*/  LDGSTS.E [R169+0xc00], desc[UR26][R10.64], P0 ;  /* 0x00c000000aa97fae */ /* 0x000fe800081a101a */
        /* <DEDUP_REMOVED lines=11> */
[----:B------:R1:W-:Y:S04]  /*6320*/  LDGSTS.E [R169+0x3c00], desc[UR26][R34.64], P0 ;  /* 0x03c0000022a97fae */ /* 0x0003e800081a101a */
[----:B------:R-:W-:Y:S04]  /*6330*/  LDGSTS.E [R201+0x100], desc[UR26][R152.64], P0 ;  /* 0x0010000098c97fae */ /* 0x000fe800081a101a */
[----:B------:R-:W-:Y:S01]  /*6340*/  LDGSTS.E [R201+0x500], desc[UR26][R154.64], P0 ;  /* 0x005000009ac97fae */ /* 0x000fe200081a101a */
[----:B-1----:R-:W-:Y:S01]  /*6350*/  IMAD R169, R164, UR9, RZ ;  /* 0x00000009a4a97c24 */ /* 0x002fe2000f8e02ff */
[----:B------:R-:W-:-:S02]  /*6360*/  LEA R164, P1, R172, R246, 0x2 ;  /* 0x000000f6aca47211 */ /* 0x000fc400078210ff */
[----:B------:R-:W-:Y:S02]  /*6370*/  LDGSTS.E [R201+0x900], desc[UR26][R156.64], P0 ;  /* 0x009000009cc97fae */ /* 0x000fe400081a101a */
[C---:B------:R-:W-:Y:S02]  /*6380*/  LEA R158, P3, R169.reuse, R246, 0x2 ;  /* 0x000000f6a99e7211 */ /* 0x040fe400078610ff */
[----:B------:R-:W-:Y:S01]  /*6390*/  STL [R1+0x2a0], R169 ;  /* 0x0002a0a901007387 */ /* 0x000fe20000100800 */
[-C--:B---3--:R-:W-:Y:S02]  /*63a0*/  LEA.HI.X.SX32 R165, R172, R70.reuse, 0x2, P1 ;  /* 0x00000046aca57211 */ /* 0x088fe400008f16ff */
[----:B------:R-:W-:Y:S01]  /*63b0*/  LEA.HI.X.SX32 R159, R169, R70, 0x2, P3 ;  /* 0x00000046a99f7211 */ /* 0x000fe200018f16ff */
[----:B------:R1:W-:Y:S01]  /*63c0*/  STL [R1+0x290], R168 ;  /* 0x000290a801007387 */ /* 0x0003e20000100800 */
[----:B------:R-:W-:-:S03]  /*63d0*/  LEA R166, P3, R174, R246, 0x2 ;  /* 0x000000f6aea67211 */ /* 0x000fc600078610ff */
[----:B------:R3:W-:Y:S01]  /*63e0*/  STL [R1+0x284], R170 ;  /* 0x000284aa01007387 */ /* 0x0007e20000100800 */
[----:B------:R-:W-:-:S03]  /*63f0*/  LEA.HI.X.SX32 R167, R174, R70, 0x2, P3 ;  /* 0x00000046aea77211 */ /* 0x000fc600018f16ff */
[----:B------:R4:W-:Y:S01]  /*6400*/  STL [R1+0x278], R172 ;  /* 0x000278ac01007387 */ /* 0x0009e20000100800 */
[----:B-1----:R-:W-:-:S03]  /*6410*/  LEA R168, P4, R176, R246, 0x2 ;  /* 0x000000f6b0a87211 */ /* 0x002fc600078810ff */
[----:B------:R1:W-:Y:S01]  /*6420*/  STL [R1+0x268], R174 ;  /* 0x000268ae01007387 */ /* 0x0003e20000100800 */
[----:B---3--:R-:W-:-:S03]  /*6430*/  LEA R170, P6, R178, R246, 0x2 ;  /* 0x000000f6b2aa7211 */ /* 0x008fc600078c10ff */
[----:B------:R3:W-:Y:S01]  /*6440*/  STL [R1+0x24c], R176 ;  /* 0x00024cb001007387 */ /* 0x0007e20000100800 */
[----:B------:R-:W-:Y:S02]  /*6450*/  LEA.HI.X.SX32 R169, R176, R70, 0x2, P4 ;  /* 0x00000046b0a97211 */ /* 0x000fe400020f16ff */
[----:B----4-:R-:W-:Y:S01]  /*6460*/  LEA R172, P1, R180, R246, 0x2 ;  /* 0x000000f6b4ac7211 */ /* 0x010fe200078210ff */
[----:B------:R4:W-:Y:S01]  /*6470*/  STL [R1+0x240], R178 ;  /* 0x000240b201007387 */ /* 0x0009e20000100800 */
[----:B------:R-:W-:Y:S02]  /*6480*/  LEA.HI.X.SX32 R171, R178, R70, 0x2, P6 ;  /* 0x00000046b2ab7211 */ /* 0x000fe400030f16ff */
[----:B-1----:R-:W-:Y:S01]  /*6490*/  LEA R174, P3, R182, R246, 0x2 ;  /* 0x000000f6b6ae7211 */ /* 0x002fe200078610ff */
[----:B------:R-:W-:Y:S01]  /*64a0*/  LDGSTS.E [R201+0xd00], desc[UR26][R158.64], P0 ;  /* 0x00d000009ec97fae */ /* 0x000fe200081a101a */
[----:B------:R-:W-:Y:S02]  /*64b0*/  LEA.HI.X.SX32 R173, R180, R70, 0x2, P1 ;  /* 0x00000046b4ad7211 */ /* 0x000fe400008f16ff */
[----:B---3--:R-:W-:Y:S01]  /*64c0*/  LEA R176, P4, R205, R246, 0x2 ;  /* 0x000000f6cdb07211 */ /* 0x008fe200078810ff */
[----:B------:R1:W-:Y:S01]  /*64d0*/  STL [R1+0x234], R180 ;  /* 0x000234b401007387 */ /* 0x0003e20000100800 */
[----:B------:R-:W-:-:S02]  /*64e0*/  LEA.HI.X.SX32 R175, R182, R70, 0x2, P3 ;  /* 0x00000046b6af7211 */ /* 0x000fc400018f16ff */
[C---:B----4-:R-:W-:Y:S01]  /*64f0*/  LEA R178, P6, R204.reuse, R246, 0x2 ;  /* 0x000000f6ccb27211 */ /* 0x050fe200078c10ff */
[----:B------:R-:W-:Y:S01]  /*6500*/  LDGSTS.E [R201+0x1100], desc[UR26][R160.64], P0 ;  /* 0x01100000a0c97fae */ /* 0x000fe200081a101a */
[-C--:B------:R-:W-:Y:S02]  /*6510*/  LEA.HI.X.SX32 R177, R205, R70.reuse, 0x2, P4 ;  /* 0x00000046cdb17211 */ /* 0x080fe400020f16ff */
[----:B------:R-:W-:Y:S01]  /*6520*/  LEA.HI.X.SX32 R179, R204, R70, 0x2, P6 ;  /* 0x00000046ccb37211 */ /* 0x000fe200030f16ff */
[----:B------:R3:W-:Y:S01]  /*6530*/  STL [R1+0x228], R182 ;  /* 0x000228b601007387 */ /* 0x0007e20000100800 */
[-C--:B------:R-:W-:Y:S02]  /*6540*/  LEA R184, P4, R199, R246.reuse, 0x2 ;  /* 0x000000f6c7b87211 */ /* 0x080fe400078810ff */
[----:B-1----:R-:W-:Y:S01]  /*6550*/  LEA R180, P1, R203, R246, 0x2 ;  /* 0x000000f6cbb47211 */ /* 0x002fe200078210ff */
[----:B------:R-:W-:Y:S01]  /*6560*/  LDGSTS.E [R201+0x1500], desc[UR26][R162.64], P0 ;  /* 0x01500000a2c97fae */ /* 0x000fe200081a101a */
[----:B------:R-:W-:-:S02]  /*6570*/  LEA.HI.X.SX32 R185, R199, R70, 0x2, P4 ;  /* 0x00000046c7b97211 */ /* 0x000fc400020f16ff */
[----:B------:R-:W-:Y:S01]  /*6580*/  LEA.HI.X.SX32 R181, R203, R70, 0x2, P1 ;  /* 0x00000046cbb57211 */ /* 0x000fe200008f16ff */
[----:B------:R-:W-:Y:S01]  /*6590*/  LDGSTS.E [R201+0x1900], desc[UR26][R164.64], P0 ;  /* 0x01900000a4c97fae */ /* 0x000fe200081a101a */
[----:B---3--:R-:W-:-:S03]  /*65a0*/  LEA R182, P3, R202, R246, 0x2 ;  /* 0x000000f6cab67211 */ /* 0x008fc600078610ff */
[----:B------:R-:W-:Y:S01]  /*65b0*/  LDGSTS.E [R201+0x1d00], desc[UR26][R166.64], P0 ;  /* 0x01d00000a6c97fae */ /* 0x000fe200081a101a */
[----:B------:R-:W-:-:S03]  /*65c0*/  LEA.HI.X.SX32 R183, R202, R70, 0x2, P3 ;  /* 0x00000046cab77211 */ /* 0x000fc600018f16ff */
[----:B------:R1:W-:Y:S04]  /*65d0*/  STL [R1+0x21c], R205 ;  /* 0x00021ccd01007387 */ /* 0x0003e80000100800 */
[----:B------:R-:W-:Y:S04]  /*65e0*/  LDGSTS.E [R201+0x2100], desc[UR26][R168.64], P0 ;  /* 0x02100000a8c97fae */ /* 0x000fe800081a101a */
[----:B------:R3:W-:Y:S01]  /*65f0*/  STL [R1+0x210], R204 ;  /* 0x000210cc01007387 */ /* 0x0007e20000100800 */
[----:B-1----:R-:W-:Y:S01]  /*6600*/  IMAD R205, R192, UR9, RZ ;  /* 0x00000009c0cd7c24 */ /* 0x002fe2000f8e02ff */
[----:B------:R-:W-:-:S02]  /*6610*/  LEA R192, P4, R200, R246, 0x2 ;  /* 0x000000f6c8c07211 */ /* 0x000fc400078810ff */
[----:B------:R-:W-:Y:S02]  /*6620*/  LDGSTS.E [R201+0x2500], desc[UR26][R170.64], P0 ;  /* 0x02500000aac97fae */ /* 0x000fe400081a101a */
[----:B------:R-:W-:Y:S02]  /*6630*/  LEA R186, P6, R205, R246, 0x2 ;  /* 0x000000f6cdba7211 */ /* 0x000fe400078c10ff */
[----:B------:R1:W-:Y:S01]  /*6640*/  STL [R1+0x204], R203 ;  /* 0x000204cb01007387 */ /* 0x0003e20000100800 */
[----:B---3--:R-:W-:Y:S01]  /*6650*/  IMAD R204, R197, UR9, RZ ;  /* 0x00000009c5cc7c24 */ /* 0x008fe2000f8e02ff */
[-C--:B------:R-:W-:Y:S02]  /*6660*/  LEA.HI.X.SX32 R187, R205, R70.reuse, 0x2, P6 ;  /* 0x00000046cdbb7211 */ /* 0x080fe400030f16ff */
[----:B------:R-:W-:Y:S04]  /*6670*/  LDGSTS.E [R201+0x2900], desc[UR26][R172.64], P0 ;  /* 0x02900000acc97fae */ /* 0x000fe800081a101a */
[----:B------:R-:W-:Y:S01]  /*6680*/  LDGSTS.E [R201+0x2d00], desc[UR26][R174.64], P0 ;  /* 0x02d00000aec97fae */ /* 0x000fe200081a101a */
[----:B-1----:R-:W-:Y:S01]  /*6690*/  IMAD R203, R193, UR9, RZ ;  /* 0x00000009c1cb7c24 */ /* 0x002fe2000f8e02ff */
[----:B------:R-:W-:-:S02]  /*66a0*/  LEA.HI.X.SX32 R193, R200, R70, 0x2, P4 ;  /* 0x00000046c8c17211 */ /* 0x000fc400020f16ff */
[----:B------:R-:W-:Y:S02]  /*66b0*/  LDGSTS.E [R201+0x3100], desc[UR26][R176.64], P0 ;  /* 0x03100000b0c97fae */ /* 0x000fe400081a101a */
[C---:B------:R-:W-:Y:S02]  /*66c0*/  LEA R188, P1, R203.reuse, R246, 0x2 ;  /* 0x000000f6cbbc7211 */ /* 0x040fe400078210ff */
[----:B------:R-:W-:Y:S02]  /*66d0*/  LDGSTS.E [R201+0x3500], desc[UR26][R178.64], P0 ;  /* 0x03500000b2c97fae */ /* 0x000fe400081a101a */
[----:B------:R-:W-:Y:S02]  /*66e0*/  LEA.HI.X.SX32 R189, R203, R70, 0x2, P1 ;  /* 0x00000046cbbd7211 */ /* 0x000fe400008f16ff */
[----:B------:R-:W-:Y:S04]  /*66f0*/  LDGSTS.E [R201+0x3900], desc[UR26][R180.64], P0 ;  /* 0x03900000b4c97fae */ /* 0x000fe800081a101a */
[----:B------:R1:W-:Y:S04]  /*6700*/  LDGSTS.E [R201+0x3d00], desc[UR26][R182.64], P0 ;  /* 0x03d00000b6c97fae */ /* 0x0003e800081a101a */
[----:B------:R3:W-:Y:S04]  /*6710*/  STL [R1+0x1f8], R202 ;  /* 0x0001f8ca01007387 */ /* 0x0007e80000100800 */
[----:B------:R4:W-:Y:S01]  /*6720*/  STL [R1+0x2c4], R199 ;  /* 0x0002c4c701007387 */ /* 0x0009e20000100800 */
[----:B-1----:R-:W-:-:S03]  /*6730*/  IMAD R201, R194, UR9, RZ ;  /* 0x00000009c2c97c24 */ /* 0x002fc6000f8e02ff */
[----:B------:R-:W-:Y:S01]  /*6740*/  STL [R1+0x2b8], R205 ;  /* 0x0002b8cd01007387 */ /* 0x000fe20000100800 */
[----:B---3--:R-:W-:Y:S01]  /*6750*/  IMAD R202, R196, UR9, RZ ;  /* 0x00000009c4ca7c24 */ /* 0x008fe2000f8e02ff */
[CC--:B------:R-:W-:Y:S02]  /*6760*/  LEA R196, P1, R204.reuse, R246.reuse, 0x2 ;  /* 0x000000f6ccc47211 */ /* 0x0c0fe400078210ff */
[----:B------:R-:W-:Y:S01]  /*6770*/  STL [R1+0x2ac], R203 ;  /* 0x0002accb01007387 */ /* 0x000fe20000100800 */
[C---:B------:R-:W-:Y:S02]  /*6780*/  LEA R190, P3, R201.reuse, R246, 0x2 ;  /* 0x000000f6c9be7211 */ /* 0x040fe400078610ff */
[-C--:B------:R-:W-:Y:S01]  /*6790*/  LEA.HI.X.SX32 R197, R204, R70.reuse, 0x2, P1 ;  /* 0x00000046ccc57211 */ /* 0x080fe200008f16ff */
[----:B------:R-:W-:Y:S01]  /*67a0*/  STL [R1+0x298], R201 ;  /* 0x000298c901007387 */ /* 0x000fe20000100800 */
[----:B------:R-:W-:Y:S02]  /*67b0*/  LEA.HI.X.SX32 R191, R201, R70, 0x2, P3 ;  /* 0x00000046c9bf7211 */ /* 0x000fe400018f16ff */
[-C--:B------:R-:W-:Y:S01]  /*67c0*/  LEA R194, P6, R202, R246.reuse, 0x2 ;  /* 0x000000f6cac27211 */ /* 0x080fe200078c10ff */
[----:B------:R1:W-:Y:S01]  /*67d0*/  STL [R1+0x288], R200 ;  /* 0x000288c801007387 */ /* 0x0003e20000100800 */
[----:B------:R-:W-:-:S02]  /*67e0*/  LEA R198, P3, R206, R246, 0x2 ;  /* 0x000000f6cec67211 */ /* 0x000fc400078610ff */
[-C--:B------:R-:W-:Y:S01]  /*67f0*/  LEA.HI.X.SX32 R195, R202, R70.reuse, 0x2, P6 ;  /* 0x00000046cac37211 */ /* 0x080fe200030f16ff */
[----:B------:R3:W-:Y:S01]  /*6800*/  STL [R1+0x274], R202 ;  /* 0x000274ca01007387 */ /* 0x0007e20000100800 */
[----:B----4-:R-:W-:-:S03]  /*6810*/  LEA.HI.X.SX32 R199, R206, R70, 0x2, P3 ;  /* 0x00000046cec77211 */ /* 0x010fc600018f16ff */
        /* <DEDUP_REMOVED lines=8> */
[-C--:B------:R-:W-:Y:S02]  /*68a0*/  LEA.HI.X.SX32 R203, R210, R70.reuse, 0x2, P6 ;  /* 0x00000046d2cb7211 */ /* 0x080fe400030f16ff */
[----:B------:R-:W-:Y:S01]  /*68b0*/  LEA.HI.X.SX32 R205, R212, R70, 0x2, P1 ;  /* 0x00000046d4cd7211 */ /* 0x000fe200008f16ff */
[----:B------:R2:W-:Y:S01]  /*68c0*/  STL [R1+0x230], R212 ;  /* 0x000230d401007387 */ /* 0x0005e20000100800 */
[CC--:B-1----:R-:W-:Y:S02]  /*68d0*/  LEA R206, P3, R214.reuse, R246.reuse, 0x2 ;  /* 0x000000f6d6ce7211 */ /* 0x0c2fe400078610ff */
[----:B---3--:R-:W-:Y:S01]  /*68e0*/  LEA R208, P4, R233, R246, 0x2 ;  /* 0x000000f6e9d07211 */ /* 0x008fe200078810ff */
[----:B------:R1:W-:Y:S01]  /*68f0*/  STL [R1+0x224], R214 ;  /* 0x000224d601007387 */ /* 0x0003e20000100800 */
[----:B------:R-:W-:-:S02]  /*6900*/  LEA.HI.X.SX32 R207, R214, R70, 0x2, P3 ;  /* 0x00000046d6cf7211 */ /* 0x000fc400018f16ff */
[C---:B----4-:R-:W-:Y:S01]  /*6910*/  LEA R210, P6, R232.reuse, R246, 0x2 ;  /* 0x000000f6e8d27211 */ /* 0x050fe200078c10ff */
[----:B------:R3:W-:Y:S01]  /*6920*/  STL [R1+0x218], R233 ;  /* 0x000218e901007387 */ /* 0x0007e20000100800 */
[----:B------:R-:W-:Y:S02]  /*6930*/  LEA.HI.X.SX32 R209, R233, R70, 0x2, P4 ;  /* 0x00000046e9d17211 */ /* 0x000fe400020f16ff */
[C---:B--2---:R-:W-:Y:S01]  /*6940*/  LEA R212, P1, R231.reuse, R246, 0x2 ;  /* 0x000000f6e7d47211 */ /* 0x044fe200078210ff */
[----:B------:R2:W-:Y:S01]  /*6950*/  STL [R1+0x20c], R232 ;  /* 0x00020ce801007387 */ /* 0x0005e20000100800 */
[-C--:B------:R-:W-:Y:S02]  /*6960*/  LEA.HI.X.SX32 R211, R232, R70.reuse, 0x2, P6 ;  /* 0x00000046e8d37211 */ /* 0x080fe400030f16ff */
[----:B------:R-:W-:Y:S01]  /*6970*/  LEA.HI.X.SX32 R213, R231, R70, 0x2, P1 ;  /* 0x00000046e7d57211 */ /* 0x000fe200008f16ff */
[----:B------:R4:W-:Y:S01]  /*6980*/  STL [R1+0x200], R231 ;  /* 0x000200e701007387 */ /* 0x0009e20000100800 */
[-C--:B-1----:R-:W-:Y:S01]  /*6990*/  LEA R214, P3, R230, R246.reuse, 0x2 ;  /* 0x000000f6e6d67211 */ /* 0x082fe200078610ff */
[----:B---3--:R-:W-:Y:S01]  /*69a0*/  IMAD R233, R72, UR9, RZ ;  /* 0x0000000948e97c24 */ /* 0x008fe2000f8e02ff */
[----:B------:R-:W-:Y:S01]  /*69b0*/  LEA R220, P1, R74, R246, 0x2 ;  /* 0x000000f64adc7211 */ /* 0x000fe200078210ff */
[----:B------:R-:W-:Y:S01]  /*69c0*/  LDGSTS.E [R229+0x200], desc[UR26][R184.64], P0 ;  /* 0x00200000b8e57fae */ /* 0x000fe200081a101a */
[-C--:B------:R-:W-:Y:S01]  /*69d0*/  LEA.HI.X.SX32 R215, R230, R70.reuse, 0x2, P3 ;  /* 0x00000046e6d77211 */ /* 0x080fe200018f16ff */
[----:B--2---:R-:W-:Y:S01]  /*69e0*/  IMAD R232, R217, UR9, RZ ;  /* 0x00000009d9e87c24 */ /* 0x004fe2000f8e02ff */
[----:B------:R-:W-:Y:S01]  /*69f0*/  LEA.HI.X.SX32 R221, R74, R70, 0x2, P1 ;  /* 0x000000464add7211 */ /* 0x000fe200008f16ff */
[----:B------:R-:W-:Y:S01]  /*6a00*/  LDGSTS.E [R229+0x600], desc[UR26][R186.64], P0 ;  /* 0x00600000bae57fae */ /* 0x000fe200081a101a */
[----:B------:R-:W-:Y:S01]  /*6a10*/  IMAD R72, R226, UR9, RZ ;  /* 0x00000009e2487c24 */ /* 0x000fe2000f8e02ff */
[----:B------:R-:W-:Y:S01]  /*6a20*/  LEA R228, P1, R236, R246, 0x2 ;  /* 0x000000f6ece47211 */ /* 0x000fe200078210ff */
[----:B----4-:R-:W-:Y:S01]  /*6a30*/  IMAD R231, R73, UR9, RZ ;  /* 0x0000000949e77c24 */ /* 0x010fe2000f8e02ff */
[----:B------:R1:W-:Y:S01]  /*6a40*/  STL [R1+0x1f4], R230 ;  /* 0x0001f4e601007387 */ /* 0x0003e20000100800 */
[----:B------:R-:W-:-:S03]  /*6a50*/  IMAD R73, R225, UR9, RZ ;  /* 0x00000009e1497c24 */ /* 0x000fc6000f8e02ff */
[----:B------:R-:W-:Y:S01]  /*6a60*/  LDGSTS.E [R229+0xa00], desc[UR26][R188.64], P0 ;  /* 0x00a00000bce57fae */ /* 0x000fe200081a101a */
[----:B------:R-:W-:-:S03]  /*6a70*/  LEA R218, P6, R231, R246, 0x2 ;  /* 0x000000f6e7da7211 */ /* 0x000fc600078c10ff */
[----:B------:R-:W-:Y:S01]  /*6a80*/  LDGSTS.E [R229+0xe00], desc[UR26][R190.64], P0 ;  /* 0x00e00000bee57fae */ /* 0x000fe200081a101a */
[----:B------:R-:W-:Y:S01]  /*6a90*/  LEA.HI.X.SX32 R219, R231, R70, 0x2, P6 ;  /* 0x00000046e7db7211 */ /* 0x000fe200030f16ff */
[----:B-1----:R-:W-:Y:S01]  /*6aa0*/  IMAD R230, R216, UR9, RZ ;  /* 0x00000009d8e67c24 */ /* 0x002fe2000f8e02ff */
[CC--:B------:R-:W-:Y:S01]  /*6ab0*/  LEA R216, P4, R233.reuse, R246.reuse, 0x2 ;  /* 0x000000f6e9d87211 */ /* 0x0c0fe200078810ff */
[----:B------:R-:W-:Y:S01]  /*6ac0*/  LDGSTS.E [R229+0x1200], desc[UR26][R192.64], P0 ;  /* 0x01200000c0e57fae */ /* 0x000fe200081a101a */
[-C--:B------:R-:W-:Y:S02]  /*6ad0*/  LEA R226, P6, R234, R246.reuse, 0x2 ;  /* 0x000000f6eae27211 */ /* 0x080fe400078c10ff */
[----:B------:R-:W-:Y:S01]  /*6ae0*/  LEA R222, P3, R230, R246, 0x2 ;  /* 0x000000f6e6de7211 */ /* 0x000fe200078610ff */
[----:B------:R-:W-:Y:S01]  /*6af0*/  LDGSTS.E [R229+0x1600], desc[UR26][R194.64], P0 ;  /* 0x01600000c2e57fae */ /* 0x000fe200081a101a */
[----:B------:R-:W-:Y:S02]  /*6b00*/  LEA.HI.X.SX32 R217, R233, R70, 0x2, P4 ;  /* 0x00000046e9d97211 */ /* 0x000fe400020f16ff */
[----:B------:R-:W-:Y:S01]  /*6b10*/  LEA R224, P4, R232, R246, 0x2 ;  /* 0x000000f6e8e07211 */ /* 0x000fe200078810ff */
[----:B------:R-:W-:Y:S01]  /*6b20*/  LDGSTS.E [R229+0x1a00], desc[UR26][R196.64], P0 ;  /* 0x01a00000c4e57fae */ /* 0x000fe200081a101a */
[----:B------:R-:W-:-:S02]  /*6b30*/  LEA.HI.X.SX32 R223, R230, R70, 0x2, P3 ;  /* 0x00000046e6df7211 */ /* 0x000fc400018f16ff */
[-C--:B------:R-:W-:Y:S01]  /*6b40*/  LEA.HI.X.SX32 R227, R234, R70.reuse, 0x2, P6 ;  /* 0x00000046eae37211 */ /* 0x080fe200030f16ff */
[----:B------:R-:W-:Y:S01]  /*6b50*/  LDGSTS.E [R229+0x1e00], desc[UR26][R198.64], P0 ;  /* 0x01e00000c6e57fae */ /* 0x000fe200081a101a */
[----:B------:R-:W-:-:S03]  /*6b60*/  LEA.HI.X.SX32 R225, R232, R70, 0x2, P4 ;  /* 0x00000046e8e17211 */ /* 0x000fc600020f16ff */
[----:B------:R-:W-:Y:S04]  /*6b70*/  STL [R1+0x2a4], R233 ;  /* 0x0002a4e901007387 */ /* 0x000fe80000100800 */
[----:B------:R-:W-:Y:S04]  /*6b80*/  LDGSTS.E [R229+0x2200], desc[UR26][R200.64], P0 ;  /* 0x02200000c8e57fae */ /* 0x000fe800081a101a */
[----:B------:R-:W-:Y:S04]  /*6b90*/  STL [R1+0x294], R231 ;  /* 0x000294e701007387 */ /* 0x000fe80000100800 */
[----:B------:R-:W-:Y:S04]  /*6ba0*/  LDGSTS.E [R229+0x2600], desc[UR26][R202.64], P0 ;  /* 0x02600000cae57fae */ /* 0x000fe800081a101a */
[----:B------:R1:W-:Y:S04]  /*6bb0*/  STL [R1+0x280], R74 ;  /* 0x0002804a01007387 */ /* 0x0003e80000100800 */
[----:B------:R-:W-:Y:S04]  /*6bc0*/  LDGSTS.E [R229+0x2a00], desc[UR26][R204.64], P0 ;  /* 0x02a00000cce57fae */ /* 0x000fe800081a101a */
[----:B------:R2:W-:Y:S01]  /*6bd0*/  STL [R1+0x270], R230 ;  /* 0x000270e601007387 */ /* 0x0005e20000100800 */
[----:B-1----:R-:W1:Y:S03]  /*6be0*/  LDC R74, c[0x0][0x3a0] ;  /* 0x0000e800ff4a7b82 */ /* 0x002e660000000800 */
[----:B------:R-:W-:Y:S04]  /*6bf0*/  LDGSTS.E [R229+0x2e00], desc[UR26][R206.64], P0 ;  /* 0x02e00000cee57fae */ /* 0x000fe800081a101a */
[----:B------:R3:W-:Y:S01]  /*6c00*/  STL [R1+0x260], R232 ;  /* 0x000260e801007387 */ /* 0x0007e20000100800 */
[----:B--2---:R-:W-:-:S03]  /*6c10*/  LEA R230, P3, R238, R246, 0x2 ;  /* 0x000000f6eee67211 */ /* 0x004fc600078610ff */
[----:B------:R-:W-:Y:S01]  /*6c20*/  LDGSTS.E [R229+0x3200], desc[UR26][R208.64], P0 ;  /* 0x03200000d0e57fae */ /* 0x000fe200081a101a */
[----:B------:R-:W-:-:S03]  /*6c30*/  LEA.HI.X.SX32 R231, R238, R70, 0x2, P3 ;  /* 0x00000046eee77211 */ /* 0x000fc600018f16ff */
[----:B------:R2:W-:Y:S01]  /*6c40*/  STL [R1+0x258], R234 ;  /* 0x000258ea01007387 */ /* 0x0005e20000100800 */
[----:B---3--:R-:W-:-:S03]  /*6c50*/  LEA R232, P4, R240, R246, 0x2 ;  /* 0x000000f6f0e87211 */ /* 0x008fc600078810ff */
[----:B------:R-:W-:Y:S01]  /*6c60*/  LDGSTS.E [R229+0x3600], desc[UR26][R210.64], P0 ;  /* 0x03600000d2e57fae */ /* 0x000fe200081a101a */
[----:B------:R-:W-:-:S03]  /*6c70*/  LEA.HI.X.SX32 R233, R240, R70, 0x2, P4 ;  /* 0x00000046f0e97211 */ /* 0x000fc600020f16ff */
[----:B------:R-:W-:Y:S01]  /*6c80*/  LDGSTS.E [R229+0x3a00], desc[UR26][R212.64], P0 ;  /* 0x03a00000d4e57fae */ /* 0x000fe200081a101a */
[----:B--2---:R-:W-:-:S03]  /*6c90*/  LEA R234, P6, R242, R246, 0x2 ;  /* 0x000000f6f2ea7211 */ /* 0x004fc600078c10ff */
[----:B------:R2:W-:Y:S01]  /*6ca0*/  STL [R1+0x250], R236 ;  /* 0x000250ec01007387 */ /* 0x0005e20000100800 */
[----:B------:R-:W-:-:S03]  /*6cb0*/  LEA.HI.X.SX32 R235, R242, R70, 0x2, P6 ;  /* 0x00000046f2eb7211 */ /* 0x000fc600030f16ff */
[----:B------:R3:W-:Y:S04]  /*6cc0*/  LDGSTS.E [R229+0x3e00], desc[UR26][R214.64], P0 ;  /* 0x03e00000d6e57fae */ /* 0x0007e800081a101a */
[----:B------:R4:W-:Y:S04]  /*6cd0*/  STL [R1+0x1f0], R238 ;  /* 0x0001f0ee01007387 */ /* 0x0009e80000100800 */
[----:B------:R1:W-:Y:S01]  /*6ce0*/  STL [R1+0x1ec], R240 ;  /* 0x0001ecf001007387 */ /* 0x0003e20000100800 */
[----:B---3--:R-:W-:-:S03]  /*6cf0*/  LEA.HI.X.SX32 R229, R236, R70, 0x2, P1 ;  /* 0x00000046ece57211 */ /* 0x008fc600008f16ff */
[----:B------:R3:W-:Y:S01]  /*6d00*/  STL [R1+0x1e8], R242 ;  /* 0x0001e8f201007387 */ /* 0x0007e20000100800 */
[CC--:B--2---:R-:W-:Y:S02]  /*6d10*/  LEA R236, P1, R244.reuse, R246.reuse, 0x2 ;  /* 0x000000f6f4ec7211 */ /* 0x0c4fe400078210ff */
[----:B----4-:R-:W-:Y:S01]  /*6d20*/  LEA R238, P3, R247, R246, 0x2 ;  /* 0x000000f6f7ee7211 */ /* 0x010fe200078610ff */
[----:B------:R2:W-:Y:S01]  /*6d30*/  STL [R1+0x1e4], R244 ;  /* 0x0001e4f401007387 */ /* 0x0005e20000100800 */
[----:B------:R-:W-:Y:S02]  /*6d40*/  LEA.HI.X.SX32 R237, R244, R70, 0x2, P1 ;  /* 0x00000046f4ed7211 */ /* 0x000fe400008f16ff */
[----:B-1----:R-:W-:Y:S01]  /*6d50*/  LEA R240, P4, R73, R246, 0x2 ;  /* 0x000000f649f07211 */ /* 0x002fe200078810ff */
[----:B------:R1:W-:Y:S01]  /*6d60*/  STL [R1+0x1e0], R247 ;  /* 0x0001e0f701007387 */ /* 0x0003e20000100800 */
[----:B------:R-:W-:Y:S02]  /*6d70*/  LEA.HI.X.SX32 R239, R247, R70, 0x2, P3 ;  /* 0x00000046f7ef7211 */ /* 0x000fe400018f16ff */
[----:B---3--:R-:W-:Y:S01]  /*6d80*/  LEA R242, P6, R72, R246, 0x2 ;  /* 0x000000f648f27211 */ /* 0x008fe200078c10ff */
[----:B------:R3:W-:Y:S01]  /*6d90*/  STL [R1+0x1dc], R73 ;  /* 0x0001dc4901007387 */ /* 0x0007e20000100800 */
[----:B------:R-:W-:-:S02]  /*6da0*/  LEA.HI.X.SX32 R241, R73, R70, 0x2, P4 ;  /* 0x0000004649f17211 */ /* 0x000fc400020f16ff */
[C---:B--2---:R-:W-:Y:S01]  /*6db0*/  LEA R244, P1, R251.reuse, R246, 0x2 ;  /* 0x000000f6fbf47211 */ /* 0x044fe200078210ff */
[----:B------:R2:W-:Y:S01]  /*6dc0*/  STL [R1+0x1d8], R72 ;  /* 0x0001d84801007387 */ /* 0x0005e20000100800 */
[----:B------:R-:W-:Y:S02]  /*6dd0*/  LEA.HI.X.SX32 R243, R72, R70, 0x2, P6 ;  /* 0x0000004648f37211 */ /* 0x000fe400030f16ff */
[C---:B------:R-:W-:Y:S01]  /*6de0*/  LEA R246, P3, R250.reuse, R246, 0x2 ;  /* 0x000000f6faf67211 */ /* 0x040fe200078610ff */
[----:B------:R-:W-:Y:S01]  /*6df0*/  STL [R1+0x1d4], R251 ;  /* 0x0001d4fb01007387 */ /* 0x000fe20000100800 */
[-C--:B------:R-:W-:Y:S02]  /*6e00*/  LEA.HI.X.SX32 R245, R251, R70.reuse, 0x2, P1 ;  /* 0x00000046fbf57211 */ /* 0x080fe400008f16ff */
[----:B-1----:R-:W-:Y:S01]  /*6e10*/  LEA.HI.X.SX32 R247, R250, R70, 0x2, P3 ;  /* 0x00000046faf77211 */ /* 0x002fe200018f16ff */
[----:B---3--:R-:W-:Y:S01]  /*6e20*/  IMAD.SHL.U32 R73, R78, 0x40, RZ ;  /* 0x000000404e497824 */ /* 0x008fe200078e00ff */
[----:B------:R1:W-:Y:S01]  /*6e30*/  STL [R1+0x1d0], R250 ;  /* 0x0001d0fa01007387 */ /* 0x0003e20000100800 */
[----:B--2---:R-:W-:-:S05]  /*6e40*/  LOP3.LUT R72, R3, 0x60, RZ, 0x3c, !PT ;  /* 0x0000006003487812 */ /* 0x004fca00078e3cff */
[----:B------:R-:W-:Y:S02]  /*6e50*/  VIADD R70, R72, UR10 ;  /* 0x0000000a48467c36 */ /* 0x000fe40008000000 */
[----:B------:R-:W-:Y:S01]  /*6e60*/  IMAD.WIDE R8, R73, 0x4, R8 ;  /* 0x0000000449087825 */ /* 0x000fe200078e0208 */
[----:B-1----:R-:W2:Y:S03]  /*6e70*/  LDL.LU.64 R250, [R1+0x10] ;  /* 0x0000100001fa7983 */ /* 0x002ea60000300a00 */
[----:B------:R-:W-:Y:S01]  /*6e80*/  VIADD R72, R74, 0xffffffbf ;  /* 0xffffffbf4a487836 */ /* 0x000fe20000000000 */
[----:B------:R-:W-:Y:S04]  /*6e90*/  LDGSTS.E [R70+0x300], desc[UR26][R216.64], P0 ;  /* 0x00300000d8467fae */ /* 0x000fe800081a101a */
[----:B------:R-:W-:Y:S01]  /*6ea0*/  ISETP.GE.U32.AND P1, PT, R72, 0x7fffff80, PT ;  /* 0x7fffff804800780c */ /* 0x000fe20003f26070 */
        /* <DEDUP_REMOVED lines=15> */
[----:B------:R-:W0:Y:S01]  /*6fa0*/  LDGDEPBAR ;  /* 0x00000000000079af */ /* 0x000e220000000000 */
[----:B------:R-:W-:Y:S01]  /*6fb0*/  BAR.SYNC.DEFER_BLOCKING 0x0 ;  /* 0x0000000000007b1d */ /* 0x000fe20000010000 */
[----:B-1----:R-:W-:-:S05]  /*6fc0*/  VIADD R70, R74, 0xffffffbe ;  /* 0xffffffbe4a467836 */ /* 0x002fca0000000000 */
[----:B------:R-:W-:Y:S01]  /*6fd0*/  ISETP.GE.U32.AND P0, PT, R70, 0x7fffff7f, PT ;  /* 0x7fffff7f4600780c */ /* 0x000fe20003f06070 */
[----:B------:R-:W-:Y:S01]  /*6fe0*/  @!PT LDS RZ, [RZ] ;  /* 0x00000000fffff984 */ /* 0x000fe20000000800 */
[----:B------:R-:W-:Y:S01]  /*6ff0*/  @!PT LDS RZ, [RZ] ;  /* 0x00000000fffff984 */ /* 0x000fe20000000800 */
[----:B------:R-:W-:Y:S01]  /*7000*/  @!PT LDS RZ, [RZ] ;  /* 0x00000000fffff984 */ /* 0x000fe20000000800 */
[----:B------:R1:W-:Y:S04]  /*7010*/  LDGSTS.E [R252+0x28000], desc[UR26][R8.64], !P1 ;  /* 0x2800000008fc7fae */ /* 0x0003e8000c9a101a */
[----:B------:R-:W1:Y:S02]  /*7020*/  LDL.LU.64 R8, [R1+0x38] ;  /* 0x0000380001087983 */ /* 0x000e640000300a00 */
[----:B-1----:R-:W-:-:S06]  /*7030*/  IMAD.WIDE R8, R73, 0x4, R8 ;  /* 0x0000000449087825 */ /* 0x002fcc00078e0208 */
[----:B------:R1:W-:Y:S02]  /*7040*/  LDGSTS.E [R252+0x28004], desc[UR26][R8.64], !P0 ;  /* 0x2800400008fc7fae */ /* 0x0003e4000c1a101a */
[----:B-1----:R-:W-:-:S05]  /*7050*/  VIADD R8, R74, 0xffffffbd ;  /* 0xffffffbd4a087836 */ /* 0x002fca0000000000 */
[----:B------:R-:W-:Y:S01]  /*7060*/  ISETP.GE.U32.AND P1, PT, R8, 0x7fffff7e, PT ;  /* 0x7fffff7e0800780c */ /* 0x000fe20003f26070 */
[----:B------:R-:W-:-:S05]  /*7070*/  VIADD R8, R74, 0xffffffbc ;  /* 0xffffffbc4a087836 */ /* 0x000fca0000000000 */
[----:B------:R-:W-:Y:S02]  /*7080*/  ISETP.GE.U32.AND P0, PT, R8, 0x7fffff7d, PT ;  /* 0x7fffff7d0800780c */ /* 0x000fe40003f06070 */
[----:B------:R-:W3:Y:S02]  /*7090*/  LDL.LU.64 R8, [R1+0x30] ;  /* 0x0000300001087983 */ /* 0x000ee40000300a00 */
[----:B---3--:R-:W-:-:S05]  /*70a0*/  IMAD.WIDE R8, R73, 0x4, R8 ;  /* 0x0000000449087825 */ /* 0x008fca00078e0208 */
[----:B------:R1:W-:Y:S04]  /*70b0*/  LDGSTS.E [R252+0x28008], desc[UR26][R8.64], !P1 ;  /* 0x2800800008fc7fae */ /* 0x0003e8000c9a101a */
[----:B------:R-:W1:Y:S02]  /*70c0*/  LDL.LU.64 R8, [R1+0x28] ;  /* 0x0000280001087983 */ /* 0x000e640000300a00 */
[----:B-1----:R-:W-:-:S05]  /*70d0*/  IMAD.WIDE R8, R73, 0x4, R8 ;  /* 0x0000000449087825 */ /* 0x002fca00078e0208 */
        /* <DEDUP_REMOVED lines=8> */
[----:B------:R-:W1:Y:S01]  /*7160*/  LDL.LU.64 R8, [R1+0x18] ;  /* 0x0000180001087983 */ /* 0x000e620000300a00 */
[----:B--2---:R-:W-:-:S04]  /*7170*/  IMAD.WIDE R250, R73, 0x4, R250 ;  /* 0x0000000449fa7825 */ /* 0x004fc800078e02fa */
[----:B------:R-:W-:Y:S02]  /*7180*/  VIADD R70, R74, 0xffffffb5 ;  /* 0xffffffb54a467836 */ /* 0x000fe40000000000 */
[----:B-1----:R-:W-:-:S05]  /*7190*/  IMAD.WIDE R8, R73, 0x4, R8 ;  /* 0x0000000449087825 */ /* 0x002fca00078e0208 */
[----:B------:R1:W-:Y:S02]  /*71a0*/  LDGSTS.E [R252+0x28014], desc[UR26][R8.64], !P0 ;  /* 0x2801400008fc7fae */ /* 0x0003e4000c1a101a */
[C---:B-1----:R-:W-:Y:S02]  /*71b0*/  VIADD R8, R74.reuse, 0xffffffb9 ;  /* 0xffffffb94a087836 */ /* 0x042fe40000000000 */
[----:B------:R-:W-:-:S03]  /*71c0*/  VIADD R9, R74, 0xffffffb8 ;  /* 0xffffffb84a097836 */ /* 0x000fc60000000000 */
[----:B------:R-:W-:Y:S01]  /*71d0*/  ISETP.GE.U32.AND P0, PT, R8, 0x7fffff7a, PT ;  /* 0x7fffff7a0800780c */ /* 0x000fe20003f06070 */
[C---:B------:R-:W-:Y:S01]  /*71e0*/  VIADD R8, R74.reuse, 0xffffffb7 ;  /* 0xffffffb74a087836 */ /* 0x040fe20000000000 */
[----:B------:R-:W-:Y:S01]  /*71f0*/  ISETP.GE.U32.AND P6, PT, R9, 0x7fffff79, PT ;  /* 0x7fffff790900780c */ /* 0x000fe20003fc6070 */
[----:B------:R-:W-:-:S03]  /*7200*/  VIADD R9, R74, 0xffffffb6 ;  /* 0xffffffb64a097836 */ /* 0x000fc60000000000 */
[----:B------:R-:W-:Y:S02]  /*7210*/  ISETP.GE.U32.AND P4, PT, R8, 0x7fffff78, PT ;  /* 0x7fffff780800780c */ /* 0x000fe40003f86070 */
[----:B------:R-:W-:Y:S02]  /*7220*/  ISETP.GE.U32.AND P3, PT, R9, 0x7fffff77, PT ;  /* 0x7fffff770900780c */ /* 0x000fe40003f66070 */
[----:B------:R-:W2:Y:S01]  /*7230*/  LDL.LU.64 R8, [R1+0x8] ;  /* 0x0000080001087983 */ /* 0x000ea20000300a00 */
[----:B------:R-:W-:Y:S01]  /*7240*/  ISETP.GE.U32.AND P1, PT, R70, 0x7fffff76, PT ;  /* 0x7fffff764600780c */ /* 0x000fe20003f26070 */
[----:B------:R-:W-:Y:S02]  /*7250*/  VIADD R72, R74, 0xffffffb4 ;  /* 0xffffffb44a487836 */ /* 0x000fe40000000000 */
[----:B------:R1:W-:Y:S04]  /*7260*/  LDGSTS.E [R252+0x28018], desc[UR26][R250.64], !P0 ;  /* 0x28018000fafc7fae */ /* 0x0003e8000c1a101a */
[----:B------:R-:W1:Y:S01]  /*7270*/  LDL.LU.64 R250, [R1+0x328] ;  /* 0x0003280001fa7983 */ /* 0x000e620000300a00 */
[----:B--2---:R-:W-:-:S05]  /*7280*/  IMAD.WIDE R8, R73, 0x4, R8 ;  /* 0x0000000449087825 */ /* 0x004fca00078e0208 */
[----:B------:R2:W-:Y:S04]  /*7290*/  LDGSTS.E [R252+0x2801c], desc[UR26][R8.64], !P6 ;  /* 0x2801c00008fc7fae */ /* 0x0005e8000f1a101a */
[----:B------:R-:W2:Y:S01]  /*72a0*/  LDL.LU.64 R8, [R1] ;  /* 0x0000000001087983 */ /* 0x000ea20000300a00 */
[----:B------:R-:W-:-:S03]  /*72b0*/  VIADD R70, R74, 0xffffffb3 ;  /* 0xffffffb34a467836 */ /* 0x000fc60000000000 */
[----:B------:R3:W-:Y:S02]  /*72c0*/  STL [R1+0x318], R71 ;  /* 0x0003184701007387 */ /* 0x0007e40000100800 */
[----:B------:R-:W-:Y:S01]  /*72d0*/  ISETP.GE.U32.AND P6, PT, R70, 0x7fffff74, PT ;  /* 0x7fffff744600780c */ /* 0x000fe20003fc6070 */
[----:B-1----:R-:W-:-:S04]  /*72e0*/  IMAD.WIDE R250, R73, 0x4, R250 ;  /* 0x0000000449fa7825 */ /* 0x002fc800078e02fa */
[----:B------:R-:W-:Y:S01]  /*72f0*/  IMAD.WIDE R38, R73, 0x4, R38 ;  /* 0x0000000449267825 */ /* 0x000fe200078e0226 */
[----:B------:R-:W-:-:S03]  /*7300*/  ISETP.GE.U32.AND P0, PT, R72, 0x7fffff75, PT ;  /* 0x7fffff754800780c */ /* 0x000fc60003f06070 */
[----:B------:R-:W-:-:S04]  /*7310*/  IMAD.WIDE R44, R73, 0x4, R44 ;  /* 0x00000004492c7825 */ /* 0x000fc800078e022c */
        /* <DEDUP_REMOVED lines=17> */
[----:B--2---:R-:W-:-:S04]  /*7430*/  IMAD.WIDE R8, R73, 0x4, R8 ;  /* 0x0000000449087825 */ /* 0x004fc800078e0208 */
[----:B------:R-:W-:Y:S02]  /*7440*/  IMAD.MOV.U32 R70, RZ, RZ, R8 ;  /* 0x000000ffff467224 */ /* 0x000fe400078e0008 */
[----:B---3--:R-:W-:Y:S01]  /*7450*/  IMAD.MOV.U32 R71, RZ, RZ, R9 ;  /* 0x000000ffff477224 */ /* 0x008fe200078e0009 */
[----:B------:R1:W-:Y:S04]  /*7460*/  STL.64 [R1+0x18], R8 ;  /* 0x0000180801007387 */ /* 0x0003e80000100a00 */
[----:B------:R2:W-:Y:S04]  /*7470*/  LDGSTS.E [R252+0x28020], desc[UR26][R70.64], !P4 ;  /* 0x2802000046fc7fae */ /* 0x0005e8000e1a101a */
[----:B------:R3:W-:Y:S01]  /*7480*/  STL.64 [R1+0x10], R250 ;  /* 0x000010fa01007387 */ /* 0x0007e20000100a00 */
[----:B-1----:R-:W-:-:S03]  /*7490*/  VIADD R9, R74, 0xffffffb2 ;  /* 0xffffffb24a097836 */ /* 0x002fc60000000000 */
[----:B------:R3:W-:Y:S01]  /*74a0*/  LDGSTS.E [R252+0x28024], desc[UR26][R250.64], !P3 ;  /* 0x28024000fafc7fae */ /* 0x0007e2000d9a101a */
[----:B--2---:R-:W-:-:S05]  /*74b0*/  IMAD.WIDE R70, R73, 0x4, R248 ;  /* 0x0000000449467825 */ /* 0x004fca00078e02f8 */
[----:B------:R1:W-:Y:S04]  /*74c0*/  STL.64 [R1+0x8], R70 ;  /* 0x0000084601007387 */ /* 0x0003e80000100a00 */
[----:B------:R2:W-:Y:S04]  /*74d0*/  STL.64 [R1], R38 ;  /* 0x0000002601007387 */ /* 0x0005e80000100a00 */
[----:B------:R-:W4:Y:S01]  /*74e0*/  LDL R72, [R1+0x170] ;  /* 0x0001700001487983 */ /* 0x000f220000100800 */
[C---:B------:R-:W-:Y:S01]  /*74f0*/  VIADD R8, R74.reuse, 0xffffffb1 ;  /* 0xffffffb14a087836 */ /* 0x040fe20000000000 */
[----:B------:R-:W-:Y:S01]  /*7500*/  ISETP.GE.U32.AND P4, PT, R9, 0x7fffff73, PT ;  /* 0x7fffff730900780c */ /* 0x000fe20003f86070 */
[----:B------:R-:W-:Y:S01]  /*7510*/  VIADD R9, R74, 0xffffffb0 ;  /* 0xffffffb04a097836 */ /* 0x000fe20000000000 */
[----:B------:R1:W-:Y:S02]  /*7520*/  LDGSTS.E [R252+0x28028], desc[UR26][R70.64], !P1 ;  /* 0x2802800046fc7fae */ /* 0x0003e4000c9a101a */
[----:B------:R-:W-:Y:S01]  /*7530*/  ISETP.GE.U32.AND P3, PT, R8, 0x7fffff72, PT ;  /* 0x7fffff720800780c */ /* 0x000fe20003f66070 */
[----:B------:R-:W-:Y:S01]  /*7540*/  VIADD R8, R74, 0xffffffaf ;  /* 0xffffffaf4a087836 */ /* 0x000fe20000000000 */
[----:B------:R-:W-:Y:S01]  /*7550*/  ISETP.GE.U32.AND P1, PT, R9, 0x7fffff71, PT ;  /* 0x7fffff710900780c */ /* 0x000fe20003f26070 */
[C---:B---3--:R-:W-:Y:S01]  /*7560*/  IMAD.WIDE R250, R73.reuse, 0x4, R40 ;  /* 0x0000000449fa7825 */ /* 0x048fe200078e0228 */
[----:B------:R2:W-:Y:S02]  /*7570*/  LDGSTS.E [R252+0x2802c], desc[UR26][R38.64], !P0 ;  /* 0x2802c00026fc7fae */ /* 0x0005e4000c1a101a */
[----:B------:R-:W-:Y:S01]  /*7580*/  ISETP.GE.U32.AND P0, PT, R8, 0x7fffff70, PT ;  /* 0x7fffff700800780c */ /* 0x000fe20003f06070 */
[C---:B------:R-:W-:Y:S01]  /*7590*/  VIADD R9, R74.reuse, 0xffffffae ;  /* 0xffffffae4a097836 */ /* 0x040fe20000000000 */
[----:B------:R3:W-:Y:S01]  /*75a0*/  LDGSTS.E [R252+0x28030], desc[UR26][R250.64], !P6 ;  /* 0x28030000fafc7fae */ /* 0x0007e2000f1a101a */
[----:B------:R-:W-:Y:S01]  /*75b0*/  IMAD.WIDE R248, R73, 0x4, R42 ;  /* 0x0000000449f87825 */ /* 0x000fe200078e022a */
[----:B-1----:R-:W1:Y:S03]  /*75c0*/  LDC R70, c[0x0][0x3a0] ;  /* 0x0000e800ff467b82 */ /* 0x002e660000000800 */
[C---:B------:R-:W-:Y:S01]  /*75d0*/  VIADD R8, R74.reuse, 0xffffffad ;  /* 0xffffffad4a087836 */ /* 0x040fe20000000000 */
[----:B------:R-:W-:Y:S01]  /*75e0*/  ISETP.GE.U32.AND P6, PT, R9, 0x7fffff6f, PT ;  /* 0x7fffff6f0900780c */ /* 0x000fe20003fc6070 */
[----:B------:R-:W-:Y:S01]  /*75f0*/  LDGSTS.E [R252+0x28034], desc[UR26][R248.64], !P4 ;  /* 0x28034000f8fc7fae */ /* 0x000fe2000e1a101a */
        /* <DEDUP_REMOVED lines=53> */
[----:B------:R-:W-:Y:S02]  /*7950*/  IMAD.WIDE R88, R73, 0x4, R88 ;  /* 0x0000000449587825 */ /* 0x000fe400078e0258 */
[----:B------:R-:W-:Y:S01]  /*7960*/  LDGSTS.E [R252+0x2807c], desc[UR26][R86.64], !P0 ;  /* 0x2807c00056fc7fae */ /* 0x000fe2000c1a101a */
[----:B------:R-:W-:Y:S01]  /*7970*/  ISETP.GE.U32.AND P0, PT, R8, 0x7fffff5c, PT ;  /* 0x7fffff5c0800780c */ /* 0x000fe20003f06070 */
[----:B------:R-:W-:-:S02]  /*7980*/  VIADD R9, R74, 0xffffff9a ;  /* 0xffffff9a4a097836 */ /* 0x000fc40000000000 */
[----:B------:R-:W-:Y:S01]  /*7990*/  IMAD.WIDE R90, R73, 0x4, R90 ;  /* 0x00000004495a7825 */ /* 0x000fe200078e025a */
[----:B------:R-:W-:Y:S03]  /*79a0*/  LDGSTS.E [R252+0x28080], desc[UR26][R88.64], !P6 ;  /* 0x2808000058fc7fae */ /* 0x000fe6000f1a101a */
[----:B------:R-:W-:Y:S01]  /*79b0*/  VIADD R8, R74, 0xffffff99 ;  /* 0xffffff994a087836 */ /* 0x000fe20000000000 */
[----:B------:R-:W-:Y:S01]  /*79c0*/  ISETP.GE.U32.AND P6, PT, R9, 0x7fffff5b, PT ;  /* 0x7fffff5b0900780c */ /* 0x000fe20003fc6070 */
[C---:B------:R-:W-:Y:S01]  /*79d0*/  IMAD.WIDE R92, R73.reuse, 0x4, R92 ;  /* 0x00000004495c7825 */ /* 0x040fe200078e025c */
[----:B------:R-:W-:Y:S02]  /*79e0*/  LDGSTS.E [R252+0x28084], desc[UR26][R90.64], !P4 ;  /* 0x280840005afc7fae */ /* 0x000fe4000e1a101a */
[----:B------:R-:W-:Y:S01]  /*79f0*/  ISETP.GE.U32.AND P4, PT, R8, 0x7fffff5a, PT ;  /* 0x7fffff5a0800780c */ /* 0x000fe20003f86070 */
[----:B------:R-:W-:Y:S01]  /*7a00*/  VIADD R9, R74, 0xffffff98 ;  /* 0xffffff984a097836 */ /* 0x000fe20000000000 */
[----:B------:R-:W-:Y:S01]  /*7a10*/  LDGSTS.E [R252+0x28088], desc[UR26][R92.64], !P3 ;  /* 0x280880005cfc7fae */ /* 0x000fe2000d9a101a */
[----:B------:R-:W-:-:S04]  /*7a20*/  IMAD.WIDE R94, R73, 0x4, R94 ;  /* 0x00000004495e7825 */ /* 0x000fc800078e025e */
        /* <DEDUP_REMOVED lines=45> */
[C---:B------:R-:W-:Y:S01]  /*7d00*/  VIADD R9, R74.reuse, 0xffffff8c ;  /* 0xffffff8c4a097836 */ /* 0x040fe20000000000 */
[----:B------:R-:W1:Y:S01]  /*7d10*/  S2R R71, SR_TID.X ;  /* 0x0000000000477919 */ /* 0x000e620000002100 */
        /* <DEDUP_REMOVED lines=39> */
[----:B------:R-:W-:Y:S01]  /*7f90*/  IMAD.WIDE R138, R73, 0x4, R138 ;  /* 0x00000004498a7825 */ /* 0x000fe200078e028a */
[----:B-1----:R-:W-:Y:S01]  /*7fa0*/  LOP3.LUT R71, R71, 0x3f, RZ, 0xc0, !PT ;  /* 0x0000003f47477812 */ /* 0x002fe200078ec0ff */
[----:B------:R-:W-:Y:S02]  /*7fb0*/  LDGSTS.E [R252+0x280e0], desc[UR26][R136.64], !P0 ;  /* 0x280e000088fc7fae */ /* 0x000fe4000c1a101a */
[----:B------:R-:W-:-:S02]  /*7fc0*/  VIADD R8, R74, 0xffffffc0 ;  /* 0xffffffc04a087836 */ /* 0x000fc40000000000 */
[----:B------:R-:W-:Y:S01]  /*7fd0*/  VIADD R9, R74, 0xffffff82 ;  /* 0xffffff824a097836 */ /* 0x000fe20000000000 */
[----:B------:R-:W-:Y:S01]  /*7fe0*/  LDGSTS.E [R252+0x280e4], desc[UR26][R138.64], !P6 ;  /* 0x280e40008afc7fae */ /* 0x000fe2000f1a101a */
[----:B------:R-:W-:Y:S01]  /*7ff0*/  IMAD.WIDE R140, R73, 0x4, R140 ;  /* 0x00000004498c7825 */ /* 0x000fe200078e028c */
[----:B------:R-:W-:-:S03]  /*8000*/  ISETP.GE.AND P6, PT, R71, R8, PT ;  /* 0x000000084700720c */ /* 0x000fc60003fc6270 */
[----:B------:R-:W-:Y:S02]  /*8010*/  VIADD R70, R70, 0x3f ;  /* 0x0000003f46467836 */ /* 0x000fe40000000000 */
[----:B------:R-:W-:Y:S01]  /*8020*/  IMAD.WIDE R142, R73, 0x4, R142 ;  /* 0x00000004498e7825 */ /* 0x000fe200078e028e */
[----:B------:R-:W-:Y:S01]  /*8030*/  ISETP.GE.U32.AND P0, PT, R9, 0x7fffff43, PT ;  /* 0x7fffff430900780c */ /* 0x000fe20003f06070 */
[----:B------:R-:W-:Y:S02]  /*8040*/  LDGSTS.E [R252+0x280e8], desc[UR26][R140.64], !P4 ;  /* 0x280e80008cfc7fae */ /* 0x000fe4000e1a101a */
[C---:B------:R-:W-:Y:S02]  /*8050*/  VIADD R8, R74.reuse, 0xffffff80 ;  /* 0xffffff804a087836 */ /* 0x040fe40000000000 */
[----:B--2---:R-:W-:Y:S01]  /*8060*/  VIADD R38, R74, 0xffffff81 ;  /* 0xffffff814a267836 */ /* 0x004fe20000000000 */
[----:B------:R-:W-:Y:S01]  /*8070*/  ISETP.GT.AND P4, PT, R70, 0x7f, PT ;  /* 0x0000007f4600780c */ /* 0x000fe20003f84270 */
[----:B------:R-:W-:Y:S01]  /*8080*/  LDGSTS.E [R252+0x280ec], desc[UR26][R142.64], !P3 ;  /* 0x280ec0008efc7fae */ /* 0x000fe2000d9a101a */
[----:B------:R-:W-:-:S02]  /*8090*/  SEL R9, RZ, 0x4, P6 ;  /* 0x00000004ff097807 */ /* 0x000fc40003000000 */
[----:B------:R-:W-:Y:S02]  /*80a0*/  ISETP.GE.AND P6, PT, R71, R8, PT ;  /* 0x000000084700720c */ /* 0x000fe40003fc6270 */
[----:B------:R-:W-:Y:S02]  /*80b0*/  ISETP.GE.U32.AND P3, PT, R38, 0x7fffff42, PT ;  /* 0x7fffff422600780c */ /* 0x000fe40003f66070 */
[----:B------:R-:W-:Y:S02]  /*80c0*/  SEL R9, R9, RZ, P4 ;  /* 0x000000ff09097207 */ /* 0x000fe40002000000 */
[----:B------:R-:W-:Y:S02]  /*80d0*/  ISETP.GE.U32.AND P4, PT, R8, 0x7fffff41, PT ;  /* 0x7fffff410800780c */ /* 0x000fe40003f86070 */
[----:B------:R-:W-:Y:S02]  /*80e0*/  SEL R8, RZ, 0x4, P6 ;  /* 0x00000004ff087807 */ /* 0x000fe40003000000 */
[----:B------:R-:W-:Y:S01]  /*80f0*/  ISETP.GT.AND P6, PT, R70, 0xbf, PT ;  /* 0x000000bf4600780c */ /* 0x000fe20003fc4270 */
[C---:B------:R-:W-:Y:S01]  /*8100*/  IMAD.WIDE R70, R73.reuse, 0x4, R144 ;  /* 0x0000000449467825 */ /* 0x040fe200078e0290 */
[----:B------:R3:W-:Y:S03]  /*8110*/  STL.64 [R1+0x320], R250 ;  /* 0x000320fa01007387 */ /* 0x0007e60000100a00 */
[C---:B------:R-:W-:Y:S01]  /*8120*/  IMAD.WIDE R42, R73.reuse, 0x4, R146 ;  /* 0x00000004492a7825 */ /* 0x040fe200078e0292 */
[----:B------:R-:W-:Y:S03]  /*8130*/  LDGSTS.E [R252+0x280f0], desc[UR26][R70.64], !P1 ;  /* 0x280f000046fc7fae */ /* 0x000fe6000c9a101a */
[----:B------:R-:W-:Y:S01]  /*8140*/  IMAD.WIDE R40, R73, 0x4, R148 ;  /* 0x0000000449287825 */ /* 0x000fe200078e0294 */
[----:B------:R-:W-:Y:S01]  /*8150*/  SEL R8, R8, RZ, P6 ;  /* 0x000000ff08087207 */ /* 0x000fe20003000000 */
[----:B------:R-:W-:Y:S02]  /*8160*/  STL.64 [R1+0x1c8], R70 ;  /* 0x0001c84601007387 */ /* 0x000fe40000100a00 */
[----:B------:R-:W-:Y:S01]  /*8170*/  VIADD R38, R74, 0xffffff7f ;  /* 0xffffff7f4a267836 */ /* 0x000fe20000000000 */
[----:B------:R-:W-:Y:S01]  /*8180*/  ISETP.NE.U32.AND P1, PT, R9, RZ, PT ;  /* 0x000000ff0900720c */ /* 0x000fe20003f25070 */
[----:B------:R-:W-:Y:S01]  /*8190*/  STL.64 [R1+0x1c0], R42 ;  /* 0x0001c02a01007387 */ /* 0x000fe20000100a00 */
[----:B------:R-:W-:-:S03]  /*81a0*/  IMAD.SHL.U32 R79, R79, 0x40, RZ ;  /* 0x000000404f4f7824 */ /* 0x000fc600078e00ff */
[----:B------:R-:W-:Y:S01]  /*81b0*/  LDGSTS.E [R252+0x280f4], desc[UR26][R42.64], !P0 ;  /* 0x280f40002afc7fae */ /* 0x000fe2000c1a101a */
[----:B------:R-:W-:Y:S01]  /*81c0*/  ISETP.GE.U32.AND P6, PT, R38, 0x7fffff40, PT ;  /* 0x7fffff402600780c */ /* 0x000fe20003fc6070 */
[----:B------:R-:W-:Y:S02]  /*81d0*/  IMAD.SHL.U32 R38, R78, 0x4, RZ ;  /* 0x000000044e267824 */ /* 0x000fe400078e00ff */
[----:B------:R1:W-:Y:S01]  /*81e0*/  STL.64 [R1+0x1b8], R40 ;  /* 0x0001b82801007387 */ /* 0x0003e20000100a00 */
[----:B------:R-:W-:-:S03]  /*81f0*/  ISETP.NE.U32.AND P0, PT, R8, RZ, PT ;  /* 0x000000ff0800720c */ /* 0x000fc60003f05070 */
[----:B------:R1:W-:Y:S01]  /*8200*/  LDGSTS.E [R252+0x280f8], desc[UR26][R40.64], !P3 ;  /* 0x280f800028fc7fae */ /* 0x0003e2000d9a101a */
[----:B----4-:R-:W-:Y:S01]  /*8210*/  IADD3 R8, P3, PT, R72, UR16, RZ ;  /* 0x0000001048087c10 */ /* 0x010fe2000ff7e0ff */
[----:B---3--:R-:W-:-:S03]  /*8220*/  IMAD.WIDE R250, R79, 0x4, R184 ;  /* 0x000000044ffa7825 */ /* 0x008fc600078e02b8 */
[----:B------:R-:W-:Y:S01]  /*8230*/  LEA.HI.X.SX32 R9, R75, UR17, 0x2, P3 ;  /* 0x000000114b097c11 */ /* 0x000fe200098f16ff */
[----:B------:R-:W-:Y:S02]  /*8240*/  VIADD R39, R74, 0xffffff7e ;  /* 0xffffff7e4a277836 */ /* 0x000fe40000000000 */
[----:B-1----:R-:W-:-:S04]  /*8250*/  IMAD.WIDE R40, R73, 0x4, R150 ;  /* 0x0000000449287825 */ /* 0x002fc800078e0296 */
[C---:B------:R-:W-:Y:S01]  /*8260*/  IMAD.WIDE R14, R79.reuse, 0x4, R14 ;  /* 0x000000044f0e7825 */ /* 0x040fe200078e020e */
[----:B------:R1:W-:Y:S03]  /*8270*/  STL.64 [R1+0x1b0], R40 ;  /* 0x0001b02801007387 */ /* 0x0003e60000100a00 */
[----:B------:R-:W-:Y:S01]  /*8280*/  IMAD.WIDE R216, R79, 0x4, R216 ;  /* 0x000000044fd87825 */ /* 0x000fe200078e02d8 */
[----:B------:R1:W-:Y:S03]  /*8290*/  LDGSTS.E [R252+0x280fc], desc[UR26][R40.64], !P4 ;  /* 0x280fc00028fc7fae */ /* 0x0003e6000e1a101a */
[----:B------:R-:W-:Y:S01]  /*82a0*/  VIADD R72, R3, UR10 ;  /* 0x0000000a03487c36 */ /* 0x000fe20008000000 */
[----:B------:R2:W-:Y:S01]  /*82b0*/  STL [R1+0x2e8], R38 ;  /* 0x0002e82601007387 */ /* 0x0005e20000100800 */
[----:B------:R-:W-:-:S04]  /*82c0*/  IMAD.WIDE R4, R79, 0x4, R4 ;  /* 0x000000044f047825 */ /* 0x000fc800078e0204 */
[C---:B------:R-:W-:Y:S01]  /*82d0*/  IMAD.WIDE R70, R79.reuse, 0x4, R186 ;  /* 0x000000044f467825 */ /* 0x040fe200078e02ba */
[----:B------:R-:W-:Y:S03]  /*82e0*/  STL.64 [R1+0x180], R250 ;  /* 0x000180fa01007387 */ /* 0x000fe60000100a00 */
[----:B-1----:R-:W-:Y:S01]  /*82f0*/  VIADD R40, R74, 0xffffff7d ;  /* 0xffffff7d4a287836 */ /* 0x002fe20000000000 */
[----:B--2---:R-:W-:Y:S01]  /*8300*/  IADD3 R38, P3, PT, R38, R8, RZ ;  /* 0x0000000826267210 */ /* 0x004fe20007f7e0ff */
[C---:B------:R-:W-:Y:S01]  /*8310*/  IMAD.WIDE R218, R79.reuse, 0x4, R218 ;  /* 0x000000044fda7825 */ /* 0x040fe200078e02da */
[----:B------:R-:W0:Y:S03]  /*8320*/  LDGDEPBAR ;  /* 0x00000000000079af */ /* 0x000e260000000000 */
[----:B------:R-:W-:Y:S01]  /*8330*/  IMAD.WIDE R6, R79, 0x4, R6 ;  /* 0x000000044f067825 */ /* 0x000fe200078e0206 */
[----:B------:R-:W-:Y:S01]  /*8340*/  ISETP.GE.U32.AND P4, PT, R39, 0x7fffff3f, PT ;  /* 0x7fffff3f2700780c */ /* 0x000fe20003f86070 */
[----:B------:R-:W-:Y:S02]  /*8350*/  STL.64 [R1+0x1a8], R216 ;  /* 0x0001a8d801007387 */ /* 0x000fe40000100a00 */
[C---:B------:R-:W-:Y:S01]  /*8360*/  IMAD.WIDE R42, R79.reuse, 0x4, R188 ;  /* 0x000000044f2a7825 */ /* 0x040fe200078e02bc */
[----:B------:R-:W-:Y:S01]  /*8370*/  LEA.HI.X.SX32 R39, R78, R9, 0x2, P3 ;  /* 0x000000094e277211 */ /* 0x000fe200018f16ff */
[----:B------:R-:W-:Y:S02]  /*8380*/  LDGSTS.E [R72+0x8000], desc[UR26][R14.64], P1 ;  /* 0x080000000e487fae */ /* 0x000fe400089a101a */
[C---:B------:R-:W-:Y:S01]  /*8390*/  IMAD.WIDE R10, R79.reuse, 0x4, R10 ;  /* 0x000000044f0a7825 */ /* 0x040fe200078e020a */
[----:B------:R-:W-:Y:S01]  /*83a0*/  ISETP.GE.U32.AND P3, PT, R40, 0x7fffff3e, PT ;  /* 0x7fffff3e2800780c */ /* 0x000fe20003f66070 */
[----:B------:R-:W-:Y:S02]  /*83b0*/  STL.64 [R1+0x168], R70 ;  /* 0x0001684601007387 */ /* 0x000fe40000100a00 */
[----:B------:R-:W-:-:S02]  /*83c0*/  IMAD.WIDE R12, R79, 0x4, R12 ;  /* 0x000000044f0c7825 */ /* 0x000fc400078e020c */
[----:B------:R-:W-:Y:S02]  /*83d0*/  LDGSTS.E [R72+0x8400], desc[UR26][R4.64], P1 ;  /* 0x0840000004487fae */ /* 0x000fe400089a101a */
[C---:B------:R-:W-:Y:S02]  /*83e0*/  IMAD.WIDE R36, R79.reuse, 0x4, R36 ;  /* 0x000000044f247825 */ /* 0x040fe400078e0224 */
[----:B------:R-:W-:Y:S02]  /*83f0*/  STL.64 [R1+0x1a0], R218 ;  /* 0x0001a0da01007387 */ /* 0x000fe40000100a00 */
[C---:B------:R-:W-:Y:S02]  /*8400*/  IMAD.WIDE R20, R79.reuse, 0x4, R20 ;  /* 0x000000044f147825 */ /* 0x040fe400078e0214 */
[----:B------:R-:W-:Y:S02]  /*8410*/  LDGSTS.E [R72+0x8800], desc[UR26][R6.64], P1 ;  /* 0x0880000006487fae */ /* 0x000fe400089a101a */
[----:B------:R-:W-:-:S02]  /*8420*/  IMAD.WIDE R22, R79, 0x4, R22 ;  /* 0x000000044f167825 */ /* 0x000fc400078e0216 */
[----:B------:R1:W-:Y:S02]  /*8430*/  STL.64 [R1+0x148], R42 ;  /* 0x0001482a01007387 */ /* 0x0003e40000100a00 */
[C---:B------:R-:W-:Y:S02]  /*8440*/  IMAD.WIDE R188, R79.reuse, 0x4, R230 ;  /* 0x000000044fbc7825 */ /* 0x040fe400078e02e6 */
[----:B------:R-:W-:Y:S02]  /*8450*/  LDGSTS.E [R72+0x8c00], desc[UR26][R10.64], P1 ;  /* 0x08c000000a487fae */ /* 0x000fe400089a101a */
[----:B------:R-:W-:Y:S02]  /*8460*/  IMAD.MOV.U32 R230, RZ, RZ, R42 ;  /* 0x000000ffffe67224 */ /* 0x000fe400078e002a */
[----:B------:R-:W-:Y:S01]  /*8470*/  IMAD.MOV.U32 R231, RZ, RZ, R43 ;  /* 0x000000ffffe77224 */ /* 0x000fe200078e002b */
[----:B------:R-:W-:Y:S01]  /*8480*/  LDGSTS.E [R72+0x9000], desc[UR26][R12.64], P1 ;  /* 0x090000000c487fae */ /* 0x000fe200089a101a */
[----:B------:R-:W-:Y:S01]  /*8490*/  IMAD.WIDE R40, R79, 0x4, R16 ;  /* 0x000000044f287825 */ /* 0x000fe200078e0210 */
[----:B------:R-:W-:-:S02]  /*84a0*/  LOP3.LUT R74, R3, 0x20, RZ, 0x3c, !PT ;  /* 0x00000020034a7812 */ /* 0x000fc400078e3cff */
[----:B------:R-:W-:Y:S01]  /*84b0*/  LDGSTS.E [R72+0x9400], desc[UR26][R36.64], P1 ;  /* 0x0940000024487fae */ /* 0x000fe200089a101a */
[----:B-1----:R-:W-:-:S03]  /*84c0*/  IMAD.WIDE R42, R79, 0x4, R18 ;  /* 0x000000044f2a7825 */ /* 0x002fc600078e0212 */
[----:B------:R-:W-:Y:S01]  /*84d0*/  LDGSTS.E [R72+0x9800], desc[UR26][R20.64], P1 ;  /* 0x0980000014487fae */ /* 0x000fe200089a101a */
[----:B------:R-:W-:-:S03]  /*84e0*/  IMAD.WIDE R24, R79, 0x4, R24 ;  /* 0x000000044f187825 */ /* 0x000fc600078e0218 */
        /* <DEDUP_REMOVED lines=13> */
[C---:B------:R-:W-:Y:S02]  /*85c0*/  IMAD.WIDE R200, R79.reuse, 0x4, R242 ;  /* 0x000000044fc87825 */ /* 0x040fe400078e02f2 */
[----:B------:R-:W1:Y:S01]  /*85d0*/  LDC R243, c[0x0][0x3a0] ;  /* 0x0000e800fff37b82 */ /* 0x000e620000000800 */
[----:B------:R-:W-:Y:S01]  /*85e0*/  LDGSTS.E [R72+0xb800], desc[UR26][R32.64], P1 ;  /* 0x0b80000020487fae */ /* 0x000fe200089a101a */
[----:B------:R-:W-:-:S04]  /*85f0*/  IMAD.WIDE R34, R79, 0x4, R34 ;  /* 0x000000044f227825 */ /* 0x000fc800078e0222 */
[C---:B------:R-:W-:Y:S01]  /*8600*/  IMAD.WIDE R150, R79.reuse, 0x4, R152 ;  /* 0x000000044f967825 */ /* 0x040fe200078e0298 */
[----:B------:R2:W-:Y:S03]  /*8610*/  LDGSTS.E [R72+0xbc00], desc[UR26][R34.64], P1 ;  /* 0x0bc0000022487fae */ /* 0x0005e600089a101a */
[----:B------:R-:W-:Y:S02]  /*8620*/  VIADD R242, R74, UR10 ;  /* 0x0000000a4af27c36 */ /* 0x000fe40008000000 */
        /* <DEDUP_REMOVED lines=8> */
[----:B------:R-:W-:-:S04]  /*86b0*/  IMAD.WIDE R164, R79, 0x4, R164 ;  /* 0x000000044fa47825 */ /* 0x000fc800078e02a4 */
[C---:B------:R-:W-:Y:S01]  /*86c0*/  IMAD.WIDE R166, R79.reuse, 0x4, R166 ;  /* 0x000000044fa67825 */ /* 0x040fe200078e02a6 */
[----:B------:R-:W-:Y:S03]  /*86d0*/  LDGSTS.E [R242+0x9100], desc[UR26][R160.64], P1 ;  /* 0x09100000a0f27fae */ /* 0x000fe600089a101a */
[----:B------:R-:W-:Y:S01]  /*86e0*/  IMAD.WIDE R168, R79, 0x4, R168 ;  /* 0x000000044fa87825 */ /* 0x000fe200078e02a8 */
[----:B------:R-:W-:Y:S01]  /*86f0*/  LDGSTS.E [R242+0x9500], desc[UR26][R162.64], P1 ;  /* 0x09500000a2f27fae */ /* 0x000fe200089a101a */
[----:B------:R-:W-:Y:S02]  /*8700*/  LOP3.LUT R74, R3, 0x40, RZ, 0x3c, !PT ;  /* 0x00000040034a7812 */ /* 0x000fe400078e3cff */
[C---:B------:R-:W-:Y:S01]  /*8710*/  IMAD.WIDE R170, R79.reuse, 0x4, R170 ;  /* 0x000000044faa7825 */ /* 0x040fe200078e02aa */
[----:B------:R-:W-:Y:S03]  /*8720*/  LDGSTS.E [R242+0x9900], desc[UR26][R164.64], P1 ;  /* 0x09900000a4f27fae */ /* 0x000fe600089a101a */
        /* <DEDUP_REMOVED lines=12> */
[----:B------:R-:W-:Y:S01]  /*87f0*/  VIADD R74, R74, UR10 ;  /* 0x0000000a4a4a7c36 */ /* 0x000fe20008000000 */
        /* <DEDUP_REMOVED lines=13> */
[----:B------:R-:W-:Y:S01]  /*88d0*/  IMAD.WIDE R204, R79, 0x4, R204 ;  /* 0x000000044fcc7825 */ /* 0x000fe200078e02cc */
[----:B--2---:R-:W-:Y:S02]  /*88e0*/  LOP3.LUT R72, R3, 0x60, RZ, 0x3c, !PT ;  /* 0x0000006003487812 */ /* 0x004fe400078e3cff */
        /* <DEDUP_REMOVED lines=11> */
[----:B------:R-:W-:-:S03]  /*89a0*/  VIADD R72, R72, UR10 ;  /* 0x0000000a48487c36 */ /* 0x000fc60008000000 */
        /* <DEDUP_REMOVED lines=12> */
[----:B------:R2:W-:Y:S01]  /*8a70*/  LDGSTS.E [R72+0x8300], desc[UR26][R216.64], P1 ;  /* 0x08300000d8487fae */ /* 0x0005e200089a101a */
[----:B------:R-:W-:-:S03]  /*8a80*/  IMAD.WIDE R192, R79, 0x4, R234 ;  /* 0x000000044fc07825 */ /* 0x000fc600078e02ea */
[----:B------:R-:W-:Y:S01]  /*8a90*/  LDGSTS.E [R72+0x8700], desc[UR26][R218.64], P1 ;  /* 0x08700000da487fae */ /* 0x000fe200089a101a */
[----:B------:R-:W-:-:S03]  /*8aa0*/  IMAD.WIDE R194, R79, 0x4, R236 ;  /* 0x000000044fc27825 */ /* 0x000fc600078e02ec */
[----:B------:R3:W-:Y:S01]  /*8ab0*/  LDGSTS.E [R72+0x8b00], desc[UR26][R220.64], P1 ;  /* 0x08b00000dc487fae */ /* 0x0007e200089a101a */
[----:B------:R-:W-:-:S03]  /*8ac0*/  IMAD.WIDE R196, R79, 0x4, R238 ;  /* 0x000000044fc47825 */ /* 0x000fc600078e02ee */
[----:B------:R-:W-:Y:S01]  /*8ad0*/  LDGSTS.E [R72+0x8f00], desc[UR26][R222.64], P1 ;  /* 0x08f00000de487fae */ /* 0x000fe200089a101a */
[----:B------:R-:W-:-:S03]  /*8ae0*/  IMAD.WIDE R198, R79, 0x4, R240 ;  /* 0x000000044fc67825 */ /* 0x000fc600078e02f0 */
[----:B------:R4:W-:Y:S04]  /*8af0*/  LDGSTS.E [R72+0x9300], desc[UR26][R224.64], P1 ;  /* 0x09300000e0487fae */ /* 0x0009e800089a101a */
[----:B------:R1:W-:Y:S01]  /*8b00*/  LDGSTS.E [R72+0x9700], desc[UR26][R226.64], P1 ;  /* 0x09700000e2487fae */ /* 0x0003e200089a101a */
[----:B------:R-:W-:-:S03]  /*8b10*/  IMAD.WIDE R244, R79, 0x4, R244 ;  /* 0x000000044ff47825 */ /* 0x000fc600078e02f4 */
[----:B------:R1:W-:Y:S01]  /*8b20*/  LDGSTS.E [R72+0x9b00], desc[UR26][R228.64], P1 ;  /* 0x09b00000e4487fae */ /* 0x0003e200089a101a */
[----:B------:R-:W-:-:S03]  /*8b30*/  IMAD.WIDE R212, R79, 0x4, R246 ;  /* 0x000000044fd47825 */ /* 0x000fc600078e02f6 */
        /* <DEDUP_REMOVED lines=9> */
[----:B------:R-:W0:Y:S01]  /*8bd0*/  LDGDEPBAR ;  /* 0x00000000000079af */ /* 0x000e220000000000 */
[----:B------:R-:W-:-:S04]  /*8be0*/  IMAD.WIDE R214, R73, 0x4, R8 ;  /* 0x0000000449d67825 */ /* 0x000fc800078e0208 */
[----:B------:R-:W-:-:S04]  /*8bf0*/  IMAD.WIDE R38, R73, 0x4, R38 ;  /* 0x0000000449267825 */ /* 0x000fc800078e0226 */
[C---:B------:R-:W-:Y:S01]  /*8c00*/  IMAD.WIDE R214, R73.reuse, 0x4, R214 ;  /* 0x0000000449d67825 */ /* 0x040fe200078e02d6 */
[----:B------:R-:W-:Y:S03]  /*8c10*/  BAR.SYNC.DEFER_BLOCKING 0x0 ;  /* 0x0000000000007b1d */ /* 0x000fe60000010000 */
[----:B--2---:R-:W-:-:S04]  /*8c20*/  IMAD.WIDE R216, R73, 0x4, R38 ;  /* 0x0000000449d87825 */ /* 0x004fc800078e0226 */
[----:B-1----:R-:W-:Y:S01]  /*8c30*/  VIADD R38, R243, 0xffffff7b ;  /* 0xffffff7bf3267836 */ /* 0x002fe20000000000 */
[----:B------:R3:W-:Y:S04]  /*8c40*/  STL.64 [R1+0x198], R220 ;  /* 0x000198dc01007387 */ /* 0x0007e80000100a00 */
[----:B------:R-:W-:Y:S04]  /*8c50*/  STL.64 [R1+0x190], R222 ;  /* 0x000190de01007387 */ /* 0x000fe80000100a00 */
[----:B------:R-:W-:Y:S01]  /*8c60*/  STL.64 [R1+0x188], R224 ;  /* 0x000188e001007387 */ /* 0x000fe20000100a00 */
[----:B---3--:R-:W-:-:S03]  /*8c70*/  IMAD.SHL.U32 R220, R78, 0x2, RZ ;  /* 0x000000024edc7824 */ /* 0x008fc600078e00ff */
[----:B------:R-:W-:Y:S04]  /*8c80*/  STL.64 [R1+0x178], R226 ;  /* 0x000178e201007387 */ /* 0x000fe80000100a00 */
[----:B------:R-:W-:Y:S01]  /*8c90*/  @!PT LDS RZ, [RZ] ;  /* 0x00000000fffff984 */ /* 0x000fe20000000800 */
[----:B------:R-:W-:Y:S01]  /*8ca0*/  @!PT LDS RZ, [RZ] ;  /* 0x00000000fffff984 */ /* 0x000fe20000000800 */
[----:B------:R-:W-:Y:S01]  /*8cb0*/  @!PT LDS RZ, [RZ] ;  /* 0x00000000fffff984 */ /* 0x000fe20000000800 */
[----:B------:R-:W-:Y:S01]  /*8cc0*/  LDGSTS.E [R252+0x30000], desc[UR26][R214.64], !P6 ;  /* 0x30000000d6fc7fae */ /* 0x000fe2000f1a101a */
[----:B------:R-:W-:Y:S01]  /*8cd0*/  ISETP.GE.U32.AND P6, PT, R38, 0x7fffff3c, PT ;  /* 0x7fffff3c2600780c */ /* 0x000fe20003fc6070 */
[----:B------:R-:W-:Y:S02]  /*8ce0*/  IMAD R38, R78, 0x3, RZ ;  /* 0x000000034e267824 */ /* 0x000fe400078e02ff */
[----:B------:R-:W-:Y:S04]  /*8cf0*/  STL.64 [R1+0x160], R228 ;  /* 0x000160e401007387 */ /* 0x000fe80000100a00 */
[----:B------:R-:W2:Y:S04]  /*8d00*/  LDL.LU.64 R250, [R1+0x320] ;  /* 0x0003200001fa7983 */ /* 0x000ea80000300a00 */
[----:B------:R-:W5:Y:S04]  /*8d10*/  LDL.LU R71, [R1+0x318] ;  /* 0x0003180001477983 */ /* 0x000f680000300800 */
[----:B------:R1:W-:Y:S04]  /*8d20*/  STL [R1+0x2e4], R220 ;  /* 0x0002e4dc01007387 */ /* 0x0003e80000100800 */
[----:B------:R3:W-:Y:S04]  /*8d30*/  STL [R1+0x2e0], R38 ;  /* 0x0002e02601007387 */ /* 0x0007e80000100800 */
[----:B------:R-:W2:Y:S01]  /*8d40*/  LDL.LU.64 R230, [R1+0x18] ;  /* 0x0000180001e67983 */ /* 0x000ea20000300a00 */
[----:B------:R-:W-:-:S02]  /*8d50*/  VIADD R70, R243, 0xffffff7c ;  /* 0xffffff7cf3467836 */ /* 0x000fc40000000000 */
[----:B------:R-:W-:Y:S01]  /*8d60*/  IMAD R39, R78, 0x5, RZ ;  /* 0x000000054e277824 */ /* 0x000fe200078e02ff */
[----:B------:R-:W2:Y:S02]  /*8d70*/  LDL.LU.64 R232, [R1+0x10] ;  /* 0x0000100001e87983 */ /* 0x000ea40000300a00 */
[----:B------:R-:W-:Y:S01]  /*8d80*/  ISETP.GE.U32.AND P1, PT, R70, 0x7fffff3d, PT ;  /* 0x7fffff3d4600780c */ /* 0x000fe20003f26070 */
[C---:B------:R-:W-:Y:S01]  /*8d90*/  IMAD R70, R78.reuse, 0x7, RZ ;  /* 0x000000074e467824 */ /* 0x040fe200078e02ff */
[----:B------:R1:W-:Y:S04]  /*8da0*/  STL [R1+0x2dc], R39 ;  /* 0x0002dc2701007387 */ /* 0x0003e80000100800 */
[----:B------:R-:W2:Y:S04]  /*8db0*/  LDL.LU.64 R234, [R1+0x8] ;  /* 0x0000080001ea7983 */ /* 0x000ea80000300a00 */
[----:B------:R1:W-:Y:S04]  /*8dc0*/  STL [R1+0x2d4], R70 ;  /* 0x0002d44601007387 */ /* 0x0003e80000100800 */
[----:B------:R-:W2:Y:S01]  /*8dd0*/  LDL.LU.64 R236, [R1] ;  /* 0x0000000001ec7983 */ /* 0x000ea20000300a00 */
[----:B------:R-:W-:-:S03]  /*8de0*/  IMAD R221, R78, 0xc, RZ ;  /* 0x0000000c4edd7824 */ /* 0x000fc600078e02ff */
[----:B------:R-:W-:Y:S01]  /*8df0*/  LDGSTS.E [R252+0x30004], desc[UR26][R216.64], !P4 ;  /* 0x30004000d8fc7fae */ /* 0x000fe2000e1a101a */
[----:B------:R-:W-:-:S04]  /*8e00*/  LEA R218, P4, R78, R8, 0x3 ;  /* 0x000000084eda7211 */ /* 0x000fc800078818ff */
[----:B------:R-:W-:Y:S02]  /*8e10*/  LEA.HI.X.SX32 R219, R220, R9, 0x2, P4 ;  /* 0x00000009dcdb7211 */ /* 0x000fe400020f16ff */
[----:B-1----:R-:W-:Y:S01]  /*8e20*/  IADD3 R220, P4, PT, R221, R8, RZ ;  /* 0x00000008dddc7210 */ /* 0x002fe20007f9e0ff */
[----:B----4-:R-:W-:-:S03]  /*8e30*/  IMAD.SHL.U32 R225, R78, 0x4, RZ ;  /* 0x000000044ee17824 */ /* 0x010fc600078e00ff */
[----:B------:R-:W-:Y:S02]  /*8e40*/  LEA.HI.X.SX32 R221, R38, R9, 0x2, P4 ;  /* 0x0000000926dd7211 */ /* 0x000fe400020f16ff */
[----:B------:R-:W-:Y:S01]  /*8e50*/  LEA R222, P4, R78, R8, 0x4 ;  /* 0x000000084ede7211 */ /* 0x000fe200078820ff */
[----:B------:R-:W-:-:S03]  /*8e60*/  IMAD.WIDE R218, R73, 0x4, R218 ;  /* 0x0000000449da7825 */ /* 0x000fc600078e02da */
[----:B------:R-:W-:Y:S01]  /*8e70*/  LEA.HI.X.SX32 R223, R225, R9, 0x2, P4 ;  /* 0x00000009e1df7211 */ /* 0x000fe200020f16ff */
[----:B---3--:R-:W-:Y:S02]  /*8e80*/  VIADD R38, R243, 0xffffff7a ;  /* 0xffffff7af3267836 */ /* 0x008fe40000000000 */
[----:B------:R-:W-:-:S04]  /*8e90*/  IMAD.WIDE R220, R73, 0x4, R220 ;  /* 0x0000000449dc7825 */ /* 0x000fc800078e02dc */
[----:B------:R-:W-:Y:S01]  /*8ea0*/  IMAD.WIDE R222, R73, 0x4, R222 ;  /* 0x0000000449de7825 */ /* 0x000fe200078e02de */
[----:B------:R-:W-:-:S03]  /*8eb0*/  ISETP.GE.U32.AND P4, PT, R38, 0x7fffff3b, PT ;  /* 0x7fffff3b2600780c */ /* 0x000fc60003f86070 */
[----:B------:R-:W-:-:S04]  /*8ec0*/  IMAD.WIDE R218, R73, 0x4, R218 ;  /* 0x0000000449da7825 */ /* 0x000fc800078e02da */
[----:B------:R-:W-:Y:S01]  /*8ed0*/  VIADD R38, R243, 0xffffff79 ;  /* 0xffffff79f3267836 */ /* 0x000fe20000000000 */
[----:B------:R-:W-:Y:S01]  /*8ee0*/  LDGSTS.E [R252+0x30008], desc[UR26][R218.64], !P3 ;  /* 0x30008000dafc7fae */ /* 0x000fe2000d9a101a */
[----:B------:R-:W-:-:S04]  /*8ef0*/  IMAD.WIDE R220, R73, 0x4, R220 ;  /* 0x0000000449dc7825 */ /* 0x000fc800078e02dc */
[----:B------:R-:W-:Y:S01]  /*8f00*/  IMAD.WIDE R222, R73, 0x4, R222 ;  /* 0x0000000449de7825 */ /* 0x000fe200078e02de */
[----:B------:R-:W-:Y:S01]  /*8f10*/  ISETP.GE.U32.AND P3, PT, R38, 0x7fffff3a, PT ;  /* 0x7fffff3a2600780c */ /* 0x000fe20003f66070 */
[----:B------:R-:W-:Y:S02]  /*8f20*/  LDGSTS.E [R252+0x3000c], desc[UR26][R220.64], !P1 ;  /* 0x3000c000dcfc7fae */ /* 0x000fe4000c9a101a */
[C---:B------:R-:W-:Y:S02]  /*8f30*/  IMAD R225, R78.reuse, 0x14, RZ ;  /* 0x000000144ee17824 */ /* 0x040fe400078e02ff */
[----:B------:R-:W-:Y:S01]  /*8f40*/  VIADD R38, R243, 0xffffff78 ;  /* 0xffffff78f3267836 */ /* 0x000fe20000000000 */
[----:B------:R-:W-:Y:S01]  /*8f50*/  LDGSTS.E [R252+0x30010], desc[UR26][R222.64], !P6 ;  /* 0x30010000defc7fae */ /* 0x000fe2000f1a101a */
[----:B------:R-:W-:Y:S01]  /*8f60*/  IMAD R227, R78, 0x1c, RZ ;  /* 0x0000001c4ee37824 */ /* 0x000fe200078e02ff */
[----:B------:R-:W-:Y:S02]  /*8f70*/  IADD3 R224, P6, PT, R225, R8, RZ ;  /* 0x00000008e1e07210 */ /* 0x000fe40007fde0ff */
[----:B------:R-:W-:-:S02]  /*8f80*/  ISETP.GE.U32.AND P1, PT, R38, 0x7fffff39, PT ;  /* 0x7fffff392600780c */ /* 0x000fc40003f26070 */
[----:B------:R-:W-:Y:S02]  /*8f90*/  LEA.HI.X.SX32 R225, R39, R9, 0x2, P6 ;  /* 0x0000000927e17211 */ /* 0x000fe400030f16ff */
[----:B------:R-:W-:Y:S01]  /*8fa0*/  IADD3 R38, P6, PT, R227, R8, RZ ;  /* 0x00000008e3267210 */ /* 0x000fe20007fde0ff */
[----:B------:R-:W-:-:S03]  /*8fb0*/  IMAD R227, R78, 0x18, RZ ;  /* 0x000000184ee37824 */ /* 0x000fc600078e02ff */
[----:B------:R-:W-:Y:S01]  /*8fc0*/  LEA.HI.X.SX32 R39, R70, R9, 0x2, P6 ;  /* 0x0000000946277211 */ /* 0x000fe200030f16ff */
[----:B------:R-:W-:Y:S01]  /*8fd0*/  IMAD R70, R78, 0x6, RZ ;  /* 0x000000064e467824 */ /* 0x000fe200078e02ff */
[----:B------:R-:W-:-:S04]  /*8fe0*/  IADD3 R8, P6, PT, R227, R8, RZ ;  /* 0x00000008e3087210 */ /* 0x000fc80007fde0ff */
[----:B------:R-:W-:Y:S01]  /*8ff0*/  LEA.HI.X.SX32 R9, R70, R9, 0x2, P6 ;  /* 0x0000000946097211 */ /* 0x000fe200030f16ff */
[----:B------:R-:W-:-:S04]  /*9000*/  IMAD.WIDE R224, R73, 0x4, R224 ;  /* 0x0000000449e07825 */ /* 0x000fc800078e02e0 */
[C---:B------:R-:W-:Y:S01]  /*9010*/  IMAD.WIDE R8, R73.reuse, 0x4, R8 ;  /* 0x0000000449087825 */ /* 0x040fe200078e0208 */
[----:B------:R1:W-:Y:S03]  /*9020*/  STL [R1+0x2d8], R70 ;  /* 0x0002d84601007387 */ /* 0x0003e60000100800 */
[----:B------:R-:W-:-:S04]  /*9030*/  IMAD.WIDE R224, R73, 0x4, R224 ;  /* 0x0000000449e07825 */ /* 0x000fc800078e02e0 */
[----:B------:R-:W-:Y:S01]  /*9040*/  IMAD.WIDE R226, R73, 0x4, R8 ;  /* 0x0000000449e27825 */ /* 0x000fe200078e0208 */
[----:B------:R-:W-:Y:S03]  /*9050*/  LDGSTS.E [R252+0x30014], desc[UR26][R224.64], !P4 ;  /* 0x30014000e0fc7fae */ /* 0x000fe6000e1a101a */
[----:B-1----:R-:W-:Y:S01]  /*9060*/  VIADD R70, R243, 0xffffff77 ;  /* 0xffffff77f3467836 */ /* 0x002fe20000000000 */
[----:B------:R-:W-:Y:S01]  /*9070*/  LDGSTS.E [R252+0x30018], desc[UR26][R226.64], !P3 ;  /* 0x30018000e2fc7fae */ /* 0x000fe2000d9a101a */
[----:B------:R-:W-:-:S04]  /*9080*/  IMAD.WIDE R38, R73, 0x4, R38 ;  /* 0x0000000449267825 */ /* 0x000fc800078e0226 */
[C---:B------:R-:W-:Y:S01]  /*9090*/  VIADD R8, R243.reuse, 0xffffff75 ;  /* 0xffffff75f3087836 */ /* 0x040fe20000000000 */
[----:B------:R-:W-:Y:S01]  /*90a0*/  ISETP.GE.U32.AND P6, PT, R70, 0x7fffff38, PT ;  /* 0x7fffff384600780c */ /* 0x000fe20003fc6070 */
[----:B------:R-:W-:Y:S02]  /*90b0*/  VIADD R70, R243, 0xffffff76 ;  /* 0xffffff76f3467836 */ /* 0x000fe40000000000 */
[----:B------:R-:W-:Y:S01]  /*90c0*/  IMAD.WIDE R228, R73, 0x4, R38 ;  /* 0x0000000449e47825 */ /* 0x000fe200078e0226 */
[----:B------:R-:W-:-:S03]  /*90d0*/  ISETP.GE.U32.AND P3, PT, R8, 0x7fffff36, PT ;  /* 0x7fffff360800780c */ /* 0x000fc60003f66070 */
[C---:B------:R-:W-:Y:S01]  /*90e0*/  VIADD R8, R243.reuse, 0xffffff74 ;  /* 0xffffff74f3087836 */ /* 0x040fe20000000000 */
[----:B------:R-:W-:Y:S01]  /*90f0*/  ISETP.GE.U32.AND P4, PT, R70, 0x7fffff37, PT ;  /* 0x7fffff374600780c */ /* 0x000fe20003f86070 */
[----:B------:R-:W-:Y:S03]  /*9100*/  LDGSTS.E [R252+0x3001c], desc[UR26][R228.64], !P1 ;  /* 0x3001c000e4fc7fae */ /* 0x000fe6000c9a101a */
[----:B------:R-:W-:Y:S01]  /*9110*/  ISETP.GE.U32.AND P1, PT, R8, 0x7fffff35, PT ;  /* 0x7fffff350800780c */ /* 0x000fe20003f26070 */
[----:B------:R-:W-:Y:S02]  /*9120*/  VIADD R8, R243, 0xffffff73 ;  /* 0xffffff73f3087836 */ /* 0x000fe40000000000 */
[----:B------:R-:W-:-:S04]  /*9130*/  IMAD.WIDE R240, R73, 0x4, R248 ;  /* 0x0000000449f07825 */ /* 0x000fc800078e02f8 */
[----:B------:R-:W-:-:S05]  /*9140*/  IMAD.WIDE R38, R73, 0x4, R44 ;  /* 0x0000000449267825 */ /* 0x000fca00078e022c */
[----:B------:R1:W-:Y:S01]  /*9150*/  STL.64 [R1+0x158], R38 ;  /* 0x0001582601007387 */ /* 0x0003e20000100a00 */
[----:B--2---:R-:W-:-:S04]  /*9160*/  IMAD.WIDE R230, R73, 0x4, R230 ;  /* 0x0000000449e67825 */ /* 0x004fc800078e02e6 */
[----:B------:R-:W-:Y:S01]  /*9170*/  IMAD.WIDE R232, R73, 0x4, R232 ;  /* 0x0000000449e87825 */ /* 0x000fe200078e02e8 */
[----:B------:R-:W-:Y:S01]  /*9180*/  LDGSTS.E [R252+0x30020], desc[UR26][R230.64], !P6 ;  /* 0x30020000e6fc7fae */ /* 0x000fe2000f1a101a */
[----:B------:R-:W-:Y:S02]  /*9190*/  ISETP.GE.U32.AND P6, PT, R8, 0x7fffff34, PT ;  /* 0x7fffff340800780c */ /* 0x000fe40003fc6070 */
[----:B------:R-:W-:Y:S01]  /*91a0*/  VIADD R8, R243, 0xffffff72 ;  /* 0xffffff72f3087836 */ /* 0x000fe20000000000 */
[----:B------:R-:W-:Y:S01]  /*91b0*/  LDGSTS.E [R252+0x30024], desc[UR26][R232.64], !P4 ;  /* 0x30024000e8fc7fae */ /* 0x000fe2000e1a101a */
[----:B------:R-:W-:-:S03]  /*91c0*/  IMAD.WIDE R234, R73, 0x4, R234 ;  /* 0x0000000449ea7825 */ /* 0x000fc600078e02ea */
[----:B------:R-:W-:Y:S01]  /*91d0*/  ISETP.GE.U32.AND P4, PT, R8, 0x7fffff33, PT ;  /* 0x7fffff330800780c */ /* 0x000fe20003f86070 */
        /* <DEDUP_REMOVED lines=8> */
[C---:B------:R-:W-:Y:S01]  /*9260*/  VIADD R8, R243.reuse, 0xffffff6f ;  /* 0xffffff6ff3087836 */ /* 0x040fe20000000000 */
[----:B------:R-:W-:Y:S04]  /*9270*/  LDGSTS.E [R252+0x30030], desc[UR26][R238.64], !P6 ;  /* 0x30030000eefc7fae */ /* 0x000fe8000f1a101a */
[----:B------:R-:W-:Y:S01]  /*9280*/  ISETP.GE.U32.AND P6, PT, R8, 0x7fffff30, PT ;  /* 0x7fffff300800780c */ /* 0x000fe20003fc6070 */
[----:B------:R-:W-:Y:S01]  /*9290*/  LDGSTS.E [R252+0x30034], desc[UR26][R240.64], !P4 ;  /* 0x30034000f0fc7fae */ /* 0x000fe2000e1a101a */
[----:B------:R-:W-:-:S03]  /*92a0*/  VIADD R8, R243, 0xffffff6e ;  /* 0xffffff6ef3087836 */ /* 0x000fc60000000000 */
[----:B------:R1:W-:Y:S02]  /*92b0*/  LDGSTS.E [R252+0x30038], desc[UR26][R38.64], !P3 ;  /* 0x3003800026fc7fae */ /* 0x0003e4000d9a101a */
[----:B------:R-:W-:Y:S01]  /*92c0*/  ISETP.GE.U32.AND P4, PT, R8, 0x7fffff2f, PT ;  /* 0x7fffff2f0800780c */ /* 0x000fe20003f86070 */
[----:B------:R-:W-:Y:S02]  /*92d0*/  VIADD R8, R243, 0xffffff6d ;  /* 0xffffff6df3087836 */ /* 0x000fe40000000000 */
[----:B-1----:R-:W-:-:S05]  /*92e0*/  IMAD.WIDE R38, R73, 0x4, R46 ;  /* 0x0000000449267825 */ /* 0x002fca00078e022e */
[----:B------:R1:W-:Y:S04]  /*92f0*/  STL.64 [R1+0x150], R38 ;  /* 0x0001502601007387 */ /* 0x0003e80000100a00 */
[----:B------:R1:W-:Y:S01]  /*9300*/  LDGSTS.E [R252+0x3003c], desc[UR26][R38.64], !P1 ;  /* 0x3003c00026fc7fae */ /* 0x0003e2000c9a101a */
        /* <DEDUP_REMOVED lines=191> */
[----:B-1----:R-:W-:-:S05]  /*9f00*/  IMAD.WIDE R38, R73, 0x4, R132 ;  /* 0x0000000449267825 */ /* 0x002fca00078e0284 */
[----:B------:R1:W-:Y:S04]  /*9f10*/  STL.64 [R1+0x10], R38 ;  /* 0x0000102601007387 */ /* 0x0003e80000100a00 */
[----:B------:R1:W-:Y:S02]  /*9f20*/  LDGSTS.E [R252+0x300d8], desc[UR26][R38.64], !P3 ;  /* 0x300d800026fc7fae */ /* 0x0003e4000d9a101a */
[----:B-1----:R-:W-:-:S05]  /*9f30*/  IMAD.WIDE R38, R73, 0x4, R134 ;  /* 0x0000000449267825 */ /* 0x002fca00078e0286 */
[----:B------:R1:W-:Y:S04]  /*9f40*/  STL.64 [R1+0x8], R38 ;  /* 0x0000082601007387 */ /* 0x0003e80000100a00 */
[----:B------:R1:W-:Y:S02]  /*9f50*/  LDGSTS.E [R252+0x300dc], desc[UR26][R38.64], !P1 ;  /* 0x300dc00026fc7fae */ /* 0x0003e4000c9a101a */
[----:B-1----:R-:W-:-:S05]  /*9f60*/  IMAD.WIDE R38, R73, 0x4, R136 ;  /* 0x0000000449267825 */ /* 0x002fca00078e0288 */
[----:B------:R1:W-:Y:S04]  /*9f70*/  STL.64 [R1], R38 ;  /* 0x0000002601007387 */ /* 0x0003e80000100a00 */
[----:B------:R-:W2:Y:S04]  /*9f80*/  LDL.LU.64 R46, [R1+0x180] ;  /* 0x00018000012e7983 */ /* 0x000ea80000300a00 */
[----:B------:R3:W-:Y:S04]  /*9f90*/  LDGSTS.E [R252+0x300e0], desc[UR26][R38.64], !P6 ;  /* 0x300e000026fc7fae */ /* 0x0007e8000f1a101a */
[----:B------:R-:W4:Y:S04]  /*9fa0*/  LDL.LU.64 R44, [R1+0x168] ;  /* 0x00016800012c7983 */ /* 0x000f280000300a00 */
[----:B-1----:R-:W3:Y:S04]  /*9fb0*/  LDL.LU.64 R38, [R1+0x148] ;  /* 0x0001480001267983 */ /* 0x002ee80000300a00 */
[----:B------:R-:W3:Y:S04]  /*9fc0*/  LDL.LU.64 R62, [R1+0x1a8] ;  /* 0x0001a800013e7983 */ /* 0x000ee80000300a00 */
[----:B------:R-:W3:Y:S04]  /*9fd0*/  LDL.LU.64 R60, [R1+0x1a0] ;  /* 0x0001a000013c7983 */ /* 0x000ee80000300a00 */
[----:B------:R-:W3:Y:S01]  /*9fe0*/  LDL.LU.64 R58, [R1+0x198] ;  /* 0x00019800013a7983 */ /* 0x000ee20000300a00 */
[----:B------:R-:W-:-:S03]  /*9ff0*/  IMAD.WIDE R246, R73, 0x4, R142 ;  /* 0x0000000449f67825 */ /* 0x000fc600078e028e */
[----:B------:R-:W3:Y:S01]  /*a000*/  LDL.LU.64 R56, [R1+0x190] ;  /* 0x0001900001387983 */ /* 0x000ee20000300a00 */
[----:B------:R-:W-:-:S03]  /*a010*/  IMAD.WIDE R116, R79, 0x4, R144 ;  /* 0x000000044f747825 */ /* 0x000fc600078e0290 */
[----:B------:R-:W3:Y:S01]  /*a020*/  LDL.LU.64 R54, [R1+0x188] ;  /* 0x0001880001367983 */ /* 0x000ee20000300a00 */
[----:B------:R-:W-:-:S03]  /*a030*/  IMAD.WIDE R114, R79, 0x4, R146 ;  /* 0x000000044f727825 */ /* 0x000fc600078e0292 */
[----:B------:R-:W3:Y:S04]  /*a040*/  LDL.LU.64 R52, [R1+0x178] ;  /* 0x0001780001347983 */ /* 0x000ee80000300a00 */
[----:B------:R-:W3:Y:S04]  /*a050*/  LDL.LU.64 R50, [R1+0x160] ;  /* 0x0001600001327983 */ /* 0x000ee80000300a00 */
[----:B------:R-:W3:Y:S01]  /*a060*/  LDL.LU.64 R48, [R1+0x1c8] ;  /* 0x0001c80001307983 */ /* 0x000ee20000300a00 */
[----:B--2---:R-:W-:-:S03]  /*a070*/  IMAD.WIDE R142, R79, 0x4, R46 ;  /* 0x000000044f8e7825 */ /* 0x004fc600078e022e */
[----:B------:R-:W2:Y:S01]  /*a080*/  LDL.LU.64 R46, [R1+0x1c0] ;  /* 0x0001c000012e7983 */ /* 0x000ea20000300a00 */
[----:B----4-:R-:W-:-:S03]  /*a090*/  IMAD.WIDE R144, R79, 0x4, R44 ;  /* 0x000000044f907825 */ /* 0x010fc600078e022c */
[----:B------:R-:W4:Y:S01]  /*a0a0*/  LDL.LU.64 R44, [R1+0x1b8] ;  /* 0x0001b800012c7983 */ /* 0x000f220000300a00 */
[----:B---3--:R-:W-:-:S03]  /*a0b0*/  IMAD.WIDE R146, R79, 0x4, R38 ;  /* 0x000000044f927825 */ /* 0x008fc600078e0226 */
[----:B------:R-:W3:Y:S01]  /*a0c0*/  LDL.LU.64 R38, [R1+0x1b0] ;  /* 0x0001b00001267983 */ /* 0x000ee20000300a00 */
[----:B------:R-:W-:-:S05]  /*a0d0*/  VIADD R8, R243, 0xffffff46 ;  /* 0xffffff46f3087836 */ /* 0x000fca0000000000 */
[----:B------:R-:W-:Y:S01]  /*a0e0*/  ISETP.GE.U32.AND P4, PT, R8, 0x7fffff07, PT ;  /* 0x7fffff070800780c */ /* 0x000fe20003f86070 */
[----:B------:R-:W-:-:S05]  /*a0f0*/  VIADD R8, R243, 0xffffff45 ;  /* 0xffffff45f3087836 */ /* 0x000fca0000000000 */
[----:B------:R-:W-:Y:S01]  /*a100*/  ISETP.GE.U32.AND P3, PT, R8, 0x7fffff06, PT ;  /* 0x7fffff060800780c */ /* 0x000fe20003f66070 */
[----:B------:R-:W-:-:S05]  /*a110*/  VIADD R8, R243, 0xffffff44 ;  /* 0xffffff44f3087836 */ /* 0x000fca0000000000 */
[----:B------:R-:W-:Y:S01]  /*a120*/  ISETP.GE.U32.AND P1, PT, R8, 0x7fffff05, PT ;  /* 0x7fffff050800780c */ /* 0x000fe20003f26070 */
[----:B------:R-:W-:Y:S02]  /*a130*/  VIADD R8, R243, 0xffffff43 ;  /* 0xffffff43f3087836 */ /* 0x000fe40000000000 */
[----:B------:R-:W-:-:S03]  /*a140*/  IMAD.WIDE R250, R73, 0x4, R138 ;  /* 0x0000000449fa7825 */ /* 0x000fc600078e028a */
[----:B------:R-:W-:Y:S01]  /*a150*/  ISETP.GE.U32.AND P6, PT, R8, 0x7fffff04, PT ;  /* 0x7fffff040800780c */ /* 0x000fe20003fc6070 */
[----:B------:R-:W-:Y:S01]  /*a160*/  VIADD R8, R243, 0xffffff42 ;  /* 0xffffff42f3087836 */ /* 0x000fe20000000000 */
[----:B------:R1:W-:Y:S01]  /*a170*/  LDGSTS.E [R252+0x300e4], desc[UR26][R250.64], !P4 ;  /* 0x300e4000fafc7fae */ /* 0x0003e2000e1a101a */
[----:B------:R-:W-:-:S03]  /*a180*/  IMAD.WIDE R248, R73, 0x4, R140 ;  /* 0x0000000449f87825 */ /* 0x000fc600078e028c */
[----:B------:R-:W-:Y:S01]  /*a190*/  ISETP.GE.U32.AND P4, PT, R8, 0x7fffff03, PT ;  /* 0x7fffff030800780c */ /* 0x000fe20003f86070 */
[C---:B------:R-:W-:Y:S01]  /*a1a0*/  VIADD R8, R243.reuse, 0xffffff41 ;  /* 0xffffff41f3087836 */ /* 0x040fe20000000000 */
[----:B------:R1:W-:Y:S01]  /*a1b0*/  LDGSTS.E [R252+0x300e8], desc[UR26][R248.64], !P3 ;  /* 0x300e8000f8fc7fae */ /* 0x0003e2000d9a101a */
[----:B------:R-:W-:-:S03]  /*a1c0*/  VIADD R9, R243, 0xffffff40 ;  /* 0xffffff40f3097836 */ /* 0x000fc60000000000 */
[----:B------:R-:W-:Y:S01]  /*a1d0*/  ISETP.GE.U32.AND P3, PT, R8, 0x7fffff02, PT ;  /* 0x7fffff020800780c */ /* 0x000fe20003f66070 */
[----:B------:R1:W-:Y:S01]  /*a1e0*/  LDGSTS.E [R252+0x300ec], desc[UR26][R246.64], !P1 ;  /* 0x300ec000f6fc7fae */ /* 0x0003e2000c9a101a */
[----:B------:R-:W-:Y:S01]  /*a1f0*/  ISETP.GE.U32.AND P1, PT, R9, 0x7fffff01, PT ;  /* 0x7fffff010900780c */ /* 0x000fe20003f26070 */
[----:B------:R-:W-:-:S04]  /*a200*/  IMAD.WIDE R120, R79, 0x4, R162 ;  /* 0x000000044f787825 */ /* 0x000fc800078e02a2 */
[----:B------:R-:W-:-:S04]  /*a210*/  IMAD.WIDE R122, R79, 0x4, R164 ;  /* 0x000000044f7a7825 */ /* 0x000fc800078e02a4 */
[----:B------:R-:W-:-:S04]  /*a220*/  IMAD.WIDE R162, R79, 0x4, R204 ;  /* 0x000000044fa27825 */ /* 0x000fc800078e02cc */
[----:B------:R-:W-:-:S04]  /*a230*/  IMAD.WIDE R124, R79, 0x4, R166 ;  /* 0x000000044f7c7825 */ /* 0x000fc800078e02a6 */
[----:B------:R-:W-:-:S04]  /*a240*/  IMAD.WIDE R164, R79, 0x4, R206 ;  /* 0x000000044fa47825 */ /* 0x000fc800078e02ce */
[----:B------:R-:W-:-:S04]  /*a250*/  IMAD.WIDE R204, R73, 0x4, R48 ;  /* 0x0000000449cc7825 */ /* 0x000fc800078e0230 */
[C---:B------:R-:W-:Y:S01]  /*a260*/  IMAD.WIDE R126, R79.reuse, 0x4, R168 ;  /* 0x000000044f7e7825 */ /* 0x040fe200078e02a8 */
[----:B------:R1:W-:Y:S03]  /*a270*/  LDGSTS.E [R252+0x300f0], desc[UR26][R204.64], !P6 ;  /* 0x300f0000ccfc7fae */ /* 0x0003e6000f1a101a */
[----:B------:R-:W-:-:S04]  /*a280*/  IMAD.WIDE R166, R79, 0x4, R208 ;  /* 0x000000044fa67825 */ /* 0x000fc800078e02d0 */
[----:B------:R-:W-:-:S04]  /*a290*/  IMAD.WIDE R118, R79, 0x4, R160 ;  /* 0x000000044f767825 */ /* 0x000fc800078e02a0 */
[----:B------:R-:W-:-:S04]  /*a2a0*/  IMAD.WIDE R168, R79, 0x4, R210 ;  /* 0x000000044fa87825 */ /* 0x000fc800078e02d2 */
[----:B------:R-:W-:-:S04]  /*a2b0*/  IMAD.WIDE R160, R79, 0x4, R202 ;  /* 0x000000044fa07825 */ /* 0x000fc800078e02ca */
[----:B------:R-:W-:-:S04]  /*a2c0*/  IMAD.WIDE R202, R79, 0x4, R244 ;  /* 0x000000044fca7825 */ /* 0x000fc800078e02f4 */
[----:B------:R-:W-:-:S04]  /*a2d0*/  IMAD.WIDE R76, R79, 0x4, R14 ;  /* 0x000000044f4c7825 */ /* 0x000fc800078e020e */
[----:B------:R-:W-:Y:S02]  /*a2e0*/  VIADD R245, R3, UR10 ;  /* 0x0000000a03f57c36 */ /* 0x000fe40008000000 */
        /* <DEDUP_REMOVED lines=35> */
[----:B--2---:R-:W-:-:S05]  /*a520*/  IMAD.WIDE R206, R73, 0x4, R46 ;  /* 0x0000000449ce7825 */ /* 0x004fca00078e022e */
[----:B------:R1:W-:Y:S01]  /*a530*/  LDGSTS.E [R252+0x300f4], desc[UR26][R206.64], !P4 ;  /* 0x300f4000cefc7fae */ /* 0x0003e2000e1a101a */
[----:B----4-:R-:W-:-:S05]  /*a540*/  IMAD.WIDE R208, R73, 0x4, R44 ;  /* 0x0000000449d07825 */ /* 0x010fca00078e022c */
[----:B------:R1:W-:Y:S01]  /*a550*/  LDGSTS.E [R252+0x300f8], desc[UR26][R208.64], !P3 ;  /* 0x300f8000d0fc7fae */ /* 0x0003e2000d9a101a */
[----:B---3--:R-:W-:-:S05]  /*a560*/  IMAD.WIDE R210, R73, 0x4, R38 ;  /* 0x0000000449d27825 */ /* 0x008fca00078e0226 */
[----:B------:R1:W-:Y:S04]  /*a570*/  LDGSTS.E [R252+0x300fc], desc[UR26][R210.64], !P1 ;  /* 0x300fc000d2fc7fae */ /* 0x0003e8000c9a101a */
[----:B------:R-:W0:Y:S04]  /*a580*/  LDGDEPBAR ;  /* 0x00000000000079af */ /* 0x000e280000000000 */
[----:B------:R1:W-:Y:S04]  /*a590*/  LDGSTS.E [R245+0x10000], desc[UR26][R76.64], P0 ;  /* 0x100000004cf57fae */ /* 0x0003e800081a101a */
        /* <DEDUP_REMOVED lines=41> */
[----:B------:R1:W-:Y:S01]  /*a830*/  LDGSTS.E [R74+0x12a00], desc[UR26][R162.64], P0 ;  /* 0x12a00000a24a7fae */ /* 0x0003e200081a101a */
[----:B------:R-:W-:-:S03]  /*a840*/  IMAD.WIDE R180, R79, 0x4, R56 ;  /* 0x000000044fb47825 */ /* 0x000fc600078e0238 */
        /* <DEDUP_REMOVED lines=20> */
[----:B------:R1:W-:Y:S04]  /*a990*/  LDGSTS.E [R72+0x11700], desc[UR26][R184.64], P0 ;  /* 0x11700000b8487fae */ /* 0x0003e800081a101a */
[----:B------:R1:W-:Y:S01]  /*a9a0*/  LDGSTS.E [R72+0x11b00], desc[UR26][R186.64], P0 ;  /* 0x11b00000ba487fae */ /* 0x0003e200081a101a */
[----:B------:R-:W-:-:S03]  /*a9b0*/  IMAD.WIDE R212, R79, 0x4, R212 ;  /* 0x000000044fd47825 */ /* 0x000fc600078e02d4 */
        /* <DEDUP_REMOVED lines=9> */
[----:B------:R-:W0:Y:S01]  /*aa50*/  LDGDEPBAR ;  /* 0x00000000000079af */ /* 0x000e220000000000 */
[----:B------:R-:W-:-:S04]  /*aa60*/  DEPBAR.LE SB0, 0x4 ;  /* 0x000081000000791a */ /* 0x000fc80000000000 */
[----:B------:R-:W-:Y:S06]  /*aa70*/  BAR.SYNC.DEFER_BLOCKING 0x0 ;  /* 0x0000000000007b1d */ /* 0x000fec0000010000 */
[----:B------:R-:W-:Y:S05]  /*aa80*/  @!P5 BRA `(.L_x_6) ;  /* 0x000000000044d947 */ /* 0x000fea0003800000 */
[----:B------:R-:W-:Y:S04]  /*aa90*/  LDS.128 R4, [R252+0x20000] ;  /* 0x02000000fc047984 */ /* 0x000fe80000000c00 */
        /* <DEDUP_REMOVED lines=14> */
[----:B------:R-:W2:Y:S02]  /*ab80*/  LDS.128 R64, [R252+0x200f0] ;  /* 0x0200f000fc407984 */ /* 0x000ea40000000c00 */
[----:B--2---:R2:W-:Y:S02]  /*ab90*/  STTM.x64 tmem[UR12+0x80], R4 ;  /* 0x00008004000079ed */ /* 0x0045e4000834000c */
.L_x_6:
[----:B--2---:R-:W-:Y:S01]  /*aba0*/  IMAD.SHL.U32 R10, R73, 0x4, RZ ;  /* 0x00000004490a7824 */ /* 0x004fe200078e00ff */
[----:B------:R-:W-:Y:S01]  /*abb0*/  SHF.R.S32.HI R4, RZ, 0x1f, R73 ;  /* 0x0000001fff047819 */ /* 0x000fe20000011449 */
[C---:B------:R-:W-:Y:S01]  /*abc0*/  VIADD R244, R243.reuse, 0x3f ;  /* 0x0000003ff3f47836 */ /* 0x040fe20000000000 */
[----:B------:R-:W2:Y:S01]  /*abd0*/  FENCE.VIEW.ASYNC.T ;  /* 0x00000000000073c6 */ /* 0x000ea20000000200 */
[----:B------:R-:W-:Y:S01]  /*abe0*/  VIADD R5, R243, 0xffffff3f ;  /* 0xffffff3ff3057836 */ /* 0x000fe20000000000 */
[----:B------:R-:W-:Y:S01]  /*abf0*/  SHF.L.U64.HI R68, R73, 0x2, R4 ;  /* 0x0000000249447819 */ /* 0x000fe20000010204 */
[----:B------:R3:W-:Y:S01]  /*ac00*/  STL [R1+0x148], R10 ;  /* 0x0001480a01007387 */ /* 0x0007e20000100800 */
[----:B--2---:R-:W-:Y:S01]  /*ac10*/  BAR.SYNC.DEFER_BLOCKING 0x0 ;  /* 0x0000000000007b1d */ /* 0x004fe20000010000 */
[----:B------:R-:W-:Y:S01]  /*ac20*/  IADD3 R6, P0, PT, R214, R10, RZ ;  /* 0x0000000ad6067210 */ /* 0x000fe20007f1e0ff */
[----:B------:R-:W-:Y:S01]  /*ac30*/  UIADD3 UR13, UPT, UPT, UR11, 0x80, URZ ;  /* 0x000000800b0d7890 */ /* 0x000fe2000fffe0ff */
[----:B------:R-:W-:Y:S01]  /*ac40*/  ISETP.GE.U32.AND P4, PT, R5, 0x7fffff00, PT ;  /* 0x7fffff000500780c */ /* 0x000fe20003f86070 */
[----:B------:R-:W-:-:S02]  /*ac50*/  VIADD R5, R243, 0xffffff3e ;  /* 0xffffff3ef3057836 */ /* 0x000fc40000000000 */
[----:B------:R-:W-:Y:S01]  /*ac60*/  IMAD.X R7, R215, 0x1, R68, P0 ;  /* 0x00000001d7077824 */ /* 0x000fe200000e0644 */
[----:B------:R-:W-:Y:S02]  /*ac70*/  IADD3 R8, P0, PT, R216, R10, RZ ;  /* 0x0000000ad8087210 */ /* 0x000fe40007f1e0ff */
[----:B------:R-:W-:-:S03]  /*ac80*/  ISETP.GE.U32.AND P3, PT, R5, 0x7ffffeff, PT ;  /* 0x7ffffeff0500780c */ /* 0x000fc60003f66070 */
[----:B------:R-:W-:Y:S01]  /*ac90*/  IMAD.X R9, R217, 0x1, R68, P0 ;  /* 0x00000001d9097824 */ /* 0x000fe200000e0644 */
[----:B------:R-:W-:-:S04]  /*aca0*/  ISETP.NE.U32.AND P0, PT, RZ, UR7, PT ;  /* 0x00000007ff007c0c */ /* 0x000fc8000bf05070 */
[----:B------:R-:W-:-:S13]  /*acb0*/  ISETP.LT.OR P1, PT, R244, 0x40, P0 ;  /* 0x00000040f400780c */ /* 0x000fda0000721670 */
[----:B---3--:R-:W-:Y:S05]  /*acc0*/  @P1 BRA `(.L_x_7) ;  /* 0x0000000000c01947 */ /* 0x008fea0003800000 */
[----:B------:R-:W-:Y:S01]  /*acd0*/  USHF.R.U32.HI UR6, URZ, 0x4, UR10 ;  /* 0x00000004ff067899 */ /* 0x000fe2000801160a */
[----:B------:R-:W-:Y:S01]  /*ace0*/  UMOV UR4, URZ ;  /* 0x000000ff00047c82 */ /* 0x000fe20008000000 */
[----:B------:R-:W-:Y:S02]  /*acf0*/  UMOV UR5, URZ ;  /* 0x000000ff00057c82 */ /* 0x000fe40008000000 */
[----:B------:R-:W-:Y:S02]  /*ad00*/  USGXT.U32 UR6, UR6, 0xe ;  /* 0x0000000e0606789a */ /* 0x000fe40008000000 */
[----:B------:R-:W-:Y:S02]  /*ad10*/  UIADD3 UR9, UPT, UPT, UR11, 0x88, URZ ;  /* 0x000000880b097890 */ /* 0x000fe4000fffe0ff */
[----:B------:R-:W-:Y:S02]  /*ad20*/  UIADD3 UR38, UP1, UPT, UR6, 0x2, URZ ;  /* 0x0000000206267890 */ /* 0x000fe4000ff3e0ff */
[----:B------:R-:W-:-:S02]  /*ad30*/  UIADD3 UR14, UPT, UPT, UR11, 0x90, URZ ;  /* 0x000000900b0e7890 */ /* 0x000fc4000fffe0ff */
[----:B------:R-:W-:Y:S02]  /*ad40*/  UIADD3.X UR39, UPT, UPT, UR4, 0x40004040, URZ, UP1, !UPT ;  /* 0x4000404004277890 */ /* 0x000fe40008ffe4ff */
[----:B------:R-:W-:Y:S01]  /*ad50*/  UIADD3 UR15, UPT, UPT, UR11, 0x98, URZ ;  /* 0x000000980b0f7890 */ /* 0x000fe2000fffe0ff */
[----:B------:R-:W-:Y:S01]  /*ad60*/  UMOV UR4, UR8 ;  /* 0x0000000800047c82 */ /* 0x000fe20008000000 */
[----:B------:R-:W-:Y:S01]  /*ad70*/  UIADD3.64 UR20, UPT, UPT, UR38, 0x4, URZ ;  /* 0x0000000426147897 */ /* 0x000fe2000fffe0ff */
[----:B------:R-:W-:Y:S01]  /*ad80*/  UMOV UR36, UR4 ;  /* 0x0000000400247c82 */ /* 0x000fe20008000000 */
[----:B------:R-:W-:Y:S02]  /*ad90*/  UIADD3.64 UR4, UPT, UPT, UR38, 0x2, URZ ;  /* 0x0000000226047897 */ /* 0x000fe4000fffe0ff */
[----:B------:R-:W-:Y:S02]  /*ada0*/  UIADD3 UR24, UPT, UPT, UR11, 0xa0, URZ ;  /* 0x000000a00b187890 */ /* 0x000fe4000fffe0ff */
[----:B------:R-:W-:-:S02]  /*adb0*/  UIADD3.64 UR22, UPT, UPT, UR38, 0x3fe, URZ ;  /* 0x000003fe26167897 */ /* 0x000fc4000fffe0ff */
[----:B------:R-:W-:Y:S02]  /*adc0*/  UIADD3 UR25, UPT, UPT, UR11, 0xa8, URZ ;  /* 0x000000a80b197890 */ /* 0x000fe4000fffe0ff */
[----:B------:R-:W-:Y:S02]  /*add0*/  UIADD3.64 UR28, UPT, UPT, UR38, 0x400, URZ ;  /* 0x00000400261c7897 */ /* 0x000fe4000fffe0ff */
[----:B------:R-:W-:Y:S02]  /*ade0*/  UIADD3 UR32, UPT, UPT, UR11, 0xb0, URZ ;  /* 0x000000b00b207890 */ /* 0x000fe4000fffe0ff */
[----:B------:R-:W-:Y:S01]  /*adf0*/  UIADD3.64 UR30, UPT, UPT, UR38, 0x402, URZ ;  /* 0x00000402261e7897 */ /* 0x000fe2000fffe0ff */
[----:B------:R-:W-:Y:S01]  /*ae00*/  UMOV UR40, 0x0 ;  /* 0x0000000000287882 */ /* 0x000fe20000000000 */
[----:B------:R-:W-:Y:S01]  /*ae10*/  UMOV UR41, 0x8200910 ;  /* 0x0820091000297882 */ /* 0x000fe20000000000 */
[----:B------:R-:W-:Y:S02]  /*ae20*/  UIADD3 UR33, UPT, UPT, UR11, 0xb8, URZ ;  /* 0x000000b80b217890 */ /* 0x000fe4000fffe0ff */
[----:B------:R-:W-:Y:S01]  /*ae30*/  UIADD3.64 UR34, UPT, UPT, UR38, 0x404, URZ ;  /* 0x0000040426227897 */ /* 0x000fe2000fffe0ff */
[----:B------:R-:W-:Y:S01]  /*ae40*/  UMOV UR7, 0x40004040 ;  /* 0x4000404000077882 */ /* 0x000fe20000000000 */
[----:B------:R-:W-:Y:S01]  /*ae50*/  UMOV UR42, 0x0 ;  /* 0x00000000002a7882 */ /* 0x000fe20000000000 */
[----:B------:R-:W-:Y:S01]  /*ae60*/  UMOV UR43, 0x8200910 ;  /* 0x08200910002b7882 */ /* 0x000fe20000000000 */
[----:B------:R-:W-:Y:S01]  /*ae70*/  UMOV UR44, 0x0 ;  /* 0x00000000002c7882 */ /* 0x000fe20000000000 */
[----:B------:R-:W-:Y:S01]  /*ae80*/  UMOV UR45, 0x8200910 ;  /* 0x08200910002d7882 */ /* 0x000fe20000000000 */
[----:B------:R2:W-:Y:S01]  /*ae90*/  UTCHMMA tmem[UR13], gdesc[UR6], tmem[UR11], tmem[UR40], idesc[UR41], !UPT ;  /* 0x00ff28060d0079ea */ /* 0x0005e2000f80000b */
[----:B------:R-:W-:Y:S01]  /*aea0*/  UMOV UR46, 0x0 ;  /* 0x00000000002e7882 */ /* 0x000fe20000000000 */
[----:B------:R-:W-:Y:S01]  /*aeb0*/  UMOV UR47, 0x8200910 ;  /* 0x08200910002f7882 */ /* 0x000fe20000000000 */
[----:B------:R2:W-:Y:S01]  /*aec0*/  UTCHMMA tmem[UR9], gdesc[UR38], tmem[UR11], tmem[UR42], idesc[UR43], UPT ;  /* 0x00ff2a26090079ea */ /* 0x0005e2000b80000b */
        /* <DEDUP_REMOVED lines=12> */
[----:B------:R2:W-:Y:S01]  /*af90*/  UTCHMMA tmem[UR32], gdesc[UR30], tmem[UR11], tmem[UR52], idesc[UR53], UPT ;  /* 0x00ff341e200079ea */ /* 0x0005e2000b80000b */
[----:B------:R2:W-:Y:S01]  /*afa0*/  UTCHMMA tmem[UR33], gdesc[UR34], tmem[UR11], tmem[UR54], idesc[UR55], UPT ;  /* 0x00ff3622210079ea */ /* 0x0005e2000b80000b */
[----:B------:R2:W-:Y:S01]  /*afb0*/  UTCBAR [UR36], URZ ;  /* 0x000000ff240073e9 */ /* 0x0005e200080000ff */
[----:B------:R-:W-:Y:S01]  /*afc0*/  NOP ;  /* 0x0000000000007918 */ /* 0x000fe20000000000 */
.L_x_7:
[----:B------:R-:W-:Y:S01]  /*afd0*/  BAR.SYNC.DEFER_BLOCKING 0x0 ;  /* 0x0000000000007b1d */ /* 0x000fe20000010000 */
[----:B------:R-:W-:Y:S02]  /*afe0*/  VIADD R5, R243, 0xffffff3d ;  /* 0xffffff3df3057836 */ /* 0x000fe40000000000 */
[----:B------:R-:W-:-:S03]  /*aff0*/  IMAD.SHL.U32 R69, R79, 0x4, RZ ;  /* 0x000000044f457824 */ /* 0x000fc600078e00ff */
[----:B--2---:R-:W2:Y:S01]  /*b000*/  LDCU UR24, c[0x0][0x3a0] ;  /* 0x00007400ff1877ac */ /* 0x004ea20008000800 */
[----:B------:R-:W3:Y:S01]  /*b010*/  LDL.LU.64 R214, [R1+0x158] ;  /* 0x0001580001d67983 */ /* 0x000ee20000300a00 */
[----:B------:R-:W4:Y:S01]  /*b020*/  LDCU UR23, c[0x0][0x3a0] ;  /* 0x00007400ff1777ac */ /* 0x000f220008000800 */
[----:B------:R-:W1:Y:S01]  /*b030*/  LDCU UR9, c[0x0][0x3a0] ;  /* 0x00007400ff0977ac */ /* 0x000e620008000800 */
[----:B------:R-:W1:Y:S01]  /*b040*/  LDCU UR22, c[0x0][0x3a0] ;  /* 0x00007400ff1677ac */ /* 0x000e620008000800 */
[----:B------:R-:W1:Y:S01]  /*b050*/  LDCU UR14, c[0x0][0x3a0] ;  /* 0x00007400ff0e77ac */ /* 0x000e620008000800 */
[----:B------:R-:W-:Y:S01]  /*b060*/  @!PT LDS RZ, [RZ] ;  /* 0x00000000fffff984 */ /* 0x000fe20000000800 */
[----:B------:R-:W-:Y:S01]  /*b070*/  @!PT LDS RZ, [RZ] ;  /* 0x00000000fffff984 */ /* 0x000fe20000000800 */
[----:B------:R-:W-:Y:S01]  /*b080*/  @!PT LDS RZ, [RZ] ;  /* 0x00000000fffff984 */ /* 0x000fe20000000800 */
[----:B------:R2:W-:Y:S01]  /*b090*/  LDGSTS.E [R252+0x20000], desc[UR26][R6.64], !P4 ;  /* 0x2000000006fc7fae */ /* 0x0005e2000e1a101a */
[----:B------:R-:W1:Y:S03]  /*b0a0*/  LDCU UR7, c[0x0][0x3a0] ;  /* 0x00007400ff0777ac */ /* 0x000e660008000800 */
[----:B------:R1:W-:Y:S01]  /*b0b0*/  LDGSTS.E [R252+0x20004], desc[UR26][R8.64], !P3 ;  /* 0x2000400008fc7fae */ /* 0x0003e2000d9a101a */
[----:B------:R-:W-:Y:S01]  /*b0c0*/  ISETP.GE.U32.AND P3, PT, R5, 0x7ffffefe, PT ;  /* 0x7ffffefe0500780c */ /* 0x000fe20003f66070 */
[----:B------:R-:W-:Y:S01]  /*b0d0*/  VIADD R5, R243, 0xffffff3c ;  /* 0xffffff3cf3057836 */ /* 0x000fe20000000000 */
[----:B------:R-:W3:Y:S04]  /*b0e0*/  LDCU UR21, c[0x0][0x3a0] ;  /* 0x00007400ff1577ac */ /* 0x000ee80008000800 */
[----:B------:R-:W-:Y:S01]  /*b0f0*/  ISETP.GE.U32.AND P1, PT, R5, 0x7ffffefd, PT ;  /* 0x7ffffefd0500780c */ /* 0x000fe20003f26070 */
[----:B------:R-:W-:Y:S01]  /*b100*/  VIADD R5, R243, 0xffffff3b ;  /* 0xffffff3bf3057836 */ /* 0x000fe20000000000 */
[-C--:B--2---:R-:W-:Y:S01]  /*b110*/  IADD3 R6, P4, PT, R218, R10.reuse, RZ ;  /* 0x0000000ada067210 */ /* 0x084fe20007f9e0ff */
[----:B------:R-:W2:Y:S04]  /*b120*/  LDCU UR6, c[0x0][0x3a0] ;  /* 0x00007400ff0677ac */ /* 0x000ea80008000800 */
[--C-:B------:R-:W-:Y:S01]  /*b130*/  IMAD.X R7, R219, 0x1, R68.reuse, P4 ;  /* 0x00000001db077824 */ /* 0x100fe200020e0644 */
[----:B-1----:R-:W-:Y:S01]  /*b140*/  IADD3 R8, P4, PT, R220, R10, RZ ;  /* 0x0000000adc087210 */ /* 0x002fe20007f9e0ff */
[----:B------:R-:W1:Y:S03]  /*b150*/  LDCU UR20, c[0x0][0x3a0] ;  /* 0x00007400ff1477ac */ /* 0x000e660008000800 */
[----:B------:R2:W-:Y:S01]  /*b160*/  LDGSTS.E [R252+0x20008], desc[UR26][R6.64], !P3 ;  /* 0x2000800006fc7fae */ /* 0x0005e2000d9a101a */
[----:B------:R-:W-:Y:S01]  /*b170*/  ISETP.GE.U32.AND P3, PT, R5, 0x7ffffefc, PT ;  /* 0x7ffffefc0500780c */ /* 0x000fe20003f66070 */
[----:B------:R-:W-:Y:S01]  /*b180*/  IMAD.X R9, R221, 0x1, R68, P4 ;  /* 0x00000001dd097824 */ /* 0x000fe200020e0644 */
[----:B------:R-:W1:Y:S01]  /*b190*/  LDCU UR4, c[0x0][0x3a0] ;  /* 0x00007400ff0477ac */ /* 0x000e620008000800 */
[----:B------:R-:W-:-:S03]  /*b1a0*/  VIADD R5, R243, 0xffffff3a ;  /* 0xffffff3af3057836 */ /* 0x000fc60000000000 */
[----:B------:R4:W-:Y:S01]  /*b1b0*/  LDGSTS.E [R252+0x2000c], desc[UR26][R8.64], !P1 ;  /* 0x2000c00008fc7fae */ /* 0x0009e2000c9a101a */
[----:B------:R-:W1:Y:S01]  /*b1c0*/  LDCU UR15, c[0x0][0x3a0] ;  /* 0x00007400ff0f77ac */ /* 0x000e620008000800 */
[----:B------:R-:W-:Y:S01]  /*b1d0*/  ISETP.GE.U32.AND P1, PT, R5, 0x7ffffefb, PT ;  /* 0x7ffffefb0500780c */ /* 0x000fe20003f26070 */
[----:B------:R-:W-:Y:S01]  /*b1e0*/  VIADD R5, R243, 0xffffff39 ;  /* 0xffffff39f3057836 */ /* 0x000fe20000000000 */
[-C--:B--2---:R-:W-:Y:S01]  /*b1f0*/  IADD3 R6, P4, PT, R222, R10.reuse, RZ ;  /* 0x0000000ade067210 */ /* 0x084fe20007f9e0ff */
[----:B------:R-:W2:Y:S04]  /*b200*/  LDCU UR5, c[0x0][0x3a0] ;  /* 0x00007400ff0577ac */ /* 0x000ea80008000800 */
[----:B------:R-:W-:Y:S01]  /*b210*/  IMAD.X R7, R223, 0x1, R68, P4 ;  /* 0x00000001df077824 */ /* 0x000fe200020e0644 */
[----:B------:R-:W1:Y:S01]  /*b220*/  LDCU UR28, c[0x0][0x3a0] ;  /* 0x00007400ff1c77ac */ /* 0x000e620008000800 */
[----:B----4-:R-:W-:-:S03]  /*b230*/  IADD3 R8, P4, PT, R224, R10, RZ ;  /* 0x0000000ae0087210 */ /* 0x010fc60007f9e0ff */
[----:B------:R4:W-:Y:S01]  /*b240*/  LDGSTS.E [R252+0x20010], desc[UR26][R6.64], !P3 ;  /* 0x2001000006fc7fae */ /* 0x0009e2000d9a101a */
[----:B------:R-:W-:Y:S01]  /*b250*/  ISETP.GE.U32.AND P3, PT, R5, 0x7ffffefa, PT ;  /* 0x7ffffefa0500780c */ /* 0x000fe20003f66070 */
[----:B------:R-:W-:Y:S01]  /*b260*/  IMAD.X R9, R225, 0x1, R68, P4 ;  /* 0x00000001e1097824 */ /* 0x000fe200020e0644 */
[----:B------:R-:W1:Y:S01]  /*b270*/  LDCU UR25, c[0x0][0x3a0] ;  /* 0x00007400ff1977ac */ /* 0x000e620008000800 */
[----:B------:R-:W-:-:S03]  /*b280*/  VIADD R5, R243, 0xffffff38 ;  /* 0xffffff38f3057836 */ /* 0x000fc60000000000 */
[----:B------:R2:W-:Y:S02]  /*b290*/  LDGSTS.E [R252+0x20014], desc[UR26][R8.64], !P1 ;  /* 0x2001400008fc7fae */ /* 0x0005e4000c9a101a */
[----:B------:R-:W-:Y:S01]  /*b2a0*/  ISETP.GE.U32.AND P1, PT, R5, 0x7ffffef9, PT ;  /* 0x7ffffef90500780c */ /* 0x000fe20003f26070 */
[----:B------:R-:W-:Y:S01]  /*b2b0*/  VIADD R5, R243, 0xffffff37 ;  /* 0xffffff37f3057836 */ /* 0x000fe20000000000 */
[----:B----4-:R-:W-:-:S05]  /*b2c0*/  IADD3 R6, P4, PT, R226, R10, RZ ;  /* 0x0000000ae2067210 */ /* 0x010fca0007f9e0ff */
[----:B------:R-:W-:Y:S01]  /*b2d0*/  IMAD.X R7, R227, 0x1, R68, P4 ;  /* 0x00000001e3077824 */ /* 0x000fe200020e0644 */
[----:B--2---:R-:W-:-:S04]  /*b2e0*/  IADD3 R8, P4, PT, R228, R10, RZ ;  /* 0x0000000ae4087210 */ /* 0x004fc80007f9e0ff */
[----:B------:R2:W-:Y:S01]  /*b2f0*/  LDGSTS.E [R252+0x20018], desc[UR26][R6.64], !P3 ;  /* 0x2001800006fc7fae */ /* 0x0005e2000d9a101a */
[----:B------:R-:W-:Y:S01]  /*b300*/  ISETP.GE.U32.AND P3, PT, R5, 0x7ffffef8, PT ;  /* 0x7ffffef80500780c */ /* 0x000fe20003f66070 */
[----:B------:R-:W-:Y:S02]  /*b310*/  IMAD.X R9, R229, 0x1, R68, P4 ;  /* 0x00000001e5097824 */ /* 0x000fe400020e0644 */
[----:B------:R-:W-:-:S03]  /*b320*/  VIADD R5, R243, 0xffffff36 ;  /* 0xffffff36f3057836 */ /* 0x000fc60000000000 */
[----:B------:R4:W-:Y:S02]  /*b330*/  LDGSTS.E [R252+0x2001c], desc[UR26][R8.64], !P1 ;  /* 0x2001c00008fc7fae */ /* 0x0009e4000c9a101a */
[----:B------:R-:W-:Y:S01]  /*b340*/  ISETP.GE.U32.AND P1, PT, R5, 0x7ffffef7, PT ;  /* 0x7ffffef70500780c */ /* 0x000fe20003f26070 */
[----:B------:R-:W-:Y:S01]  /*b350*/  VIADD R5, R243, 0xffffff35 ;  /* 0xffffff35f3057836 */ /* 0x000fe20000000000 */
[----:B--2---:R-:W-:-:S05]  /*b360*/  IADD3 R6, P4, PT, R230, R10, RZ ;  /* 0x0000000ae6067210 */ /* 0x004fca0007f9e0ff */
[----:B------:R-:W-:Y:S01]  /*b370*/  IMAD.X R7, R231, 0x1, R68, P4 ;  /* 0x00000001e7077824 */ /* 0x000fe200020e0644 */
[----:B----4-:R-:W-:-:S04]  /*b380*/  IADD3 R8, P4, PT, R232, R10, RZ ;  /* 0x0000000ae8087210 */ /* 0x010fc80007f9e0ff */
        /* <DEDUP_REMOVED lines=8> */
[--C-:B------:R-:W-:Y:S01]  /*b410*/  IMAD.X R7, R235, 0x1, R68.reuse, P4 ;  /* 0x00000001eb077824 */ /* 0x100fe200020e0644 */
[----:B----4-:R-:W-:Y:S01]  /*b420*/  IADD3 R8, P4, PT, R236, R10, RZ ;  /* 0x0000000aec087210 */ /* 0x010fe20007f9e0ff */
[----:B------:R-:W2:Y:S04]  /*b430*/  LDL.LU.64 R234, [R1+0x150] ;  /* 0x0001500001ea7983 */ /* 0x000ea80000300a00 */
[----:B------:R4:W-:Y:S01]  /*b440*/  LDGSTS.E [R252+0x20028], desc[UR26][R6.64], !P3 ;  /* 0x2002800006fc7fae */ /* 0x0009e2000d9a101a */
[----:B------:R-:W-:-:S03]  /*b450*/  IMAD.X R9, R237, 0x1, R68, P4 ;  /* 0x00000001ed097824 */ /* 0x000fc600020e0644 */
[----:B------:R-:W2:Y:S04]  /*b460*/  LDL.LU.64 R232, [R1+0x140] ;  /* 0x0001400001e87983 */ /* 0x000ea80000300a00 */
[----:B------:R1:W-:Y:S01]  /*b470*/  LDGSTS.E [R252+0x2002c], desc[UR26][R8.64], !P1 ;  /* 0x2002c00008fc7fae */ /* 0x0003e2000c9a101a */
[----:B------:R-:W-:Y:S02]  /*b480*/  ISETP.GE.U32.AND P1, PT, R5, 0x7ffffef3, PT ;  /* 0x7ffffef30500780c */ /* 0x000fe40003f26070 */
[----:B------:R-:W-:Y:S01]  /*b490*/  SHF.R.S32.HI R5, RZ, 0x1f, R79 ;  /* 0x0000001fff057819 */ /* 0x000fe2000001144f */
[----:B----4-:R-:W-:Y:S01]  /*b4a0*/  VIADD R6, R243, 0xffffff33 ;  /* 0xffffff33f3067836 */ /* 0x010fe20000000000 */
[----:B------:R-:W4:Y:S01]  /*b4b0*/  LDL.LU.64 R230, [R1+0x138] ;  /* 0x0001380001e67983 */ /* 0x000f220000300a00 */
[----:B------:R-:W-:Y:S01]  /*b4c0*/  UIADD3 UR24, UPT, UPT, UR24, -0xd2, URZ ;  /* 0xffffff2e18187890 */ /* 0x000fe2000fffe0ff */
[----:B------:R-:W-:Y:S01]  /*b4d0*/  SHF.L.U64.HI R70, R79, 0x2, R5 ;  /* 0x000000024f467819 */ /* 0x000fe20000010205 */
[----:B------:R-:W-:Y:S01]  /*b4e0*/  UIADD3 UR23, UPT, UPT, UR23, -0xd1, URZ ;  /* 0xffffff2f17177890 */ /* 0x000fe2000fffe0ff */
[----:B------:R-:W-:Y:S01]  /*b4f0*/  ISETP.GE.U32.AND P3, PT, R6, 0x7ffffef4, PT ;  /* 0x7ffffef40600780c */ /* 0x000fe20003f66070 */
[----:B------:R-:W4:Y:S01]  /*b500*/  LDL.LU.64 R228, [R1+0x130] ;  /* 0x0001300001e47983 */ /* 0x000f220000300a00 */
[-C--:B------:R-:W-:Y:S01]  /*b510*/  IADD3 R6, P4, PT, R238, R10.reuse, RZ ;  /* 0x0000000aee067210 */ /* 0x080fe20007f9e0ff */
[----:B------:R-:W2:Y:S02]  /*b520*/  LDC R5, c[0x0][0x3a0] ;  /* 0x0000e800ff057b82 */ /* 0x000ea40000000800 */
[----:B------:R-:W4:Y:S02]  /*b530*/  LDL.LU.64 R226, [R1+0x128] ;  /* 0x0001280001e27983 */ /* 0x000f240000300a00 */
[--C-:B------:R-:W-:Y:S01]  /*b540*/  IMAD.X R7, R239, 0x1, R68.reuse, P4 ;  /* 0x00000001ef077824 */ /* 0x100fe200020e0644 */
[----:B-1----:R-:W-:Y:S01]  /*b550*/  IADD3 R8, P4, PT, R240, R10, RZ ;  /* 0x0000000af0087210 */ /* 0x002fe20007f9e0ff */
[----:B------:R-:W4:Y:S01]  /*b560*/  LDL.LU.64 R224, [R1+0x120] ;  /* 0x0001200001e07983 */ /* 0x000f220000300a00 */
[----:B------:R-:W-:Y:S01]  /*b570*/  UIADD3 UR9, UPT, UPT, UR9, -0xd7, URZ ;  /* 0xffffff2909097890 */ /* 0x000fe2000fffe0ff */
[----:B------:R-:W1:Y:S02]  /*b580*/  LDC R243, c[0x0][0x3a0] ;  /* 0x0000e800fff37b82 */ /* 0x000e640000000800 */
[----:B------:R1:W-:Y:S01]  /*b590*/  LDGSTS.E [R252+0x20030], desc[UR26][R6.64], !P3 ;  /* 0x2003000006fc7fae */ /* 0x0003e2000d9a101a */
[----:B------:R-:W-:Y:S01]  /*b5a0*/  IMAD.X R9, R241, 0x1, R68, P4 ;  /* 0x00000001f1097824 */ /* 0x000fe200020e0644 */
[----:B------:R-:W-:-:S02]  /*b5b0*/  IADD3 R238, P3, PT, R80, R69, RZ ;  /* 0x0000004550ee7210 */ /* 0x000fc40007f7e0ff */
[----:B------:R-:W4:Y:S03]  /*b5c0*/  LDL.LU.64 R222, [R1+0x118] ;  /* 0x0001180001de7983 */ /* 0x000f260000300a00 */
[--C-:B------:R-:W-:Y:S01]  /*b5d0*/  IMAD.X R239, R81, 0x1, R70.reuse, P3 ;  /* 0x0000000151ef7824 */ /* 0x100fe200018e0646 */
[----:B------:R1:W-:Y:S01]  /*b5e0*/  LDGSTS.E [R252+0x20034], desc[UR26][R8.64], !P1 ;  /* 0x2003400008fc7fae */ /* 0x0003e2000c9a101a */
[-C--:B------:R-:W-:Y:S02]  /*b5f0*/  IADD3 R240, P1, PT, R76, R69.reuse, RZ ;  /* 0x000000454cf07210 */ /* 0x080fe40007f3e0ff */
[-C--:B-1----:R-:W-:Y:S01]  /*b600*/  IADD3 R6, P3, PT, R84, R69.reuse, RZ ;  /* 0x0000004554067210 */ /* 0x082fe20007f7e0ff */
[----:B------:R-:W4:Y:S02]  /*b610*/  LDL.LU.64 R216, [R1+0x110] ;  /* 0x0001100001d87983 */ /* 0x000f240000300a00 */
[--C-:B------:R-:W-:Y:S01]  /*b620*/  IMAD.X R241, R77, 0x1, R70.reuse, P1 ;  /* 0x000000014df17824 */ /* 0x100fe200008e0646 */
[-C--:B------:R-:W-:Y:S01]  /*b630*/  IADD3 R236, P1, PT, R82, R69.reuse, RZ ;  /* 0x0000004552ec7210 */ /* 0x080fe20007f3e0ff */
[--C-:B------:R-:W-:Y:S01]  /*b640*/  IMAD.X R7, R85, 0x1, R70.reuse, P3 ;  /* 0x0000000155077824 */ /* 0x100fe200018e0646 */
[-C--:B------:R-:W-:Y:S01]  /*b650*/  IADD3 R10, P3, PT, R88, R69.reuse, RZ ;  /* 0x00000045580a7210 */ /* 0x080fe20007f7e0ff */
        /* <DEDUP_REMOVED lines=8> */
[----:B------:R-:W-:Y:S01]  /*b6e0*/  IMAD.X R15, R93, 0x1, R70, P3 ;  /* 0x000000015d0f7824 */ /* 0x000fe200018e0646 */
[----:B------:R-:W-:-:S03]  /*b6f0*/  IADD3 R18, P3, PT, R96, R69, RZ ;  /* 0x0000004560127210 */ /* 0x000fc60007f7e0ff */
        /* <DEDUP_REMOVED lines=18> */
[--C-:B------:R-:W-:Y:S02]  /*b820*/  IMAD.X R35, R113, 0x1, R70.reuse, P3 ;  /* 0x0000000171237824 */ /* 0x100fe400018e0646 */
[----:B------:R-:W4:Y:S02]  /*b830*/  LDL.LU.64 R112, [R1+0xf8] ;  /* 0x0000f80001707983 */ /* 0x000f240000300a00 */
[----:B------:R-:W-:Y:S02]  /*b840*/  IMAD.X R33, R111, 0x1, R70, P1 ;  /* 0x000000016f217824 */ /* 0x000fe400008e0646 */
[----:B------:R-:W4:Y:S04]  /*b850*/  LDL.LU.64 R220, [R1+0xf0] ;  /* 0x0000f00001dc7983 */ /* 0x000f280000300a00 */
[----:B------:R-:W4:Y:S01]  /*b860*/  LDL.LU.64 R110, [R1+0xe8] ;  /* 0x0000e800016e7983 */ /* 0x000f220000300a00 */
[----:B------:R-:W-:-:S02]  /*b870*/  IADD3 R36, P1, PT, R114, R69, RZ ;  /* 0x0000004572247210 */ /* 0x000fc40007f3e0ff */
[-C--:B------:R-:W-:Y:S01]  /*b880*/  IADD3 R38, P3, PT, R116, R69.reuse, RZ ;  /* 0x0000004574267210 */ /* 0x080fe20007f7e0ff */
[----:B------:R-:W-:Y:S01]  /*b890*/  IMAD.SHL.U32 R109, R73, 0x4, RZ ;  /* 0x00000004496d7824 */ /* 0x000fe200078e00ff */
[----:B------:R-:W4:Y:S01]  /*b8a0*/  LDL.LU.64 R102, [R1+0xe0] ;  /* 0x0000e00001667983 */ /* 0x000f220000300a00 */
        /* <DEDUP_REMOVED lines=38> */
[----:B------:R-:W-:Y:S01]  /*bb10*/  IADD3 R80, P3, PT, R148, R69, RZ ;  /* 0x0000004594507210 */ /* 0x000fe20007f7e0ff */
[----:B------:R-:W4:Y:S02]  /*bb20*/  LDL.LU.64 R96, [R1+0xa0] ;  /* 0x0000a00001607983 */ /* 0x000f240000300a00 */
[----:B------:R-:W-:-:S02]  /*bb30*/  IMAD.X R77, R147, 0x1, R70, P1 ;  /* 0x00000001934d7824 */ /* 0x000fc400008e0646 */
[--C-:B------:R-:W-:Y:S01]  /*bb40*/  IMAD.X R81, R149, 0x1, R70.reuse, P3 ;  /* 0x0000000195517824 */ /* 0x100fe200018e0646 */
[----:B------:R-:W-:Y:S01]  /*bb50*/  IADD3 R106, P3, PT, R150, R69, RZ ;  /* 0x00000045966a7210 */ /* 0x000fe20007f7e0ff */
[----:B------:R-:W4:Y:S04]  /*bb60*/  LDL.LU.64 R120, [R1+0x98] ;  /* 0x0000980001787983 */ /* 0x000f280000300a00 */
[----:B------:R-:W-:Y:S01]  /*bb70*/  IMAD.X R107, R151, 0x1, R70, P3 ;  /* 0x00000001976b7824 */ /* 0x000fe200018e0646 */
[----:B------:R-:W4:Y:S01]  /*bb80*/  LDL.LU.64 R118, [R1+0x90] ;  /* 0x0000900001767983 */ /* 0x000f220000300a00 */
[----:B---3--:R-:W-:-:S05]  /*bb90*/  IADD3 R84, P1, PT, R214, R109, RZ ;  /* 0x0000006dd6547210 */ /* 0x008fca0007f3e0ff */
[----:B------:R-:W-:Y:S01]  /*bba0*/  IMAD.X R85, R215, 0x1, R68, P1 ;  /* 0x00000001d7557824 */ /* 0x000fe200008e0644 */
[----:B--2---:R-:W-:-:S05]  /*bbb0*/  IADD3 R214, P1, PT, R234, R109, RZ ;  /* 0x0000006dead67210 */ /* 0x004fca0007f3e0ff */
[----:B------:R-:W-:Y:S01]  /*bbc0*/  IMAD.X R215, R235, 0x1, R68, P1 ;  /* 0x00000001ebd77824 */ /* 0x000fe200008e0644 */
[----:B------:R-:W-:-:S05]  /*bbd0*/  IADD3 R104, P3, PT, R232, R109, RZ ;  /* 0x0000006de8687210 */ /* 0x000fca0007f7e0ff */
[----:B------:R-:W-:Y:S01]  /*bbe0*/  IMAD.X R105, R233, 0x1, R68, P3 ;  /* 0x00000001e9697824 */ /* 0x000fe200018e0644 */
[-C--:B----4-:R-:W-:Y:S02]  /*bbf0*/  IADD3 R234, P1, PT, R230, R109.reuse, RZ ;  /* 0x0000006de6ea7210 */ /* 0x090fe40007f3e0ff */
[----:B------:R-:W-:-:S03]  /*bc00*/  IADD3 R232, P3, PT, R228, R109, RZ ;  /* 0x0000006de4e87210 */ /* 0x000fc60007f7e0ff */
[--C-:B------:R-:W-:Y:S01]  /*bc10*/  IMAD.X R235, R231, 0x1, R68.reuse, P1 ;  /* 0x00000001e7eb7824 */ /* 0x100fe200008e0644 */
[-C--:B------:R-:W-:Y:S01]  /*bc20*/  IADD3 R230, P1, PT, R226, R109.reuse, RZ ;  /* 0x0000006de2e67210 */ /* 0x080fe20007f3e0ff */
[----:B------:R-:W-:Y:S01]  /*bc30*/  IMAD.X R233, R229, 0x1, R68, P3 ;  /* 0x00000001e5e97824 */ /* 0x000fe200018e0644 */
[----:B------:R-:W-:-:S03]  /*bc40*/  IADD3 R228, P3, PT, R224, R109, RZ ;  /* 0x0000006de0e47210 */ /* 0x000fc60007f7e0ff */
[--C-:B------:R-:W-:Y:S01]  /*bc50*/  IMAD.X R231, R227, 0x1, R68.reuse, P1 ;  /* 0x00000001e3e77824 */ /* 0x100fe200008e0644 */
[----:B------:R-:W-:Y:S01]  /*bc60*/  IADD3 R226, P1, PT, R222, R109, RZ ;  /* 0x0000006ddee27210 */ /* 0x000fe20007f3e0ff */
[----:B------:R-:W-:-:S04]  /*bc70*/  IMAD.X R229, R225, 0x1, R68, P3 ;  /* 0x00000001e1e57824 */ /* 0x000fc800018e0644 */
[----:B------:R-:W-:Y:S01]  /*bc80*/  IMAD.X R227, R223, 0x1, R68, P1 ;  /* 0x00000001dfe37824 */ /* 0x000fe200008e0644 */
[----:B------:R-:W-:-:S05]  /*bc90*/  IADD3 R224, P3, PT, R216, R109, RZ ;  /* 0x0000006dd8e07210 */ /* 0x000fca0007f7e0ff */
[----:B------:R-:W-:Y:S01]  /*bca0*/  IMAD.X R225, R217, 0x1, R68, P3 ;  /* 0x00000001d9e17824 */ /* 0x000fe200018e0644 */
[-C--:B------:R-:W-:Y:S02]  /*bcb0*/  IADD3 R216, P3, PT, R218, R109.reuse, RZ ;  /* 0x0000006ddad87210 */ /* 0x080fe40007f7e0ff */
[----:B------:R-:W-:-:S05]  /*bcc0*/  IADD3 R222, P1, PT, R82, R109, RZ ;  /* 0x0000006d52de7210 */ /* 0x000fca0007f3e0ff */
[--C-:B------:R-:W-:Y:S02]  /*bcd0*/  IMAD.X R223, R83, 0x1, R68.reuse, P1 ;  /* 0x0000000153df7824 */ /* 0x100fe400008e0644 */
[----:B------:R-:W-:Y:S01]  /*bce0*/  IMAD.X R217, R219, 0x1, R68, P3 ;  /* 0x00000001dbd97824 */ /* 0x000fe200018e0644 */
[-C--:B------:R-:W-:Y:S02]  /*bcf0*/  IADD3 R82, P1, PT, R112, R109.reuse, RZ ;  /* 0x0000006d70527210 */ /* 0x080fe40007f3e0ff */
[----:B------:R-:W-:-:S03]  /*bd00*/  IADD3 R218, P3, PT, R220, R109, RZ ;  /* 0x0000006ddcda7210 */ /* 0x000fc60007f7e0ff */
[--C-:B------:R-:W-:Y:S01]  /*bd10*/  IMAD.X R83, R113, 0x1, R68.reuse, P1 ;  /* 0x0000000171537824 */ /* 0x100fe200008e0644 */
[----:B------:R-:W-:Y:S01]  /*bd20*/  IADD3 R220, P1, PT, R110, R109, RZ ;  /* 0x0000006d6edc7210 */ /* 0x000fe20007f3e0ff */
[----:B------:R-:W-:-:S04]  /*bd30*/  IMAD.X R219, R221, 0x1, R68, P3 ;  /* 0x00000001dddb7824 */ /* 0x000fc800018e0644 */
[----:B------:R-:W-:Y:S02]  /*bd40*/  IMAD.X R221, R111, 0x1, R68, P1 ;  /* 0x000000016fdd7824 */ /* 0x000fe400008e0644 */
[----:B------:R-:W2:Y:S01]  /*bd50*/  LDL.LU.64 R110, [R1+0x88] ;  /* 0x00008800016e7983 */ /* 0x000ea20000300a00 */
[-C--:B------:R-:W-:Y:S02]  /*bd60*/  IADD3 R150, P3, PT, R102, R109.reuse, RZ ;  /* 0x0000006d66967210 */ /* 0x080fe40007f7e0ff */
[----:B------:R-:W-:-:S03]  /*bd70*/  IADD3 R102, P1, PT, R100, R109, RZ ;  /* 0x0000006d64667210 */ /* 0x000fc60007f3e0ff */
[--C-:B------:R-:W-:Y:S01]  /*bd80*/  IMAD.X R151, R103, 0x1, R68.reuse, P3 ;  /* 0x0000000167977824 */ /* 0x100fe200018e0644 */
[----:B------:R-:W-:Y:S01]  /*bd90*/  IADD3 R146, P3, PT, R94, R109, RZ ;  /* 0x0000006d5e927210 */ /* 0x000fe20007f7e0ff */
[----:B------:R-:W-:-:S04]  /*bda0*/  IMAD.X R103, R101, 0x1, R68, P1 ;  /* 0x0000000165677824 */ /* 0x000fc800008e0644 */
[----:B------:R-:W-:Y:S01]  /*bdb0*/  IMAD.X R147, R95, 0x1, R68, P3 ;  /* 0x000000015f937824 */ /* 0x000fe200018e0644 */
[-C--:B------:R-:W-:Y:S01]  /*bdc0*/  IADD3 R148, P1, PT, R98, R109.reuse, RZ ;  /* 0x0000006d62947210 */ /* 0x080fe20007f3e0ff */
[----:B------:R-:W3:Y:S01]  /*bdd0*/  LDL.LU.64 R94, [R1+0x80] ;  /* 0x00008000015e7983 */ /* 0x000ee20000300a00 */
[----:B------:R-:W-:-:S03]  /*bde0*/  IADD3 R100, P3, PT, R88, R109, RZ ;  /* 0x0000006d58647210 */ /* 0x000fc60007f7e0ff */
[--C-:B------:R-:W-:Y:S01]  /*bdf0*/  IMAD.X R149, R99, 0x1, R68.reuse, P1 ;  /* 0x0000000163957824 */ /* 0x100fe200008e0644 */
[----:B------:R-:W4:Y:S01]  /*be00*/  LDL.LU.64 R116, [R1+0x78] ;  /* 0x0000780001747983 */ /* 0x000f220000300a00 */
[--C-:B------:R-:W-:Y:S01]  /*be10*/  IMAD.X R101, R89, 0x1, R68.reuse, P3 ;  /* 0x0000000159657824 */ /* 0x100fe200018e0644 */
[-C--:B------:R-:W-:Y:S02]  /*be20*/  IADD3 R144, P1, PT, R92, R109.reuse, RZ ;  /* 0x0000006d5c907210 */ /* 0x080fe40007f3e0ff */
[----:B------:R-:W4:Y:S01]  /*be30*/  LDL.LU.64 R88, [R1+0x70] ;  /* 0x0000700001587983 */ /* 0x000f220000300a00 */
[----:B------:R-:W-:Y:S02]  /*be40*/  IADD3 R140, P3, PT, R86, R109, RZ ;  /* 0x0000006d568c7210 */ /* 0x000fe40007f7e0ff */
[----:B------:R-:W-:-:S03]  /*be50*/  IMAD.X R145, R93, 0x1, R68, P1 ;  /* 0x000000015d917824 */ /* 0x000fc600008e0644 */
[--C-:B------:R-:W-:Y:S01]  /*be60*/  IMAD.X R141, R87, 0x1, R68.reuse, P3 ;  /* 0x00000001578d7824 */ /* 0x100fe200018e0644 */
[----:B------:R-:W-:Y:S01]  /*be70*/  IADD3 R142, P1, PT, R90, R109, RZ ;  /* 0x0000006d5a8e7210 */ /* 0x000fe20007f3e0ff */
[----:B------:R-:W4:Y:S04]  /*be80*/  LDL.LU.64 R86, [R1+0x68] ;  /* 0x0000680001567983 */ /* 0x000f280000300a00 */
[----:B------:R-:W4:Y:S01]  /*be90*/  LDL.LU.64 R92, [R1+0x60] ;  /* 0x00006000015c7983 */ /* 0x000f220000300a00 */
[----:B------:R-:W-:-:S03]  /*bea0*/  IMAD.X R143, R91, 0x1, R68, P1 ;  /* 0x000000015b8f7824 */ /* 0x000fc600008e0644 */
[----:B------:R-:W4:Y:S01]  /*beb0*/  LDL.LU.64 R114, [R1+0x58] ;  /* 0x0000580001727983 */ /* 0x000f220000300a00 */
[----:B------:R-:W-:-:S03]  /*bec0*/  IADD3 R138, P1, PT, R120, R109, RZ ;  /* 0x0000006d788a7210 */ /* 0x000fc60007f3e0ff */
[----:B------:R-:W4:Y:S02]  /*bed0*/  LDL.LU.64 R90, [R1+0x50] ;  /* 0x00005000015a7983 */ /* 0x000f240000300a00 */
[----:B------:R-:W-:Y:S02]  /*bee0*/  IMAD.X R139, R121, 0x1, R68, P1 ;  /* 0x00000001798b7824 */ /* 0x000fe400008e0644 */
[----:B------:R-:W4:Y:S01]  /*bef0*/  LDL.LU.64 R112, [R1+0x48] ;  /* 0x0000480001707983 */ /* 0x000f220000300a00 */
[----:B--2---:R-:W-:-:S05]  /*bf00*/  IADD3 R134, P1, PT, R110, R109, RZ ;  /* 0x0000006d6e867210 */ /* 0x004fca0007f3e0ff */
[----:B------:R-:W-:Y:S02]  /*bf10*/  IMAD.X R135, R111, 0x1, R68, P1 ;  /* 0x000000016f877824 */ /* 0x000fe400008e0644 */
[----:B------:R-:W2:Y:S01]  /*bf20*/  LDL.LU.64 R110, [R1+0x40] ;  /* 0x00004000016e7983 */ /* 0x000ea20000300a00 */
[----:B------:R-:W-:-:S05]  /*bf30*/  IADD3 R98, P3, PT, R96, R109, RZ ;  /* 0x0000006d60627210 */ /* 0x000fca0007f7e0ff */
[----:B------:R-:W-:Y:S01]  /*bf40*/  IMAD.X R99, R97, 0x1, R68, P3 ;  /* 0x0000000161637824 */ /* 0x000fe200018e0644 */
[----:B------:R-:W-:-:S05]  /*bf50*/  IADD3 R96, P3, PT, R118, R109, RZ ;  /* 0x0000006d76607210 */ /* 0x000fca0007f7e0ff */
[----:B------:R-:W-:Y:S01]  /*bf60*/  IMAD.X R97, R119, 0x1, R68, P3 ;  /* 0x0000000177617824 */ /* 0x000fe200018e0644 */
[-C--:B---3--:R-:W-:Y:S02]  /*bf70*/  IADD3 R136, P3, PT, R94, R109.reuse, RZ ;  /* 0x0000006d5e887210 */ /* 0x088fe40007f7e0ff */
[----:B----4-:R-:W-:-:S03]  /*bf80*/  IADD3 R94, P1, PT, R116, R109, RZ ;  /* 0x0000006d745e7210 */ /* 0x010fc60007f3e0ff */
[--C-:B------:R-:W-:Y:S01]  /*bf90*/  IMAD.X R137, R95, 0x1, R68.reuse, P3 ;  /* 0x000000015f897824 */ /* 0x100fe200018e0644 */
[----:B------:R-:W-:Y:S01]  /*bfa0*/  IADD3 R132, P3, PT, R88, R109, RZ ;  /* 0x0000006d58847210 */ /* 0x000fe20007f7e0ff */
[----:B------:R-:W-:-:S04]  /*bfb0*/  IMAD.X R95, R117, 0x1, R68, P1 ;  /* 0x00000001755f7824 */ /* 0x000fc800008e0644 */
[----:B------:R-:W-:Y:S02]  /*bfc0*/  IMAD.X R133, R89, 0x1, R68, P3 ;  /* 0x0000000159857824 */ /* 0x000fe400018e0644 */
[----:B------:R-:W3:Y:S01]  /*bfd0*/  LDL.LU.64 R88, [R1+0x38] ;  /* 0x0000380001587983 */ /* 0x000ee20000300a00 */
[-C--:B------:R-:W-:Y:S02]  /*bfe0*/  IADD3 R128, P1, PT, R86, R109.reuse, RZ ;  /* 0x0000006d56807210 */ /* 0x080fe40007f3e0ff */
[----:B------:R-:W-:-:S03]  /*bff0*/  IADD3 R130, P3, PT, R92, R109, RZ ;  /* 0x0000006d5c827210 */ /* 0x000fc60007f7e0ff */
[--C-:B------:R-:W-:Y:S02]  /*c000*/  IMAD.X R129, R87, 0x1, R68.reuse, P1 ;  /* 0x0000000157817824 */ /* 0x100fe400008e0644 */
[----:B------:R-:W4:Y:S01]  /*c010*/  LDL.LU.64 R86, [R1+0x30] ;  /* 0x0000300001567983 */ /* 0x000f220000300a00 */
[-C--:B------:R-:W-:Y:S01]  /*c020*/  IADD3 R92, P1, PT, R114, R109.reuse, RZ ;  /* 0x0000006d725c7210 */ /* 0x080fe20007f3e0ff */
[----:B------:R-:W-:Y:S01]  /*c030*/  IMAD.X R131, R93, 0x1, R68, P3 ;  /* 0x000000015d837824 */ /* 0x000fe200018e0644 */
[----:B------:R-:W-:-:S03]  /*c040*/  IADD3 R126, P3, PT, R90, R109, RZ ;  /* 0x0000006d5a7e7210 */ /* 0x000fc60007f7e0ff */
[--C-:B------:R-:W-:Y:S02]  /*c050*/  IMAD.X R93, R115, 0x1, R68.reuse, P1 ;  /* 0x00000001735d7824 */ /* 0x100fe400008e0644 */
[----:B------:R-:W4:Y:S01]  /*c060*/  LDL.LU.64 R114, [R1+0x28] ;  /* 0x0000280001727983 */ /* 0x000f220000300a00 */
[----:B------:R-:W-:Y:S01]  /*c070*/  IADD3 R90, P1, PT, R112, R109, RZ ;  /* 0x0000006d705a7210 */ /* 0x000fe20007f3e0ff */
[----:B------:R-:W-:-:S04]  /*c080*/  IMAD.X R127, R91, 0x1, R68, P3 ;  /* 0x000000015b7f7824 */ /* 0x000fc800018e0644 */
[----:B------:R-:W-:Y:S02]  /*c090*/  IMAD.X R91, R113, 0x1, R68, P1 ;  /* 0x00000001715b7824 */ /* 0x000fe400008e0644 */
[----:B------:R-:W4:Y:S01]  /*c0a0*/  LDL.LU.64 R112, [R1+0x20] ;  /* 0x0000200001707983 */ /* 0x000f220000300a00 */
[----:B--2---:R-:W-:-:S05]  /*c0b0*/  IADD3 R122, P3, PT, R110, R109, RZ ;  /* 0x0000006d6e7a7210 */ /* 0x004fca0007f7e0ff */
[----:B------:R-:W-:Y:S02]  /*c0c0*/  IMAD.X R123, R111, 0x1, R68, P3 ;  /* 0x000000016f7b7824 */ /* 0x000fe400018e0644 */
[----:B------:R-:W2:Y:S01]  /*c0d0*/  LDL.LU.64 R110, [R1+0x18] ;  /* 0x00001800016e7983 */ /* 0x000ea20000300a00 */
[----:B---3--:R-:W-:-:S05]  /*c0e0*/  IADD3 R124, P3, PT, R88, R109, RZ ;  /* 0x0000006d587c7210 */ /* 0x008fca0007f7e0ff */
[--C-:B------:R-:W-:Y:S01]  /*c0f0*/  IMAD.X R125, R89, 0x1, R68.reuse, P3 ;  /* 0x00000001597d7824 */ /* 0x100fe200018e0644 */
[-C--:B----4-:R-:W-:Y:S01]  /*c100*/  IADD3 R88, P3, PT, R86, R109.reuse, RZ ;  /* 0x0000006d56587210 */ /* 0x090fe20007f7e0ff */
[----:B------:R-:W-:Y:S01]  /*c110*/  VIADD R5, R5, 0xffffff31 ;  /* 0xffffff3105057836 */ /* 0x000fe20000000000 */
[----:B------:R-:W1:Y:S03]  /*c120*/  LDC R86, c[0x0][0x3a0] ;  /* 0x0000e800ff567b82 */ /* 0x000e660000000800 */
[----:B------:R-:W-:Y:S01]  /*c130*/  IMAD.X R89, R87, 0x1, R68, P3 ;  /* 0x0000000157597824 */ /* 0x000fe200018e0644 */
[----:B------:R-:W-:-:S05]  /*c140*/  IADD3 R120, P3, PT, R114, R109, RZ ;  /* 0x0000006d72787210 */ /* 0x000fca0007f7e0ff */
[----:B------:R-:W-:Y:S02]  /*c150*/  IMAD.X R121, R115, 0x1, R68, P3 ;  /* 0x0000000173797824 */ /* 0x000fe400018e0644 */
[----:B------:R-:W3:Y:S01]  /*c160*/  LDL.LU.64 R114, [R1+0x10] ;  /* 0x0000100001727983 */ /* 0x000ee20000300a00 */
[----:B------:R-:W-:-:S05]  /*c170*/  IADD3 R116, P3, PT, R112, R109, RZ ;  /* 0x0000006d70747210 */ /* 0x000fca0007f7e0ff */
[----:B------:R-:W-:Y:S02]  /*c180*/  IMAD.X R117, R113, 0x1, R68, P3 ;  /* 0x0000000171757824 */ /* 0x000fe400018e0644 */
[----:B------:R-:W4:Y:S01]  /*c190*/  LDL.LU.64 R112, [R1+0x8] ;  /* 0x0000080001707983 */ /* 0x000f220000300a00 */
[----:B------:R-:W-:Y:S02]  /*c1a0*/  ISETP.GE.U32.AND P1, PT, R5, 0x7ffffef2, PT ;  /* 0x7ffffef20500780c */ /* 0x000fe40003f26070 */
[----:B------:R-:W1:Y:S11]  /*c1b0*/  LDC R5, c[0x0][0x3a0] ;  /* 0x0000e800ff057b82 */ /* 0x000e760000000800 */
[----:B------:R1:W-:Y:S02]  /*c1c0*/  LDGSTS.E [R252+0x20038], desc[UR26][R84.64], !P1 ;  /* 0x2003800054fc7fae */ /* 0x0003e4000c9a101a */
[----:B-1----:R-:W1:Y:S01]  /*c1d0*/  LDC R84, c[0x0][0x3a0] ;  /* 0x0000e800ff547b82 */ /* 0x002e620000000800 */
[----:B--2---:R-:W-:-:S07]  /*c1e0*/  IADD3 R118, P3, PT, R110, R109, RZ ;  /* 0x0000006d6e767210 */ /* 0x004fce0007f7e0ff */
[----:B------:R-:W2:Y:S01]  /*c1f0*/  LDC R85, c[0x0][0x3a0] ;  /* 0x0000e800ff557b82 */ /* 0x000ea20000000800 */
[----:B------:R-:W-:Y:S02]  /*c200*/  IMAD.X R119, R111, 0x1, R68, P3 ;  /* 0x000000016f777824 */ /* 0x000fe400018e0644 */
[----:B------:R-:W4:Y:S01]  /*c210*/  LDL.LU.64 R110, [R1] ;  /* 0x00000000016e7983 */ /* 0x000f220000300a00 */
[----:B------:R-:W-:Y:S01]  /*c220*/  VIADD R5, R5, 0xffffff26 ;  /* 0xffffff2605057836 */ /* 0x000fe20000000000 */
[----:B------:R-:W-:Y:S02]  /*c230*/  UIADD3 UR22, UPT, UPT, UR22, -0xd4, URZ ;  /* 0xffffff2c16167890 */ /* 0x000fe4000fffe0ff */
[----:B------:R-:W-:Y:S02]  /*c240*/  UIADD3 UR14, UPT, UPT, UR14, -0xd8, URZ ;  /* 0xffffff280e0e7890 */ /* 0x000fe4000fffe0ff */
[----:B------:R-:W-:Y:S02]  /*c250*/  UISETP.GE.U32.AND UP6, UPT, UR24, 0x7ffffeef, UPT ;  /* 0x7ffffeef1800788c */ /* 0x000fe4000bfc6070 */
[----:B------:R-:W-:Y:S01]  /*c260*/  UIADD3 UR7, UPT, UPT, UR7, -0xdc, URZ ;  /* 0xffffff2407077890 */ /* 0x000fe2000fffe0ff */
[----:B------:R-:W-:Y:S01]  /*c270*/  ISETP.GE.U32.AND P1, PT, R5, 0x7ffffee7, PT ;  /* 0x7ffffee70500780c */ /* 0x000fe20003f26070 */
[----:B------:R-:W-:-:S02]  /*c280*/  UIADD3 UR21, UPT, UPT, UR21, -0xd3, URZ ;  /* 0xffffff2d15157890 */ /* 0x000fc4000fffe0ff */
[----:B------:R-:W-:Y:S01]  /*c290*/  UISETP.GE.U32.AND UP1, UPT, UR23, 0x7ffffef0, UPT ;  /* 0x7ffffef01700788c */ /* 0x000fe2000bf26070 */
[----:B-1----:R-:W-:Y:S01]  /*c2a0*/  VIADD R5, R84, 0xffffff27 ;  /* 0xffffff2754057836 */ /* 0x002fe20000000000 */
[----:B------:R-:W-:Y:S02]  /*c2b0*/  UIADD3 UR6, UPT, UPT, UR6, -0xdb, URZ ;  /* 0xffffff2506067890 */ /* 0x000fe4000fffe0ff */
[----:B------:R-:W-:Y:S01]  /*c2c0*/  UISETP.GE.U32.AND UP3, UPT, UR9, 0x7ffffeea, UPT ;  /* 0x7ffffeea0900788c */ /* 0x000fe2000bf66070 */
[----:B------:R-:W-:Y:S01]  /*c2d0*/  VIADD R84, R86, 0xffffff20 ;  /* 0xffffff2056547836 */ /* 0x000fe20000000000 */
[----:B------:R-:W-:Y:S02]  /*c2e0*/  UISETP.GE.U32.AND UP4, UPT, UR22, 0x7ffffeed, UPT ;  /* 0x7ffffeed1600788c */ /* 0x000fe4000bf86070 */
[----:B------:R-:W-:Y:S02]  /*c2f0*/  UISETP.GE.U32.AND UP2, UPT, UR14, 0x7ffffee9, UPT ;  /* 0x7ffffee90e00788c */ /* 0x000fe4000bf46070 */
[----:B------:R-:W-:-:S02]  /*c300*/  USEL UR9, URZ, 0x4, UP6 ;  /* 0x00000004ff097887 */ /* 0x000fc4000b000000 */
[----:B------:R-:W-:Y:S02]  /*c310*/  UIADD3 UR20, UPT, UPT, UR20, -0xd6, URZ ;  /* 0xffffff2a14147890 */ /* 0x000fe4000fffe0ff */
[----:B------:R-:W-:Y:S02]  /*c320*/  UIADD3 UR4, UPT, UPT, UR4, -0xdf, URZ ;  /* 0xffffff2104047890 */ /* 0x000fe4000fffe0ff */
[----:B------:R-:W-:Y:S02]  /*c330*/  UISETP.GE.U32.AND UP6, UPT, UR7, 0x7ffffee5, UPT ;  /* 0x7ffffee50700788c */ /* 0x000fe4000bfc6070 */
[----:B------:R-:W-:Y:S02]  /*c340*/  UISETP.GE.U32.AND UP5, UPT, UR21, 0x7ffffeee, UPT ;  /* 0x7ffffeee1500788c */ /* 0x000fe4000bfa6070 */
[----:B------:R-:W-:Y:S02]  /*c350*/  USEL UR7, URZ, 0x7fff8, UP1 ;  /* 0x0007fff8ff077887 */ /* 0x000fe40008800000 */
[----:B------:R-:W-:-:S02]  /*c360*/  UIADD3 UR15, UPT, UPT, UR15, -0xd5, URZ ;  /* 0xffffff2b0f0f7890 */ /* 0x000fc4000fffe0ff */
[----:B------:R-:W-:Y:S02]  /*c370*/  UISETP.GE.U32.AND UP1, UPT, UR6, 0x7ffffee6, UPT ;  /* 0x7ffffee60600788c */ /* 0x000fe4000bf26070 */
[----:B------:R-:W-:Y:S02]  /*c380*/  USEL UR14, URZ, 0x1, UP4 ;  /* 0x00000001ff0e7887 */ /* 0x000fe4000a000000 */
[----:B------:R-:W-:Y:S01]  /*c390*/  USEL UR6, URZ, 0x1, UP2 ;  /* 0x00000001ff067887 */ /* 0x000fe20009000000 */
[----:B------:R-:W-:Y:S01]  /*c3a0*/  ISETP.GE.U32.AND P3, PT, R84, 0x7ffffee1, PT ;  /* 0x7ffffee15400780c */ /* 0x000fe20003f66070 */
[----:B------:R-:W-:Y:S02]  /*c3b0*/  UISETP.GE.U32.AND UP4, UPT, UR20, 0x7ffffeeb, UPT ;  /* 0x7ffffeeb1400788c */ /* 0x000fe4000bf86070 */
[----:B------:R-:W-:Y:S02]  /*c3c0*/  UISETP.GE.U32.AND UP2, UPT, UR4, 0x7ffffee2, UPT ;  /* 0x7ffffee20400788c */ /* 0x000fe4000bf46070 */
[----:B------:R-:W-:-:S02]  /*c3d0*/  USEL UR20, URZ, 0x1fffe, UP5 ;  /* 0x0001fffeff147887 */ /* 0x000fc4000a800000 */
[----:B------:R-:W-:Y:S02]  /*c3e0*/  UISETP.GE.U32.AND UP5, UPT, UR15, 0x7ffffeec, UPT ;  /* 0x7ffffeec0f00788c */ /* 0x000fe4000bfa6070 */
[----:B------:R-:W-:Y:S02]  /*c3f0*/  USEL UR4, URZ, 0x1, UP6 ;  /* 0x00000001ff047887 */ /* 0x000fe4000b000000 */
[----:B------:R-:W-:Y:S01]  /*c400*/  USEL UR15, URZ, 0x1fffe, UP1 ;  /* 0x0001fffeff0f7887 */ /* 0x000fe20008800000 */
[----:B------:R-:W-:Y:S01]  /*c410*/  ISETP.GE.U32.AND P4, PT, R5, 0x7ffffee8, PT ;  /* 0x7ffffee80500780c */ /* 0x000fe20003f86070 */
[----:B------:R-:W-:Y:S01]  /*c420*/  USEL UR22, URZ, 0x1fffe, UP2 ;  /* 0x0001fffeff167887 */ /* 0x000fe20009000000 */
[----:B------:R-:W-:Y:S01]  /*c430*/  SEL R84, RZ, 0x1, P3 ;  /* 0x00000001ff547807 */ /* 0x000fe20001800000 */
[----:B------:R-:W-:Y:S01]  /*c440*/  UIADD3 UR5, UPT, UPT, UR5, -0xdd, URZ ;  /* 0xffffff2305057890 */ /* 0x000fe2000fffe0ff */
[----:B--2---:R-:W-:Y:S01]  /*c450*/  VIADD R5, R85, 0xffffff22 ;  /* 0xffffff2255057836 */ /* 0x004fe20000000000 */
[----:B------:R-:W-:-:S02]  /*c460*/  UIADD3 UR4, UPT, UPT, UR4, UR15, URZ ;  /* 0x0000000f04047290 */ /* 0x000fc4000fffe0ff */
[----:B------:R-:W-:Y:S01]  /*c470*/  UISETP.GE.U32.AND UP6, UPT, UR5, 0x7ffffee4, UPT ;  /* 0x7ffffee40500788c */ /* 0x000fe2000bfc6070 */
[----:B------:R-:W-:Y:S01]  /*c480*/  VIADD R84, R84, UR22 ;  /* 0x0000001654547c36 */ /* 0x000fe20008000000 */
[----:B------:R-:W-:Y:S01]  /*c490*/  USEL UR5, URZ, 0x1fffe, UP3 ;  /* 0x0001fffeff057887 */ /* 0x000fe20009800000 */
[----:B------:R-:W-:Y:S01]  /*c4a0*/  ISETP.GE.U32.AND P5, PT, R5, 0x7ffffee3, PT ;  /* 0x7ffffee30500780c */ /* 0x000fe20003fa6070 */
[----:B------:R-:W-:Y:S01]  /*c4b0*/  ULOP3.LUT UR15, UR4, 0x3, URZ, 0xc0, !UPT ;  /* 0x00000003040f7892 */ /* 0x000fe2000f8ec0ff */
[----:B------:R-:W-:Y:S01]  /*c4c0*/  SEL R5, RZ, 0x4, P1 ;  /* 0x00000004ff057807 */ /* 0x000fe20000800000 */
[----:B------:R-:W-:Y:S01]  /*c4d0*/  USEL UR21, URZ, 0x7fff8, UP6 ;  /* 0x0007fff8ff157887 */ /* 0x000fe2000b000000 */
[----:B------:R-:W-:Y:S01]  /*c4e0*/  SEL R86, RZ, 0x7fff8, P4 ;  /* 0x0007fff8ff567807 */ /* 0x000fe20002000000 */
[----:B------:R-:W-:Y:S01]  /*c4f0*/  UIADD3 UR6, UPT, UPT, UR6, UR5, URZ ;  /* 0x0000000506067290 */ /* 0x000fe2000fffe0ff */
[----:B------:R-:W-:Y:S01]  /*c500*/  LOP3.LUT R84, R84, 0x3, RZ, 0xc0, !PT ;  /* 0x0000000354547812 */ /* 0x000fe200078ec0ff */
[----:B------:R-:W-:Y:S01]  /*c510*/  UIADD3 UR14, UPT, UPT, UR14, UR20, URZ ;  /* 0x000000140e0e7290 */ /* 0x000fe2000fffe0ff */
[----:B------:R-:W-:Y:S01]  /*c520*/  SEL R85, RZ, 0x4, P5 ;  /* 0x00000004ff557807 */ /* 0x000fe20002800000 */
[----:B------:R-:W-:Y:S01]  /*c530*/  USEL UR4, URZ, 0x4, UP4 ;  /* 0x00000004ff047887 */ /* 0x000fe2000a000000 */
[----:B------:R-:W-:Y:S01]  /*c540*/  IADD3 R5, PT, PT, R86, UR15, R5 ;  /* 0x0000000f56057c10 */ /* 0x000fe2000fffe005 */
[----:B------:R-:W-:Y:S01]  /*c550*/  USEL UR5, URZ, 0x7fff8, UP5 ;  /* 0x0007fff8ff057887 */ /* 0x000fe2000a800000 */
[----:B---3--:R-:W-:Y:S01]  /*c560*/  IADD3 R86, P1, PT, R114, R109, RZ ;  /* 0x0000006d72567210 */ /* 0x008fe20007f3e0ff */
[----:B------:R-:W-:Y:S01]  /*c570*/  ULOP3.LUT UR6, UR6, 0x3, URZ, 0xc0, !UPT ;  /* 0x0000000306067892 */ /* 0x000fe2000f8ec0ff */
[----:B------:R-:W-:Y:S01]  /*c580*/  IADD3 R84, PT, PT, R84, UR21, R85 ;  /* 0x0000001554547c10 */ /* 0x000fe2000fffe055 */
[----:B------:R-:W-:-:S02]  /*c590*/  ULOP3.LUT UR14, UR14, 0x3, URZ, 0xc0, !UPT ;  /* 0x000000030e0e7892 */ /* 0x000fc4000f8ec0ff */
[----:B------:R-:W-:Y:S01]  /*c5a0*/  UIADD3 UR4, UPT, UPT, UR6, UR5, UR4 ;  /* 0x0000000506047290 */ /* 0x000fe2000fffe004 */
[----:B------:R-:W-:Y:S01]  /*c5b0*/  LOP3.LUT R84, R84, 0xf, RZ, 0xc0, !PT ;  /* 0x0000000f54547812 */ /* 0x000fe200078ec0ff */
[----:B------:R-:W-:Y:S01]  /*c5c0*/  IMAD.X R87, R115, 0x1, R68, P1 ;  /* 0x0000000173577824 */ /* 0x000fe200008e0644 */
[-C--:B----4-:R-:W-:Y:S01]  /*c5d0*/  IADD3 R114, P1, PT, R112, R109.reuse, RZ ;  /* 0x0000006d70727210 */ /* 0x090fe20007f3e0ff */
[----:B------:R-:W-:Y:S02]  /*c5e0*/  USHF.L.U32 UR4, UR4, 0x8, URZ ;  /* 0x0000000804047899 */ /* 0x000fe400080006ff */
[----:B------:R-:W-:Y:S01]  /*c5f0*/  IMAD R5, R5, 0x10, R84 ;  /* 0x0000001005057824 */ /* 0x000fe200078e0254 */
[----:B------:R-:W-:Y:S01]  /*c600*/  UIADD3 UR7, UPT, UPT, UR14, UR7, UR9 ;  /* 0x000000070e077290 */ /* 0x000fe2000fffe009 */
[--C-:B------:R-:W-:Y:S01]  /*c610*/  IMAD.X R115, R113, 0x1, R68.reuse, P1 ;  /* 0x0000000171737824 */ /* 0x100fe200008e0644 */
[----:B------:R-:W-:Y:S01]  /*c620*/  ULOP3.LUT UR4, UR4, 0xf00, URZ, 0xe2, !UPT ;  /* 0x00000f0004047892 */ /* 0x000fe2000f8ee2ff */
[----:B------:R-:W-:Y:S01]  /*c630*/  IADD3 R112, P1, PT, R250, R109, RZ ;  /* 0x0000006dfa707210 */ /* 0x000fe20007f3e0ff */
[----:B------:R-:W-:Y:S01]  /*c640*/  VIADD R243, R243, 0xffffff30 ;  /* 0xffffff30f3f37836 */ /* 0x000fe20000000000 */
[----:B------:R-:W-:Y:S01]  /*c650*/  LOP3.LUT R5, R5, 0xff, RZ, 0xc0, !PT ;  /* 0x000000ff05057812 */ /* 0x000fe200078ec0ff */
[----:B------:R-:W-:Y:S01]  /*c660*/  ULEA UR4, UR7, UR4, 0xc ;  /* 0x0000000407047291 */ /* 0x000fe2000f8e60ff */
[----:B------:R-:W-:Y:S01]  /*c670*/  IADD3 R152, P5, PT, R152, R69, RZ ;  /* 0x0000004598987210 */ /* 0x000fe20007fbe0ff */
[----:B------:R-:W-:Y:S01]  /*c680*/  IMAD.X R113, R251, 0x1, R68, P1 ;  /* 0x00000001fb717824 */ /* 0x000fe200008e0644 */
[----:B------:R-:W1:Y:S01]  /*c690*/  LDCU UR21, c[0x0][0x3a0] ;  /* 0x00007400ff1577ac */ /* 0x000e620008000800 */
[----:B------:R-:W-:Y:S01]  /*c6a0*/  IMAD.SHL.U32 R251, R73, 0x4, RZ ;  /* 0x0000000449fb7824 */ /* 0x000fe200078e00ff */
[----:B------:R-:W2:Y:S01]  /*c6b0*/  LDC R250, c[0x0][0x3a0] ;  /* 0x0000e800fffa7b82 */ /* 0x000ea20000000800 */
[----:B------:R-:W-:Y:S01]  /*c6c0*/  VIADD R5, R5, UR4 ;  /* 0x0000000405057c36 */ /* 0x000fe20008000000 */
[----:B------:R-:W3:Y:S04]  /*c6d0*/  LDCU UR24, c[0x0][0x3a0] ;  /* 0x00007400ff1877ac */ /* 0x000ee80008000800 */
[----:B------:R-:W-:Y:S01]  /*c6e0*/  LOP3.LUT R5, R5, 0xffff, RZ, 0xc0, !PT ;  /* 0x0000ffff05057812 */ /* 0x000fe200078ec0ff */
[----:B------:R-:W-:Y:S01]  /*c6f0*/  IMAD.X R153, R153, 0x1, R70, P5 ;  /* 0x0000000199997824 */ /* 0x000fe200028e0646 */
[-C--:B------:R-:W-:Y:S01]  /*c700*/  IADD3 R208, P6, PT, R208, R251.reuse, RZ ;  /* 0x000000fbd0d07210 */ /* 0x080fe20007fde0ff */
[----:B------:R-:W4:Y:S01]  /*c710*/  LDCU UR14, c[0x0][0x3a0] ;  /* 0x00007400ff0e77ac */ /* 0x000f220008000800 */
[----:B------:R-:W-:-:S03]  /*c720*/  IADD3 R210, P5, PT, R210, R251, RZ ;  /* 0x000000fbd2d27210 */ /* 0x000fc60007fbe0ff */
[--C-:B------:R-:W-:Y:S01]  /*c730*/  IMAD.X R209, R209, 0x1, R68.reuse, P6 ;  /* 0x00000001d1d17824 */ /* 0x100fe200030e0644 */
[----:B------:R-:W-:Y:S01]  /*c740*/  IADD3 R154, P6, PT, R154, R69, RZ ;  /* 0x000000459a9a7210 */ /* 0x000fe20007fde0ff */
[----:B------:R-:W-:Y:S01]  /*c750*/  IMAD.X R211, R211, 0x1, R68, P5 ;  /* 0x00000001d3d37824 */ /* 0x000fe200028e0644 */
[----:B------:R-:W1:Y:S03]  /*c760*/  LDCU UR23, c[0x0][0x3a0] ;  /* 0x00007400ff1777ac */ /* 0x000e660008000800 */
[----:B------:R-:W-:Y:S01]  /*c770*/  IMAD.X R155, R155, 0x1, R70, P6 ;  /* 0x000000019b9b7824 */ /* 0x000fe200030e0646 */
[----:B------:R-:W1:Y:S01]  /*c780*/  LDCU UR22, c[0x0][0x3a0] ;  /* 0x00007400ff1677ac */ /* 0x000e620008000800 */
[----:B------:R-:W1:Y:S01]  /*c790*/  LDCU UR9, c[0x0][0x3a0] ;  /* 0x00007400ff0977ac */ /* 0x000e620008000800 */
[----:B------:R-:W1:Y:S01]  /*c7a0*/  LDCU UR5, c[0x0][0x3a0] ;  /* 0x00007400ff0577ac */ /* 0x000e620008000800 */
[----:B------:R-:W1:Y:S01]  /*c7b0*/  LDCU UR4, c[0x0][0x3a0] ;  /* 0x00007400ff0477ac */ /* 0x000e620008000800 */
[----:B------:R-:W1:Y:S01]  /*c7c0*/  LDCU UR20, c[0x0][0x3a0] ;  /* 0x00007400ff1477ac */ /* 0x000e620008000800 */
[----:B------:R-:W1:Y:S01]  /*c7d0*/  LDCU UR15, c[0x0][0x3a0] ;  /* 0x00007400ff0f77ac */ /* 0x000e620008000800 */
[----:B------:R-:W1:Y:S01]  /*c7e0*/  LDCU UR7, c[0x0][0x3a0] ;  /* 0x00007400ff0777ac */ /* 0x000e620008000800 */
[----:B------:R-:W-:Y:S01]  /*c7f0*/  UIADD3 UR28, UPT, UPT, UR28, -0xe4, URZ ;  /* 0xffffff1c1c1c7890 */ /* 0x000fe2000fffe0ff */
[----:B------:R-:W1:Y:S01]  /*c800*/  LDCU UR6, c[0x0][0x3a0] ;  /* 0x00007400ff0677ac */ /* 0x000e620008000800 */
[----:B------:R-:W-:-:S05]  /*c810*/  IADD3 R84, P4, PT, R110, R109, RZ ;  /* 0x0000006d6e547210 */ /* 0x000fca0007f9e0ff */
[----:B------:R-:W-:Y:S01]  /*c820*/  IMAD.X R85, R111, 0x1, R68, P4 ;  /* 0x000000016f557824 */ /* 0x000fe200020e0644 */
[----:B------:R-:W-:Y:S02]  /*c830*/  IADD3 R108, P4, PT, R248, R109, RZ ;  /* 0x0000006df86c7210 */ /* 0x000fe40007f9e0ff */
[----:B------:R-:W-:-:S03]  /*c840*/  IADD3 R110, P1, PT, R246, R251, RZ ;  /* 0x000000fbf66e7210 */ /* 0x000fc60007f3e0ff */
[--C-:B------:R-:W-:Y:S01]  /*c850*/  IMAD.X R109, R249, 0x1, R68.reuse, P4 ;  /* 0x00000001f96d7824 */ /* 0x100fe200020e0644 */
[----:B------:R-:W-:Y:S01]  /*c860*/  IADD3 R204, P4, PT, R204, R251, RZ ;  /* 0x000000fbcccc7210 */ /* 0x000fe20007f9e0ff */
[----:B------:R-:W-:Y:S01]  /*c870*/  IMAD.X R111, R247, 0x1, R68, P1 ;  /* 0x00000001f76f7824 */ /* 0x000fe200008e0644 */
[----:B------:R-:W-:-:S03]  /*c880*/  ISETP.GE.U32.AND P1, PT, R243, 0x7ffffef1, PT ;  /* 0x7ffffef1f300780c */ /* 0x000fc60003f26070 */
[----:B------:R-:W-:Y:S01]  /*c890*/  IMAD.X R205, R205, 0x1, R68, P4 ;  /* 0x00000001cdcd7824 */ /* 0x000fe200020e0644 */
[----:B------:R-:W-:Y:S02]  /*c8a0*/  IADD3 R206, P4, PT, R206, R251, RZ ;  /* 0x000000fbcece7210 */ /* 0x000fe40007f9e0ff */
[----:B------:R-:W-:-:S03]  /*c8b0*/  SHF.R.U32.HI R243, RZ, 0xf, R5 ;  /* 0x0000000ffff37819 */ /* 0x000fc60000011605 */
[----:B------:R-:W-:Y:S01]  /*c8c0*/  IMAD.X R207, R207, 0x1, R68, P4 ;  /* 0x00000001cfcf7824 */ /* 0x000fe200020e0644 */
[----:B------:R-:W-:Y:S02]  /*c8d0*/  LOP3.LUT P4, RZ, R243, 0x1, RZ, 0xc0, !PT ;  /* 0x00000001f3ff7812 */ /* 0x000fe4000788c0ff */
[----:B------:R-:W-:Y:S01]  /*c8e0*/  SHF.R.U32.HI R243, RZ, 0xe, R5 ;  /* 0x0000000efff37819 */ /* 0x000fe20000011605 */
[----:B------:R1:W-:Y:S03]  /*c8f0*/  LDGSTS.E [R252+0x2003c], desc[UR26][R214.64], !P1 ;  /* 0x2003c000d6fc7fae */ /* 0x0003e6000c9a101a */
[----:B------:R-:W-:-:S07]  /*c900*/  LOP3.LUT P1, RZ, R243, 0x1, RZ, 0xc0, !PT ;  /* 0x00000001f3ff7812 */ /* 0x000fce000782c0ff */
[----:B------:R2:W-:Y:S01]  /*c910*/  LDGSTS.E [R252+0x20040], desc[UR26][R104.64], P4 ;  /* 0x2004000068fc7fae */ /* 0x0005e2000a1a101a */
[--C-:B-1----:R-:W-:Y:S01]  /*c920*/  SHF.R.U32.HI R214, RZ, 0xd, R5.reuse ;  /* 0x0000000dffd67819 */ /* 0x102fe20000011605 */
[----:B------:R-:W1:Y:S03]  /*c930*/  LDC R215, c[0x0][0x3a0] ;  /* 0x0000e800ffd77b82 */ /* 0x000e660000000800 */
[----:B------:R-:W-:Y:S01]  /*c940*/  LOP3.LUT P5, RZ, R214, 0x1, RZ, 0xc0, !PT ;  /* 0x00000001d6ff7812 */ /* 0x000fe200078ac0ff */
[----:B------:R-:W-:Y:S01]  /*c950*/  LDGSTS.E [R252+0x20044], desc[UR26][R234.64], P1 ;  /* 0x20044000eafc7fae */ /* 0x000fe200089a101a */
[----:B------:R-:W-:Y:S02]  /*c960*/  SHF.R.U32.HI R214, RZ, 0xc, R5 ;  /* 0x0000000cffd67819 */ /* 0x000fe40000011605 */
[-C--:B--2---:R-:W-:Y:S02]  /*c970*/  IADD3 R104, P6, PT, R156, R69.reuse, RZ ;  /* 0x000000459c687210 */ /* 0x084fe40007fde0ff */
[----:B------:R-:W-:-:S03]  /*c980*/  IADD3 R156, P4, PT, R158, R69, RZ ;  /* 0x000000459e9c7210 */ /* 0x000fc60007f9e0ff */
[--C-:B------:R-:W-:Y:S01]  /*c990*/  IMAD.X R105, R157, 0x1, R70.reuse, P6 ;  /* 0x000000019d697824 */ /* 0x100fe200030e0646 */
[----:B------:R-:W-:Y:S01]  /*c9a0*/  IADD3 R158, P6, PT, R160, R69, RZ ;  /* 0x00000045a09e7210 */ /* 0x000fe20007fde0ff */
[--C-:B------:R-:W-:Y:S01]  /*c9b0*/  IMAD.X R157, R159, 0x1, R70.reuse, P4 ;  /* 0x000000019f9d7824 */ /* 0x100fe200020e0646 */
[----:B------:R-:W-:Y:S01]  /*c9c0*/  LOP3.LUT P4, RZ, R214, 0x1, RZ, 0xc0, !PT ;  /* 0x00000001d6ff7812 */ /* 0x000fe2000788c0ff */
[----:B------:R-:W-:Y:S01]  /*c9d0*/  LDGSTS.E [R252+0x20048], desc[UR26][R232.64], P5 ;  /* 0x20048000e8fc7fae */ /* 0x000fe2000a9a101a */
[--C-:B------:R-:W-:Y:S01]  /*c9e0*/  SHF.R.U32.HI R160, RZ, 0xb, R5.reuse ;  /* 0x0000000bffa07819 */ /* 0x100fe20000011605 */
[----:B------:R-:W-:Y:S01]  /*c9f0*/  IMAD.X R159, R161, 0x1, R70, P6 ;  /* 0x00000001a19f7824 */ /* 0x000fe200030e0646 */
[----:B------:R-:W2:Y:S02]  /*ca00*/  LDC R214, c[0x0][0x3a0] ;  /* 0x0000e800ffd67b82 */ /* 0x000ea40000000800 */
[----:B------:R-:W-:Y:S02]  /*ca10*/  LOP3.LUT P1, RZ, R160, 0x1, RZ, 0xc0, !PT ;  /* 0x00000001a0ff7812 */ /* 0x000fe4000782c0ff */
[----:B------:R-:W-:-:S04]  /*ca20*/  SHF.R.U32.HI R160, RZ, 0xa, R5 ;  /* 0x0000000affa07819 */ /* 0x000fc80000011605 */
[----:B------:R-:W-:Y:S01]  /*ca30*/  LOP3.LUT P5, RZ, R160, 0x1, RZ, 0xc0, !PT ;  /* 0x00000001a0ff7812 */ /* 0x000fe200078ac0ff */
[----:B------:R-:W-:Y:S01]  /*ca40*/  LDGSTS.E [R252+0x2004c], desc[UR26][R230.64], P4 ;  /* 0x2004c000e6fc7fae */ /* 0x000fe2000a1a101a */
[--C-:B------:R-:W-:Y:S01]  /*ca50*/  SHF.R.U32.HI R160, RZ, 0x9, R5.reuse ;  /* 0x00000009ffa07819 */ /* 0x100fe20000011605 */
[----:B------:R-:W1:Y:S03]  /*ca60*/  LDC R161, c[0x0][0x3a0] ;  /* 0x0000e800ffa17b82 */ /* 0x000e660000000800 */
[----:B------:R-:W-:Y:S01]  /*ca70*/  LOP3.LUT P4, RZ, R160, 0x1, RZ, 0xc0, !PT ;  /* 0x00000001a0ff7812 */ /* 0x000fe2000788c0ff */
[----:B------:R-:W-:Y:S01]  /*ca80*/  LDGSTS.E [R252+0x20050], desc[UR26][R228.64], P1 ;  /* 0x20050000e4fc7fae */ /* 0x000fe200089a101a */
[----:B------:R-:W-:-:S04]  /*ca90*/  SHF.R.U32.HI R160, RZ, 0x8, R5 ;  /* 0x00000008ffa07819 */ /* 0x000fc80000011605 */
[----:B------:R-:W-:Y:S01]  /*caa0*/  LOP3.LUT P6, RZ, R160, 0x1, RZ, 0xc0, !PT ;  /* 0x00000001a0ff7812 */ /* 0x000fe200078cc0ff */
[----:B------:R3:W-:Y:S01]  /*cab0*/  LDGSTS.E [R252+0x20054], desc[UR26][R226.64], P5 ;  /* 0x20054000e2fc7fae */ /* 0x0007e2000a9a101a */
[----:B------:R-:W-:-:S04]  /*cac0*/  SHF.R.U32.HI R160, RZ, 0x7, R5 ;  /* 0x00000007ffa07819 */ /* 0x000fc80000011605 */
[----:B------:R-:W-:Y:S01]  /*cad0*/  LOP3.LUT P1, RZ, R160, 0x1, RZ, 0xc0, !PT ;  /* 0x00000001a0ff7812 */ /* 0x000fe2000782c0ff */
[----:B------:R4:W-:Y:S01]  /*cae0*/  LDGSTS.E [R252+0x20058], desc[UR26][R224.64], P4 ;  /* 0x20058000e0fc7fae */ /* 0x0009e2000a1a101a */
[----:B------:R-:W-:-:S04]  /*caf0*/  SHF.R.U32.HI R160, RZ, 0x6, R5 ;  /* 0x00000006ffa07819 */ /* 0x000fc80000011605 */
[----:B------:R-:W-:Y:S01]  /*cb00*/  LOP3.LUT P5, RZ, R160, 0x1, RZ, 0xc0, !PT ;  /* 0x00000001a0ff7812 */ /* 0x000fe200078ac0ff */
[----:B------:R2:W-:Y:S01]  /*cb10*/  LDGSTS.E [R252+0x2005c], desc[UR26][R222.64], P6 ;  /* 0x2005c000defc7fae */ /* 0x0005e2000b1a101a */
[--C-:B------:R-:W-:Y:S01]  /*cb20*/  SHF.R.U32.HI R160, RZ, 0x5, R5.reuse ;  /* 0x00000005ffa07819 */ /* 0x100fe20000011605 */
[----:B---3--:R-:W3:Y:S03]  /*cb30*/  LDC R226, c[0x0][0x3a0] ;  /* 0x0000e800ffe27b82 */ /* 0x008ee60000000800 */
[----:B------:R-:W-:Y:S01]  /*cb40*/  LOP3.LUT P4, RZ, R160, 0x1, RZ, 0xc0, !PT ;  /* 0x00000001a0ff7812 */ /* 0x000fe2000788c0ff */
[----:B------:R-:W-:Y:S01]  /*cb50*/  LDGSTS.E [R252+0x20060], desc[UR26][R216.64], P1 ;  /* 0x20060000d8fc7fae */ /* 0x000fe200089a101a */
[----:B------:R-:W-:-:S03]  /*cb60*/  SHF.R.U32.HI R160, RZ, 0x4, R5 ;  /* 0x00000004ffa07819 */ /* 0x000fc60000011605 */
[----:B----4-:R-:W4:Y:S01]  /*cb70*/  LDC R224, c[0x0][0x3a0] ;  /* 0x0000e800ffe07b82 */ /* 0x010f220000000800 */
[----:B------:R-:W-:Y:S01]  /*cb80*/  LOP3.LUT P1, RZ, R160, 0x1, RZ, 0xc0, !PT ;  /* 0x00000001a0ff7812 */ /* 0x000fe2000782c0ff */
[----:B------:R1:W-:Y:S06]  /*cb90*/  LDGSTS.E [R252+0x20064], desc[UR26][R82.64], P5 ;  /* 0x2006400052fc7fae */ /* 0x0003ec000a9a101a */
[----:B--2---:R-:W2:Y:S01]  /*cba0*/  LDC R222, c[0x0][0x3a0] ;  /* 0x0000e800ffde7b82 */ /* 0x004ea20000000800 */
[----:B------:R-:W-:Y:S01]  /*cbb0*/  SHF.R.U32.HI R160, RZ, 0x3, R5 ;  /* 0x00000003ffa07819 */ /* 0x000fe20000011605 */
[----:B------:R3:W-:Y:S03]  /*cbc0*/  LDGSTS.E [R252+0x20068], desc[UR26][R218.64], P4 ;  /* 0x20068000dafc7fae */ /* 0x0007e6000a1a101a */
[----:B------:R-:W-:Y:S01]  /*cbd0*/  LOP3.LUT P5, RZ, R160, 0x1, RZ, 0xc0, !PT ;  /* 0x00000001a0ff7812 */ /* 0x000fe200078ac0ff */
[----:B-1----:R-:W-:Y:S01]  /*cbe0*/  VIADD R82, R214, 0xffffff0c ;  /* 0xffffff0cd6527836 */ /* 0x002fe20000000000 */
[----:B------:R1:W-:Y:S01]  /*cbf0*/  LDGSTS.E [R252+0x2006c], desc[UR26][R220.64], P1 ;  /* 0x2006c000dcfc7fae */ /* 0x0003e200089a101a */
[----:B------:R-:W1:Y:S03]  /*cc00*/  LDC R160, c[0x0][0x3a0] ;  /* 0x0000e800ffa07b82 */ /* 0x000e660000000800 */
[----:B------:R-:W-:Y:S01]  /*cc10*/  ISETP.GE.U32.AND P1, PT, R82, 0x7ffffecd, PT ;  /* 0x7ffffecd5200780c */ /* 0x000fe20003f26070 */
[----:B------:R-:W-:-:S04]  /*cc20*/  VIADD R82, R161, 0xffffff0e ;  /* 0xffffff0ea1527836 */ /* 0x000fc80000000000 */
[----:B------:R-:W1:Y:S01]  /*cc30*/  LDC R214, c[0x0][0x3a0] ;  /* 0x0000e800ffd67b82 */ /* 0x000e620000000800 */
[----:B------:R-:W-:Y:S01]  /*cc40*/  SEL R216, RZ, 0x1, P1 ;  /* 0x00000001ffd87807 */ /* 0x000fe20000800000 */
[----:B----4-:R-:W-:Y:S01]  /*cc50*/  VIADD R83, R224, 0xffffff0d ;  /* 0xffffff0de0537836 */ /* 0x010fe20000000000 */
[----:B------:R-:W-:Y:S01]  /*cc60*/  ISETP.GE.U32.AND P1, PT, R82, 0x7ffffecf, PT ;  /* 0x7ffffecf5200780c */ /* 0x000fe20003f26070 */
[----:B------:R-:W-:Y:S01]  /*cc70*/  UIADD3 UR25, UPT, UPT, UR25, -0xe3, URZ ;  /* 0xffffff1d19197890 */ /* 0x000fe2000fffe0ff */
[----:B------:R-:W-:Y:S03]  /*cc80*/  LDGSTS.E [R252+0x20070], desc[UR26][R150.64], P5 ;  /* 0x2007000096fc7fae */ /* 0x000fe6000a9a101a */
[----:B---3--:R-:W3:Y:S01]  /*cc90*/  LDC R218, c[0x0][0x3a0] ;  /* 0x0000e800ffda7b82 */ /* 0x008ee20000000800 */
[----:B--2---:R-:W-:-:S07]  /*cca0*/  VIADD R82, R222, 0xffffff08 ;  /* 0xffffff08de527836 */ /* 0x004fce0000000000 */
[----:B------:R-:W2:Y:S01]  /*ccb0*/  LDC R217, c[0x0][0x3a0] ;  /* 0x0000e800ffd97b82 */ /* 0x000ea20000000800 */
[----:B------:R-:W-:-:S07]  /*ccc0*/  ISETP.GE.U32.AND P4, PT, R83, 0x7ffffece, PT ;  /* 0x7ffffece5300780c */ /* 0x000fce0003f86070 */
[----:B------:R-:W4:Y:S01]  /*ccd0*/  LDC R222, c[0x0][0x3a0] ;  /* 0x0000e800ffde7b82 */ /* 0x000f220000000800 */
[----:B------:R-:W-:-:S07]  /*cce0*/  VIADD R83, R215, 0xffffff0f ;  /* 0xffffff0fd7537836 */ /* 0x000fce0000000000 */
[----:B------:R-:W4:Y:S01]  /*ccf0*/  LDC R223, c[0x0][0x3a0] ;  /* 0x0000e800ffdf7b82 */ /* 0x000f220000000800 */
[----:B------:R-:W-:Y:S02]  /*cd00*/  SEL R161, RZ, 0x1fffe, P4 ;  /* 0x0001fffeffa17807 */ /* 0x000fe40002000000 */
[----:B------:R-:W-:-:S05]  /*cd10*/  SEL R215, RZ, 0x4, P1 ;  /* 0x00000004ffd77807 */ /* 0x000fca0000800000 */
[----:B-1----:R-:W1:Y:S01]  /*cd20*/  LDC R221, c[0x0][0x3a0] ;  /* 0x0000e800ffdd7b82 */ /* 0x002e620000000800 */
[----:B------:R-:W-:Y:S01]  /*cd30*/  ISETP.GE.U32.AND P4, PT, R83, 0x7ffffed0, PT ;  /* 0x7ffffed05300780c */ /* 0x000fe20003f86070 */
[----:B------:R-:W-:Y:S01]  /*cd40*/  VIADD R83, R214, 0xffffff0a ;  /* 0xffffff0ad6537836 */ /* 0x000fe20000000000 */
[----:B------:R-:W-:Y:S01]  /*cd50*/  ISETP.GE.U32.AND P1, PT, R82, 0x7ffffec9, PT ;  /* 0x7ffffec95200780c */ /* 0x000fe20003f26070 */
[----:B------:R-:W-:-:S04]  /*cd60*/  VIADD R82, R160, 0xffffff09 ;  /* 0xffffff09a0527836 */ /* 0x000fc80000000000 */
[----:B------:R-:W1:Y:S01]  /*cd70*/  LDC R225, c[0x0][0x3a0] ;  /* 0x0000e800ffe17b82 */ /* 0x000e620000000800 */
[----:B------:R-:W-:Y:S01]  /*cd80*/  SEL R220, RZ, 0x7fff8, P4 ;  /* 0x0007fff8ffdc7807 */ /* 0x000fe20002000000 */
[----:B---3--:R-:W-:Y:S01]  /*cd90*/  VIADD R160, R218, 0xffffff04 ;  /* 0xffffff04daa07836 */ /* 0x008fe20000000000 */
[----:B------:R-:W-:Y:S02]  /*cda0*/  SEL R219, RZ, 0x1, P1 ;  /* 0x00000001ffdb7807 */ /* 0x000fe40000800000 */
[----:B------:R-:W-:Y:S01]  /*cdb0*/  ISETP.GE.U32.AND P4, PT, R82, 0x7ffffeca, PT ;  /* 0x7ffffeca5200780c */ /* 0x000fe20003f86070 */
[----:B--2---:R-:W-:Y:S01]  /*cdc0*/  VIADD R82, R217, 0xffffff0b ;  /* 0xffffff0bd9527836 */ /* 0x004fe20000000000 */
[----:B------:R-:W-:Y:S01]  /*cdd0*/  ISETP.GE.U32.AND P1, PT, R83, 0x7ffffecb, PT ;  /* 0x7ffffecb5300780c */ /* 0x000fe20003f26070 */
[----:B------:R-:W2:Y:S01]  /*cde0*/  LDC R224, c[0x0][0x3a0] ;  /* 0x0000e800ffe07b82 */ /* 0x000ea20000000800 */
[----:B------:R-:W-:Y:S02]  /*cdf0*/  SEL R83, RZ, 0x1fffe, P4 ;  /* 0x0001fffeff537807 */ /* 0x000fe40002000000 */
[----:B------:R-:W-:-:S02]  /*ce00*/  SEL R218, RZ, 0x4, P1 ;  /* 0x00000004ffda7807 */ /* 0x000fc40000800000 */
[----:B------:R-:W-:Y:S01]  /*ce10*/  ISETP.GE.U32.AND P1, PT, R160, 0x7ffffec5, PT ;  /* 0x7ffffec5a000780c */ /* 0x000fe20003f26070 */
[----:B----4-:R-:W-:Y:S01]  /*ce20*/  VIADD R160, R222, 0xffffff05 ;  /* 0xffffff05dea07836 */ /* 0x010fe20000000000 */
[----:B------:R-:W-:Y:S01]  /*ce30*/  ISETP.GE.U32.AND P4, PT, R82, 0x7ffffecc, PT ;  /* 0x7ffffecc5200780c */ /* 0x000fe20003f86070 */
[----:B------:R-:W-:Y:S01]  /*ce40*/  VIADD R214, R223, 0xffffff06 ;  /* 0xffffff06dfd67836 */ /* 0x000fe20000000000 */
[----:B------:R-:W3:Y:S02]  /*ce50*/  LDC R227, c[0x0][0x3a0] ;  /* 0x0000e800ffe37b82 */ /* 0x000ee40000000800 */
[----:B------:R-:W-:Y:S02]  /*ce60*/  SEL R82, RZ, 0x7fff8, P4 ;  /* 0x0007fff8ff527807 */ /* 0x000fe40002000000 */
[----:B------:R-:W-:Y:S02]  /*ce70*/  ISETP.GE.U32.AND P4, PT, R160, 0x7ffffec6, PT ;  /* 0x7ffffec6a000780c */ /* 0x000fe40003f86070 */
[----:B------:R-:W-:-:S02]  /*ce80*/  SEL R160, RZ, 0x1, P1 ;  /* 0x00000001ffa07807 */ /* 0x000fc40000800000 */
[----:B------:R-:W-:Y:S01]  /*ce90*/  ISETP.GE.U32.AND P1, PT, R214, 0x7ffffec7, PT ;  /* 0x7ffffec7d600780c */ /* 0x000fe20003f26070 */
[----:B-1----:R-:W-:Y:S02]  /*cea0*/  VIADD R214, R221, 0xffffff07 ;  /* 0xffffff07ddd67836 */ /* 0x002fe40000000000 */
[----:B------:R-:W-:Y:S02]  /*ceb0*/  VIADD R221, R225, 0xffffff01 ;  /* 0xffffff01e1dd7836 */ /* 0x000fe40000000000 */
[----:B------:R-:W1:Y:S01]  /*cec0*/  LDC R225, c[0x0][0x3a0] ;  /* 0x0000e800ffe17b82 */ /* 0x000e620000000800 */
[----:B------:R-:W-:Y:S01]  /*ced0*/  SEL R217, RZ, 0x1fffe, P4 ;  /* 0x0001fffeffd97807 */ /* 0x000fe20002000000 */
[----:B------:R-:W-:Y:S01]  /*cee0*/  VIADD R223, R226, 0xffffff02 ;  /* 0xffffff02e2df7836 */ /* 0x000fe20000000000 */
[----:B------:R-:W-:Y:S02]  /*cef0*/  ISETP.GE.U32.AND P4, PT, R214, 0x7ffffec8, PT ;  /* 0x7ffffec8d600780c */ /* 0x000fe40003f86070 */
[----:B------:R-:W-:-:S02]  /*cf00*/  SEL R214, RZ, 0x4, P1 ;  /* 0x00000004ffd67807 */ /* 0x000fc40000800000 */
[----:B------:R-:W-:Y:S01]  /*cf10*/  SHF.R.U32.HI R222, RZ, 0x2, R5 ;  /* 0x00000002ffde7819 */ /* 0x000fe20000011605 */
[----:B------:R-:W4:Y:S01]  /*cf20*/  LDC R226, c[0x0][0x3a0] ;  /* 0x0000e800ffe27b82 */ /* 0x000f220000000800 */
[----:B------:R-:W-:Y:S02]  /*cf30*/  ISETP.GE.U32.AND P1, PT, R221, 0x7ffffec2, PT ;  /* 0x7ffffec2dd00780c */ /* 0x000fe40003f26070 */
[----:B------:R-:W-:Y:S02]  /*cf40*/  SEL R221, RZ, 0x7fff8, P4 ;  /* 0x0007fff8ffdd7807 */ /* 0x000fe40002000000 */
[----:B------:R-:W-:Y:S02]  /*cf50*/  LOP3.LUT P4, RZ, R222, 0x1, RZ, 0xc0, !PT ;  /* 0x00000001deff7812 */ /* 0x000fe4000788c0ff */
[----:B------:R-:W-:Y:S01]  /*cf60*/  SEL R222, RZ, 0x1fffe, P1 ;  /* 0x0001fffeffde7807 */ /* 0x000fe20000800000 */
[----:B------:R-:W-:Y:S01]  /*cf70*/  IMAD.IADD R216, R216, 0x1, R161 ;  /* 0x00000001d8d87824 */ /* 0x000fe200078e02a1 */
[----:B------:R-:W-:Y:S01]  /*cf80*/  ISETP.GE.U32.AND P1, PT, R223, 0x7ffffec3, PT ;  /* 0x7ffffec3df00780c */ /* 0x000fe20003f26070 */
[----:B--2---:R-:W-:-:S03]  /*cf90*/  VIADD R223, R224, 0xffffff03 ;  /* 0xffffff03e0df7836 */ /* 0x004fc60000000000 */
[----:B------:R-:W-:Y:S02]  /*cfa0*/  SEL R161, RZ, 0x4, P1 ;  /* 0x00000004ffa17807 */ /* 0x000fe40000800000 */
[----:B------:R-:W-:Y:S01]  /*cfb0*/  ISETP.GE.U32.AND P1, PT, R223, 0x7ffffec4, PT ;  /* 0x7ffffec4df00780c */ /* 0x000fe20003f26070 */
[----:B-1----:R-:W-:Y:S01]  /*cfc0*/  VIADD R223, R225, 0xffffff1e ;  /* 0xffffff1ee1df7836 */ /* 0x002fe20000000000 */
[----:B------:R-:W-:Y:S01]  /*cfd0*/  LOP3.LUT R216, R216, 0x3, RZ, 0xc0, !PT ;  /* 0x00000003d8d87812 */ /* 0x000fe200078ec0ff */
[----:B------:R-:W-:Y:S02]  /*cfe0*/  UIADD3 UR21, UPT, UPT, UR21, -0xe7, URZ ;  /* 0xffffff1915157890 */ /* 0x000fe4000fffe0ff */
[----:B------:R-:W-:Y:S01]  /*cff0*/  UIADD3 UR24, UPT, UPT, UR24, -0xe6, URZ ;  /* 0xffffff1a18187890 */ /* 0x000fe2000fffe0ff */
[----:B------:R-:W-:Y:S01]  /*d000*/  IADD3 R215, PT, PT, R216, R220, R215 ;  /* 0x000000dcd8d77210 */ /* 0x000fe20007ffe0d7 */
[----:B------:R-:W-:Y:S01]  /*d010*/  UISETP.GE.U32.AND UP3, UPT, UR28, 0x7ffffedd, UPT ;  /* 0x7ffffedd1c00788c */ /* 0x000fe2000bf66070 */
[----:B------:R-:W-:Y:S01]  /*d020*/  SEL R216, RZ, 0x7fff8, P1 ;  /* 0x0007fff8ffd87807 */ /* 0x000fe20000800000 */
[----:B------:R-:W-:Y:S01]  /*d030*/  UIADD3 UR14, UPT, UPT, UR14, -0xec, URZ ;  /* 0xffffff140e0e7890 */ /* 0x000fe2000fffe0ff */
[----:B------:R-:W-:Y:S01]  /*d040*/  ISETP.GE.U32.AND P1, PT, R223, 0x7ffffedf, PT ;  /* 0x7ffffedfdf00780c */ /* 0x000fe20003f26070 */
[----:B---3--:R-:W-:Y:S01]  /*d050*/  VIADD R223, R227, 0xffffff1f ;  /* 0xffffff1fe3df7836 */ /* 0x008fe20000000000 */
[----:B------:R-:W-:Y:S01]  /*d060*/  UIADD3 UR23, UPT, UPT, UR23, -0xe5, URZ ;  /* 0xffffff1b17177890 */ /* 0x000fe2000fffe0ff */
[----:B------:R-:W-:Y:S01]  /*d070*/  IMAD.IADD R220, R219, 0x1, R83 ;  /* 0x00000001dbdc7824 */ /* 0x000fe200078e0253 */
[----:B------:R-:W-:Y:S01]  /*d080*/  UISETP.GE.U32.AND UP4, UPT, UR25, 0x7ffffede, UPT ;  /* 0x7ffffede1900788c */ /* 0x000fe2000bf86070 */
[----:B------:R-:W-:Y:S01]  /*d090*/  SEL R83, RZ, 0x4, P1 ;  /* 0x00000004ff537807 */ /* 0x000fe20000800000 */
[----:B------:R-:W-:Y:S01]  /*d0a0*/  UIADD3 UR22, UPT, UPT, UR22, -0xe8, URZ ;  /* 0xffffff1816167890 */ /* 0x000fe2000fffe0ff */
[----:B------:R-:W-:Y:S01]  /*d0b0*/  ISETP.GE.U32.AND P1, PT, R223, 0x7ffffee0, PT ;  /* 0x7ffffee0df00780c */ /* 0x000fe20003f26070 */
[----:B------:R-:W-:Y:S01]  /*d0c0*/  UIADD3 UR9, UPT, UPT, UR9, -0xeb, URZ ;  /* 0xffffff1509097890 */ /* 0x000fe2000fffe0ff */
[----:B----4-:R-:W-:Y:S01]  /*d0d0*/  VIADD R246, R226, 0xffffff00 ;  /* 0xffffff00e2f67836 */ /* 0x010fe20000000000 */
[----:B------:R-:W-:-:S02]  /*d0e0*/  UISETP.GE.U32.AND UP6, UPT, UR21, 0x7ffffeda, UPT ;  /* 0x7ffffeda1500788c */ /* 0x000fc4000bfc6070 */
[----:B------:R-:W-:Y:S02]  /*d0f0*/  UIADD3 UR5, UPT, UPT, UR5, -0xf0, URZ ;  /* 0xffffff1005057890 */ /* 0x000fe4000fffe0ff */
[----:B------:R-:W-:Y:S02]  /*d100*/  UIADD3 UR4, UPT, UPT, UR4, -0xef, URZ ;  /* 0xffffff1104047890 */ /* 0x000fe4000fffe0ff */
[----:B------:R-:W-:Y:S02]  /*d110*/  UIADD3 UR20, UPT, UPT, UR20, -0xea, URZ ;  /* 0xffffff1614147890 */ /* 0x000fe4000fffe0ff */
[----:B------:R-:W-:Y:S02]  /*d120*/  UIADD3 UR15, UPT, UPT, UR15, -0xe9, URZ ;  /* 0xffffff170f0f7890 */ /* 0x000fe4000fffe0ff */
[----:B------:R-:W-:Y:S02]  /*d130*/  UIADD3 UR7, UPT, UPT, UR7, -0xee, URZ ;  /* 0xffffff1207077890 */ /* 0x000fe4000fffe0ff */
[----:B------:R-:W-:Y:S01]  /*d140*/  UIADD3 UR6, UPT, UPT, UR6, -0xed, URZ ;  /* 0xffffff1306067890 */ /* 0x000fe2000fffe0ff */
[----:B------:R-:W-:Y:S01]  /*d150*/  IMAD.IADD R160, R160, 0x1, R217 ;  /* 0x00000001a0a07824 */ /* 0x000fe200078e02d9 */
[----:B------:R-:W-:Y:S01]  /*d160*/  UISETP.GE.U32.AND UP1, UPT, UR24, 0x7ffffedb, UPT ;  /* 0x7ffffedb1800788c */ /* 0x000fe2000bf26070 */
[----:B------:R-:W-:Y:S01]  /*d170*/  SHF.R.U32.HI R5, RZ, 0x1, R5 ;  /* 0x00000001ff057819 */ /* 0x000fe20000011605 */
[----:B------:R-:W-:Y:S01]  /*d180*/  USEL UR21, URZ, 0x1, UP3 ;  /* 0x00000001ff157887 */ /* 0x000fe20009800000 */
[----:B------:R1:W-:Y:S01]  /*d190*/  LDGSTS.E [R252+0x20074], desc[UR26][R102.64], P4 ;  /* 0x2007400066fc7fae */ /* 0x0003e2000a1a101a */
[----:B------:R-:W-:Y:S01]  /*d1a0*/  UISETP.GE.U32.AND UP3, UPT, UR14, 0x7ffffed5, UPT ;  /* 0x7ffffed50e00788c */ /* 0x000fe2000bf66070 */
[----:B------:R-:W-:Y:S01]  /*d1b0*/  SEL R219, RZ, 0x7fff8, P1 ;  /* 0x0007fff8ffdb7807 */ /* 0x000fe20000800000 */
[----:B------:R-:W-:Y:S01]  /*d1c0*/  UISETP.GE.U32.AND UP2, UPT, UR23, 0x7ffffedc, UPT ;  /* 0x7ffffedc1700788c */ /* 0x000fe2000bf46070 */
[----:B------:R-:W-:Y:S01]  /*d1d0*/  LOP3.LUT R220, R220, 0x3, RZ, 0xc0, !PT ;  /* 0x00000003dcdc7812 */ /* 0x000fe200078ec0ff */
[----:B------:R-:W-:Y:S01]  /*d1e0*/  USEL UR14, URZ, 0x1fffe, UP4 ;  /* 0x0001fffeff0e7887 */ /* 0x000fe2000a000000 */
[----:B------:R-:W-:Y:S01]  /*d1f0*/  ISETP.GE.U32.AND P1, PT, R246, 0x7ffffec1, PT ;  /* 0x7ffffec1f600780c */ /* 0x000fe20003f26070 */
[----:B------:R-:W-:-:S02]  /*d200*/  UISETP.GE.U32.AND UP5, UPT, UR22, 0x7ffffed9, UPT ;  /* 0x7ffffed91600788c */ /* 0x000fc4000bfa6070 */
[----:B------:R-:W-:Y:S02]  /*d210*/  UISETP.GE.U32.AND UP4, UPT, UR9, 0x7ffffed6, UPT ;  /* 0x7ffffed60900788c */ /* 0x000fe4000bf86070 */
[----:B------:R-:W-:Y:S02]  /*d220*/  USEL UR9, URZ, 0x4, UP1 ;  /* 0x00000004ff097887 */ /* 0x000fe40008800000 */
[----:B------:R-:W-:Y:S01]  /*d230*/  UISETP.GE.U32.AND UP1, UPT, UR5, 0x7ffffed1, UPT ;  /* 0x7ffffed10500788c */ /* 0x000fe2000bf26070 */
[----:B------:R-:W-:Y:S01]  /*d240*/  IADD3 R82, PT, PT, R220, R82, R218 ;  /* 0x00000052dc527210 */ /* 0x000fe20007ffe0da */
[----:B------:R-:W-:Y:S01]  /*d250*/  USEL UR5, URZ, 0x7fff8, UP2 ;  /* 0x0007fff8ff057887 */ /* 0x000fe20009000000 */
[----:B------:R-:W-:Y:S01]  /*d260*/  SEL R218, RZ, 0x1, P1 ;  /* 0x00000001ffda7807 */ /* 0x000fe20000800000 */
[----:B------:R-:W-:Y:S02]  /*d270*/  USEL UR22, URZ, 0x1, UP5 ;  /* 0x00000001ff167887 */ /* 0x000fe4000a800000 */
[----:B------:R-:W-:-:S02]  /*d280*/  UISETP.GE.U32.AND UP2, UPT, UR4, 0x7ffffed2, UPT ;  /* 0x7ffffed20400788c */ /* 0x000fc4000bf46070 */
[----:B------:R-:W-:Y:S02]  /*d290*/  UISETP.GE.U32.AND UP5, UPT, UR20, 0x7ffffed7, UPT ;  /* 0x7ffffed71400788c */ /* 0x000fe4000bfa6070 */
[----:B------:R-:W-:Y:S02]  /*d2a0*/  USEL UR20, URZ, 0x1fffe, UP6 ;  /* 0x0001fffeff147887 */ /* 0x000fe4000b000000 */
[----:B------:R-:W-:Y:S02]  /*d2b0*/  UISETP.GE.U32.AND UP6, UPT, UR15, 0x7ffffed8, UPT ;  /* 0x7ffffed80f00788c */ /* 0x000fe4000bfc6070 */
[----:B------:R-:W-:Y:S02]  /*d2c0*/  USEL UR15, URZ, 0x1, UP3 ;  /* 0x00000001ff0f7887 */ /* 0x000fe40009800000 */
[----:B------:R-:W-:Y:S02]  /*d2d0*/  USEL UR25, URZ, 0x1, UP1 ;  /* 0x00000001ff197887 */ /* 0x000fe40008800000 */
[----:B------:R-:W-:Y:S01]  /*d2e0*/  USEL UR28, URZ, 0x1fffe, UP2 ;  /* 0x0001fffeff1c7887 */ /* 0x000fe20009000000 */
[----:B------:R-:W-:Y:S01]  /*d2f0*/  IMAD.IADD R222, R218, 0x1, R222 ;  /* 0x00000001dade7824 */ /* 0x000fe200078e02de */
[----:B------:R-:W-:-:S02]  /*d300*/  UISETP.GE.U32.AND UP3, UPT, UR7, 0x7ffffed3, UPT ;  /* 0x7ffffed30700788c */ /* 0x000fc4000bf66070 */
[----:B------:R-:W-:Y:S02]  /*d310*/  USEL UR7, URZ, 0x1fffe, UP4 ;  /* 0x0001fffeff077887 */ /* 0x000fe4000a000000 */
[----:B------:R-:W-:Y:S02]  /*d320*/  UIADD3 UR20, UPT, UPT, UR22, UR20, URZ ;  /* 0x0000001416147290 */ /* 0x000fe4000fffe0ff */
[----:B------:R-:W-:Y:S02]  /*d330*/  UISETP.GE.U32.AND UP4, UPT, UR6, 0x7ffffed4, UPT ;  /* 0x7ffffed40600788c */ /* 0x000fe4000bf86070 */
[----:B------:R-:W-:Y:S01]  /*d340*/  UIADD3 UR25, UPT, UPT, UR25, UR28, URZ ;  /* 0x0000001c19197290 */ /* 0x000fe2000fffe0ff */
[----:B------:R-:W-:Y:S01]  /*d350*/  LOP3.LUT R222, R222, 0x3, RZ, 0xc0, !PT ;  /* 0x00000003dede7812 */ /* 0x000fe200078ec0ff */
[----:B------:R-:W-:Y:S02]  /*d360*/  UIADD3 UR7, UPT, UPT, UR15, UR7, URZ ;  /* 0x000000070f077290 */ /* 0x000fe4000fffe0ff */
[----:B------:R-:W-:-:S02]  /*d370*/  ULOP3.LUT UR20, UR20, 0x3, URZ, 0xc0, !UPT ;  /* 0x0000000314147892 */ /* 0x000fc4000f8ec0ff */
[----:B------:R-:W-:Y:S02]  /*d380*/  USEL UR23, URZ, 0x4, UP3 ;  /* 0x00000004ff177887 */ /* 0x000fe40009800000 */
[----:B------:R-:W-:Y:S02]  /*d390*/  USEL UR24, URZ, 0x7fff8, UP4 ;  /* 0x0007fff8ff187887 */ /* 0x000fe4000a000000 */
[----:B------:R-:W-:Y:S01]  /*d3a0*/  ULOP3.LUT UR25, UR25, 0x3, URZ, 0xc0, !UPT ;  /* 0x0000000319197892 */ /* 0x000fe2000f8ec0ff */
[----:B------:R-:W-:Y:S01]  /*d3b0*/  LOP3.LUT R160, R160, 0x3, RZ, 0xc0, !PT ;  /* 0x00000003a0a07812 */ /* 0x000fe200078ec0ff */
[----:B------:R-:W-:Y:S01]  /*d3c0*/  USEL UR4, URZ, 0x4, UP5 ;  /* 0x00000004ff047887 */ /* 0x000fe2000a800000 */
[----:B------:R-:W-:Y:S01]  /*d3d0*/  IADD3 R161, PT, PT, R222, R216, R161 ;  /* 0x000000d8dea17210 */ /* 0x000fe20007ffe0a1 */
[----:B------:R-:W-:Y:S02]  /*d3e0*/  USEL UR6, URZ, 0x7fff8, UP6 ;  /* 0x0007fff8ff067887 */ /* 0x000fe4000b000000 */
[----:B------:R-:W-:-:S02]  /*d3f0*/  ULOP3.LUT UR7, UR7, 0x3, URZ, 0xc0, !UPT ;  /* 0x0000000307077892 */ /* 0x000fc4000f8ec0ff */
[----:B------:R-:W-:Y:S02]  /*d400*/  UIADD3 UR14, UPT, UPT, UR21, UR14, URZ ;  /* 0x0000000e150e7290 */ /* 0x000fe4000fffe0ff */
[----:B------:R-:W-:Y:S02]  /*d410*/  UIADD3 UR5, UPT, UPT, UR20, UR5, UR9 ;  /* 0x0000000514057290 */ /* 0x000fe4000fffe009 */
[----:B------:R-:W-:Y:S01]  /*d420*/  UIADD3 UR23, UPT, UPT, UR25, UR24, UR23 ;  /* 0x0000001819177290 */ /* 0x000fe2000fffe017 */
[----:B------:R-:W-:Y:S01]  /*d430*/  IADD3 R160, PT, PT, R160, R221, R214 ;  /* 0x000000dda0a07210 */ /* 0x000fe20007ffe0d6 */
[----:B------:R-:W-:Y:S01]  /*d440*/  UIADD3 UR6, UPT, UPT, UR7, UR6, UR4 ;  /* 0x0000000607067290 */ /* 0x000fe2000fffe004 */
[----:B------:R-:W-:Y:S01]  /*d450*/  LOP3.LUT R161, R161, 0xf, RZ, 0xc0, !PT ;  /* 0x0000000fa1a17812 */ /* 0x000fe200078ec0ff */
[----:B------:R-:W-:Y:S01]  /*d460*/  ULOP3.LUT UR14, UR14, 0x3, URZ, 0xc0, !UPT ;  /* 0x000000030e0e7892 */ /* 0x000fe2000f8ec0ff */
[----:B------:R-:W-:Y:S01]  /*d470*/  IMAD.SHL.U32 R82, R82, 0x100, RZ ;  /* 0x0000010052527824 */ /* 0x000fe200078e00ff */
[----:B------:R-:W-:-:S02]  /*d480*/  USHF.L.U32 UR4, UR5, 0x8, URZ ;  /* 0x0000000805047899 */ /* 0x000fc400080006ff */
[----:B------:R-:W-:Y:S01]  /*d490*/  ULOP3.LUT UR23, UR23, 0xf, URZ, 0xc0, !UPT ;  /* 0x0000000f17177892 */ /* 0x000fe2000f8ec0ff */
[----:B------:R-:W-:Y:S01]  /*d4a0*/  IMAD R160, R160, 0x10, R161 ;  /* 0x00000010a0a07824 */ /* 0x000fe200078e02a1 */
[----:B------:R-:W-:Y:S01]  /*d4b0*/  ULOP3.LUT UR4, UR4, 0xf00, URZ, 0xe2, !UPT ;  /* 0x00000f0004047892 */ /* 0x000fe2000f8ee2ff */
[----:B------:R-:W-:Y:S01]  /*d4c0*/  LOP3.LUT R82, R82, 0xf00, RZ, 0xe2, !PT ;  /* 0x00000f0052527812 */ /* 0x000fe200078ee2ff */
[----:B------:R-:W-:Y:S01]  /*d4d0*/  ULEA UR6, UR6, UR23, 0x4 ;  /* 0x0000001706067291 */ /* 0x000fe2000f8e20ff */
[----:B------:R-:W-:Y:S02]  /*d4e0*/  IADD3 R83, PT, PT, R219, UR14, R83 ;  /* 0x0000000edb537c10 */ /* 0x000fe4000fffe053 */
[----:B------:R-:W-:Y:S01]  /*d4f0*/  LOP3.LUT R160, R160, 0xff, RZ, 0xc0, !PT ;  /* 0x000000ffa0a07812 */ /* 0x000fe200078ec0ff */
[----:B------:R-:W-:Y:S01]  /*d500*/  ULOP3.LUT UR6, UR6, 0xff, URZ, 0xc0, !UPT ;  /* 0x000000ff06067892 */ /* 0x000fe2000f8ec0ff */
[----:B------:R-:W-:Y:S01]  /*d510*/  LEA R83, R83, UR4, 0xc ;  /* 0x0000000453537c11 */ /* 0x000fe2000f8e60ff */
[----:B------:R-:W-:Y:S01]  /*d520*/  IMAD R82, R215, 0x1000, R82 ;  /* 0x00001000d7527824 */ /* 0x000fe200078e0252 */
[----:B------:R-:W-:-:S03]  /*d530*/  LOP3.LUT P5, RZ, R5, 0x1, RZ, 0xc0, !PT ;  /* 0x0000000105ff7812 */ /* 0x000fc600078ac0ff */
[----:B------:R-:W-:Y:S01]  /*d540*/  IMAD.IADD R160, R82, 0x1, R160 ;  /* 0x0000000152a07824 */ /* 0x000fe200078e02a0 */
[-C--:B------:R-:W-:Y:S01]  /*d550*/  IADD3 R82, P4, PT, R162, R69.reuse, RZ ;  /* 0x00000045a2527210 */ /* 0x080fe20007f9e0ff */
[----:B------:R-:W-:Y:S01]  /*d560*/  VIADD R83, R83, UR6 ;  /* 0x0000000653537c36 */ /* 0x000fe20008000000 */
[----:B-1----:R-:W-:-:S04]  /*d570*/  IADD3 R102, P6, PT, R164, R69, RZ ;  /* 0x00000045a4667210 */ /* 0x002fc80007fde0ff */
[----:B------:R-:W-:Y:S01]  /*d580*/  PRMT R5, R160, 0x5410, R83 ;  /* 0x00005410a0057816 */ /* 0x000fe20000000053 */
[--C-:B------:R-:W-:Y:S01]  /*d590*/  IMAD.X R83, R163, 0x1, R70.reuse, P4 ;  /* 0x00000001a3537824 */ /* 0x100fe200020e0646 */
[-C--:B------:R-:W-:Y:S01]  /*d5a0*/  IADD3 R150, P4, PT, R166, R69.reuse, RZ ;  /* 0x00000045a6967210 */ /* 0x080fe20007f9e0ff */
[----:B------:R1:W-:Y:S01]  /*d5b0*/  LDGSTS.E [R252+0x20078], desc[UR26][R146.64], P5 ;  /* 0x2007800092fc7fae */ /* 0x0003e2000a9a101a */
[----:B------:R-:W-:Y:S01]  /*d5c0*/  SHF.R.U64 R161, R5, 0x1f, RZ ;  /* 0x0000001f05a17819 */ /* 0x000fe200000012ff */
[--C-:B------:R-:W-:Y:S01]  /*d5d0*/  IMAD.X R103, R165, 0x1, R70.reuse, P6 ;  /* 0x00000001a5677824 */ /* 0x100fe200030e0646 */
[----:B------:R-:W-:Y:S01]  /*d5e0*/  SHF.R.U64 R162, R5, 0x1e, RZ ;  /* 0x0000001e05a27819 */ /* 0x000fe200000012ff */
[----:B------:R-:W-:Y:S01]  /*d5f0*/  IMAD.X R151, R167, 0x1, R70, P4 ;  /* 0x00000001a7977824 */ /* 0x000fe200020e0646 */
[----:B------:R-:W-:Y:S01]  /*d600*/  IADD3 R160, P6, PT, R168, R69, RZ ;  /* 0x00000045a8a07210 */ /* 0x000fe20007fde0ff */
[----:B------:R-:W-:Y:S01]  /*d610*/  LDGSTS.E [R252+0x2007c], desc[UR26][R148.64], !P3 ;  /* 0x2007c00094fc7fae */ /* 0x000fe2000d9a101a */
[----:B------:R-:W-:-:S02]  /*d620*/  LOP3.LUT P4, RZ, R161, 0x1, RZ, 0xc0, !PT ;  /* 0x00000001a1ff7812 */ /* 0x000fc4000788c0ff */
[----:B------:R-:W-:Y:S02]  /*d630*/  LOP3.LUT P5, RZ, R162, 0x1, RZ, 0xc0, !PT ;  /* 0x00000001a2ff7812 */ /* 0x000fe400078ac0ff */
[----:B-1----:R-:W-:Y:S01]  /*d640*/  SHF.R.U64 R146, R5, 0x1d, RZ ;  /* 0x0000001d05927819 */ /* 0x002fe200000012ff */
[----:B------:R-:W-:-:S03]  /*d650*/  IMAD.X R161, R169, 0x1, R70, P6 ;  /* 0x00000001a9a17824 */ /* 0x000fc600030e0646 */
[----:B------:R-:W-:Y:S02]  /*d660*/  LOP3.LUT P6, RZ, R146, 0x1, RZ, 0xc0, !PT ;  /* 0x0000000192ff7812 */ /* 0x000fe400078cc0ff */
[----:B------:R-:W-:-:S03]  /*d670*/  SHF.R.U64 R146, R5, 0x1c, RZ ;  /* 0x0000001c05927819 */ /* 0x000fc600000012ff */
[----:B------:R1:W-:Y:S01]  /*d680*/  LDGSTS.E [R252+0x20080], desc[UR26][R100.64], P4 ;  /* 0x2008000064fc7fae */ /* 0x0003e2000a1a101a */
[----:B------:R-:W-:Y:S02]  /*d690*/  LOP3.LUT P3, RZ, R146, 0x1, RZ, 0xc0, !PT ;  /* 0x0000000192ff7812 */ /* 0x000fe4000786c0ff */
[----:B------:R-:W-:Y:S01]  /*d6a0*/  SHF.R.U64 R146, R5, 0x1b, RZ ;  /* 0x0000001b05927819 */ /* 0x000fe200000012ff */
[----:B------:R2:W-:Y:S03]  /*d6b0*/  LDGSTS.E [R252+0x20084], desc[UR26][R144.64], P5 ;  /* 0x2008400090fc7fae */ /* 0x0005e6000a9a101a */
[----:B------:R-:W-:Y:S01]  /*d6c0*/  LOP3.LUT P5, RZ, R146, 0x1, RZ, 0xc0, !PT ;  /* 0x0000000192ff7812 */ /* 0x000fe200078ac0ff */
[----:B------:R3:W-:Y:S01]  /*d6d0*/  LDGSTS.E [R252+0x20088], desc[UR26][R140.64], P6 ;  /* 0x200880008cfc7fae */ /* 0x0007e2000b1a101a */
[----:B-1----:R-:W-:-:S05]  /*d6e0*/  IADD3 R100, P4, PT, R170, R69, RZ ;  /* 0x00000045aa647210 */ /* 0x002fca0007f9e0ff */
[----:B------:R1:W-:Y:S01]  /*d6f0*/  LDGSTS.E [R252+0x2008c], desc[UR26][R142.64], P3 ;  /* 0x2008c0008efc7fae */ /* 0x0003e200099a101a */
[----:B--2---:R-:W-:Y:S01]  /*d700*/  SHF.R.U64 R144, R5, 0x1a, RZ ;  /* 0x0000001a05907819 */ /* 0x004fe200000012ff */
[----:B------:R-:W-:Y:S01]  /*d710*/  IMAD.X R101, R171, 0x1, R70, P4 ;  /* 0x00000001ab657824 */ /* 0x000fe200020e0646 */
[----:B---3--:R-:W-:-:S03]  /*d720*/  SHF.R.U64 R140, R5, 0x19, RZ ;  /* 0x00000019058c7819 */ /* 0x008fc600000012ff */
[----:B------:R2:W-:Y:S01]  /*d730*/  LDGSTS.E [R252+0x20090], desc[UR26][R98.64], P5 ;  /* 0x2009000062fc7fae */ /* 0x0005e2000a9a101a */
[----:B------:R-:W-:Y:S02]  /*d740*/  LOP3.LUT P4, RZ, R144, 0x1, RZ, 0xc0, !PT ;  /* 0x0000000190ff7812 */ /* 0x000fe4000788c0ff */
[----:B------:R-:W-:Y:S02]  /*d750*/  LOP3.LUT P6, RZ, R140, 0x1, RZ, 0xc0, !PT ;  /* 0x000000018cff7812 */ /* 0x000fe400078cc0ff */
[----:B------:R-:W-:Y:S02]  /*d760*/  IADD3 R140, P3, PT, R172, R69, RZ ;  /* 0x00000045ac8c7210 */ /* 0x000fe40007f7e0ff */
[----:B-1----:R-:W-:-:S03]  /*d770*/  SHF.R.U64 R142, R5, 0x18, RZ ;  /* 0x00000018058e7819 */ /* 0x002fc600000012ff */
[--C-:B------:R-:W-:Y:S01]  /*d780*/  IMAD.X R141, R173, 0x1, R70.reuse, P3 ;  /* 0x00000001ad8d7824 */ /* 0x100fe200018e0646 */
[----:B--2---:R-:W-:Y:S02]  /*d790*/  SHF.R.U64 R98, R5, 0x17, RZ ;  /* 0x0000001705627819 */ /* 0x004fe400000012ff */
[----:B------:R-:W-:Y:S01]  /*d7a0*/  LOP3.LUT P3, RZ, R142, 0x1, RZ, 0xc0, !PT ;  /* 0x000000018eff7812 */ /* 0x000fe2000786c0ff */
[----:B------:R1:W-:Y:S01]  /*d7b0*/  LDGSTS.E [R252+0x20094], desc[UR26][R138.64], P4 ;  /* 0x200940008afc7fae */ /* 0x0003e2000a1a101a */
[----:B------:R-:W-:Y:S02]  /*d7c0*/  LOP3.LUT P5, RZ, R98, 0x1, RZ, 0xc0, !PT ;  /* 0x0000000162ff7812 */ /* 0x000fe400078ac0ff */
[----:B------:R-:W-:Y:S01]  /*d7d0*/  IADD3 R98, P4, PT, R176, R69, RZ ;  /* 0x00000045b0627210 */ /* 0x000fe20007f9e0ff */
[----:B------:R-:W-:Y:S04]  /*d7e0*/  LDGSTS.E [R252+0x20098], desc[UR26][R96.64], P6 ;  /* 0x2009800060fc7fae */ /* 0x000fe8000b1a101a */
[----:B------:R-:W-:Y:S01]  /*d7f0*/  IMAD.X R99, R177, 0x1, R70, P4 ;  /* 0x00000001b1637824 */ /* 0x000fe200020e0646 */
[----:B-1----:R-:W-:-:S03]  /*d800*/  SHF.R.U64 R139, R5, 0x16, RZ ;  /* 0x00000016058b7819 */ /* 0x002fc600000012ff */
[----:B------:R1:W-:Y:S01]  /*d810*/  LDGSTS.E [R252+0x2009c], desc[UR26][R134.64], P3 ;  /* 0x2009c00086fc7fae */ /* 0x0003e200099a101a */
[----:B------:R-:W-:-:S03]  /*d820*/  LOP3.LUT P4, RZ, R139, 0x1, RZ, 0xc0, !PT ;  /* 0x000000018bff7812 */ /* 0x000fc6000788c0ff */
[----:B------:R-:W-:Y:S01]  /*d830*/  LDGSTS.E [R252+0x200a0], desc[UR26][R136.64], P5 ;  /* 0x200a000088fc7fae */ /* 0x000fe2000a9a101a */
[C---:B------:R-:W-:Y:S02]  /*d840*/  SHF.R.U64 R142, R5.reuse, 0x15, RZ ;  /* 0x00000015058e7819 */ /* 0x040fe400000012ff */
[----:B-1----:R-:W-:Y:S02]  /*d850*/  SHF.R.U64 R134, R5, 0x14, RZ ;  /* 0x0000001405867819 */ /* 0x002fe400000012ff */
[----:B------:R-:W-:Y:S02]  /*d860*/  LOP3.LUT P3, RZ, R142, 0x1, RZ, 0xc0, !PT ;  /* 0x000000018eff7812 */ /* 0x000fe4000786c0ff */
[----:B------:R-:W-:-:S03]  /*d870*/  LOP3.LUT P5, RZ, R134, 0x1, RZ, 0xc0, !PT ;  /* 0x0000000186ff7812 */ /* 0x000fc600078ac0ff */
[----:B------:R-:W-:Y:S01]  /*d880*/  LDGSTS.E [R252+0x200a4], desc[UR26][R94.64], P4 ;  /* 0x200a40005efc7fae */ /* 0x000fe2000a1a101a */
[----:B------:R-:W-:-:S04]  /*d890*/  SHF.R.U64 R134, R5, 0x13, RZ ;  /* 0x0000001305867819 */ /* 0x000fc800000012ff */
[----:B------:R-:W-:Y:S02]  /*d8a0*/  LOP3.LUT P4, RZ, R134, 0x1, RZ, 0xc0, !PT ;  /* 0x0000000186ff7812 */ /* 0x000fe4000788c0ff */
[C---:B------:R-:W-:Y:S01]  /*d8b0*/  SHF.R.U64 R134, R5.reuse, 0x12, RZ ;  /* 0x0000001205867819 */ /* 0x040fe200000012ff */
[----:B------:R1:W-:Y:S03]  /*d8c0*/  LDGSTS.E [R252+0x200a8], desc[UR26][R132.64], P3 ;  /* 0x200a800084fc7fae */ /* 0x0003e600099a101a */
[----:B------:R-:W-:Y:S01]  /*d8d0*/  LOP3.LUT P3, RZ, R134, 0x1, RZ, 0xc0, !PT ;  /* 0x0000000186ff7812 */ /* 0x000fe2000786c0ff */
[----:B------:R2:W-:Y:S06]  /*d8e0*/  LDGSTS.E [R252+0x200ac], desc[UR26][R128.64], P5 ;  /* 0x200ac00080fc7fae */ /* 0x0005ec000a9a101a */
[----:B------:R3:W-:Y:S01]  /*d8f0*/  LDGSTS.E [R252+0x200b0], desc[UR26][R130.64], P4 ;  /* 0x200b000082fc7fae */ /* 0x0007e2000a1a101a */
[----:B-1----:R-:W-:-:S05]  /*d900*/  SHF.R.U64 R132, R5, 0x11, RZ ;  /* 0x0000001105847819 */ /* 0x002fca00000012ff */
[----:B------:R1:W-:Y:S01]  /*d910*/  LDGSTS.E [R252+0x200b4], desc[UR26][R92.64], P3 ;  /* 0x200b40005cfc7fae */ /* 0x0003e200099a101a */
[C---:B--2---:R-:W-:Y:S02]  /*d920*/  SHF.R.U64 R128, R5.reuse, 0x10, RZ ;  /* 0x0000001005807819 */ /* 0x044fe400000012ff */
[----:B------:R-:W-:Y:S02]  /*d930*/  LOP3.LUT P5, RZ, R132, 0x1, RZ, 0xc0, !PT ;  /* 0x0000000184ff7812 */ /* 0x000fe400078ac0ff */
[----:B------:R-:W-:Y:S02]  /*d940*/  LOP3.LUT P4, RZ, R128, 0x1, RZ, 0xc0, !PT ;  /* 0x0000000180ff7812 */ /* 0x000fe4000788c0ff */
[C---:B---3--:R-:W-:Y:S02]  /*d950*/  SHF.R.U64 R130, R5.reuse, 0xf, RZ ;  /* 0x0000000f05827819 */ /* 0x048fe400000012ff */
[----:B-1----:R-:W-:Y:S02]  /*d960*/  SHF.R.U64 R92, R5, 0xe, RZ ;  /* 0x0000000e055c7819 */ /* 0x002fe400000012ff */
[----:B------:R-:W-:-:S05]  /*d970*/  LOP3.LUT P3, RZ, R130, 0x1, RZ, 0xc0, !PT ;  /* 0x0000000182ff7812 */ /* 0x000fca000786c0ff */
[----:B------:R1:W-:Y:S01]  /*d980*/  LDGSTS.E [R252+0x200b8], desc[UR26][R126.64], P5 ;  /* 0x200b80007efc7fae */ /* 0x0003e2000a9a101a */
[----:B------:R-:W-:-:S03]  /*d990*/  LOP3.LUT P5, RZ, R92, 0x1, RZ, 0xc0, !PT ;  /* 0x000000015cff7812 */ /* 0x000fc600078ac0ff */
[----:B------:R-:W-:Y:S01]  /*d9a0*/  LDGSTS.E [R252+0x200bc], desc[UR26][R90.64], P4 ;  /* 0x200bc0005afc7fae */ /* 0x000fe2000a1a101a */
[----:B------:R-:W-:Y:S02]  /*d9b0*/  IADD3 R92, P4, PT, R186, R69, RZ ;  /* 0x00000045ba5c7210 */ /* 0x000fe40007f9e0ff */
[----:B-1----:R-:W-:-:S03]  /*d9c0*/  SHF.R.U64 R127, R5, 0xd, RZ ;  /* 0x0000000d057f7819 */ /* 0x002fc600000012ff */
[----:B------:R-:W-:Y:S01]  /*d9d0*/  IMAD.X R93, R187, 0x1, R70, P4 ;  /* 0x00000001bb5d7824 */ /* 0x000fe200020e0646 */
[----:B------:R1:W-:Y:S01]  /*d9e0*/  LDGSTS.E [R252+0x200c0], desc[UR26][R122.64], P3 ;  /* 0x200c00007afc7fae */ /* 0x0003e200099a101a */
[----:B------:R-:W-:Y:S02]  /*d9f0*/  LOP3.LUT P4, RZ, R127, 0x1, RZ, 0xc0, !PT ;  /* 0x000000017fff7812 */ /* 0x000fe4000788c0ff */
[C---:B------:R-:W-:Y:S01]  /*da00*/  SHF.R.U64 R130, R5.reuse, 0xc, RZ ;  /* 0x0000000c05827819 */ /* 0x040fe200000012ff */
[----:B------:R-:W-:Y:S03]  /*da10*/  LDGSTS.E [R252+0x200c4], desc[UR26][R124.64], P5 ;  /* 0x200c40007cfc7fae */ /* 0x000fe6000a9a101a */
[----:B------:R-:W-:Y:S02]  /*da20*/  LOP3.LUT P3, RZ, R130, 0x1, RZ, 0xc0, !PT ;  /* 0x0000000182ff7812 */ /* 0x000fe4000786c0ff */
[----:B-1----:R-:W-:-:S05]  /*da30*/  SHF.R.U64 R122, R5, 0xb, RZ ;  /* 0x0000000b057a7819 */ /* 0x002fca00000012ff */
[----:B------:R-:W-:Y:S01]  /*da40*/  LDGSTS.E [R252+0x200c8], desc[UR26][R88.64], P4 ;  /* 0x200c800058fc7fae */ /* 0x000fe2000a1a101a */
[----:B------:R-:W-:Y:S02]  /*da50*/  LOP3.LUT P5, RZ, R122, 0x1, RZ, 0xc0, !PT ;  /* 0x000000017aff7812 */ /* 0x000fe400078ac0ff */
[C---:B------:R-:W-:Y:S01]  /*da60*/  SHF.R.U64 R122, R5.reuse, 0xa, RZ ;  /* 0x0000000a057a7819 */ /* 0x040fe200000012ff */
[----:B------:R-:W1:Y:S03]  /*da70*/  S2R R251, SR_TID.X ;  /* 0x0000000000fb7919 */ /* 0x000e660000002100 */
[----:B------:R-:W-:Y:S01]  /*da80*/  LOP3.LUT P4, RZ, R122, 0x1, RZ, 0xc0, !PT ;  /* 0x000000017aff7812 */ /* 0x000fe2000788c0ff */
[----:B------:R2:W-:Y:S01]  /*da90*/  LDGSTS.E [R252+0x200cc], desc[UR26][R120.64], P3 ;  /* 0x200cc00078fc7fae */ /* 0x0005e200099a101a */
[----:B------:R-:W-:-:S04]  /*daa0*/  SHF.R.U64 R122, R5, 0x9, RZ ;  /* 0x00000009057a7819 */ /* 0x000fc800000012ff */
[----:B------:R-:W-:Y:S01]  /*dab0*/  LOP3.LUT P3, RZ, R122, 0x1, RZ, 0xc0, !PT ;  /* 0x000000017aff7812 */ /* 0x000fe2000786c0ff */
[----:B------:R3:W-:Y:S01]  /*dac0*/  LDGSTS.E [R252+0x200d0], desc[UR26][R116.64], P5 ;  /* 0x200d000074fc7fae */ /* 0x0007e2000a9a101a */
[----:B--2---:R-:W-:-:S05]  /*dad0*/  SHF.R.U64 R120, R5, 0x8, RZ ;  /* 0x0000000805787819 */ /* 0x004fca00000012ff */
[----:B------:R2:W-:Y:S01]  /*dae0*/  LDGSTS.E [R252+0x200d4], desc[UR26][R118.64], P4 ;  /* 0x200d400076fc7fae */ /* 0x0005e2000a1a101a */
[----:B---3--:R-:W-:-:S05]  /*daf0*/  SHF.R.U64 R116, R5, 0x7, RZ ;  /* 0x0000000705747819 */ /* 0x008fca00000012ff */
[----:B------:R3:W-:Y:S01]  /*db00*/  LDGSTS.E [R252+0x200d8], desc[UR26][R86.64], P3 ;  /* 0x200d800056fc7fae */ /* 0x0007e200099a101a */
[----:B------:R-:W-:Y:S02]  /*db10*/  LOP3.LUT P5, RZ, R120, 0x1, RZ, 0xc0, !PT ;  /* 0x0000000178ff7812 */ /* 0x000fe400078ac0ff */
[----:B------:R-:W-:Y:S02]  /*db20*/  LOP3.LUT P4, RZ, R116, 0x1, RZ, 0xc0, !PT ;  /* 0x0000000174ff7812 */ /* 0x000fe4000788c0ff */
[----:B--2---:R-:W-:-:S04]  /*db30*/  SHF.R.U64 R118, R5, 0x6, RZ ;  /* 0x0000000605767819 */ /* 0x004fc800000012ff */
[----:B------:R-:W-:Y:S02]  /*db40*/  LOP3.LUT P3, RZ, R118, 0x1, RZ, 0xc0, !PT ;  /* 0x0000000176ff7812 */ /* 0x000fe4000786c0ff */
[----:B---3--:R-:W-:-:S03]  /*db50*/  SHF.R.U64 R86, R5, 0x5, RZ ;  /* 0x0000000505567819 */ /* 0x008fc600000012ff */
[----:B------:R2:W-:Y:S01]  /*db60*/  LDGSTS.E [R252+0x200dc], desc[UR26][R114.64], P5 ;  /* 0x200dc00072fc7fae */ /* 0x0005e2000a9a101a */
[----:B------:R-:W-:-:S03]  /*db70*/  LOP3.LUT P5, RZ, R86, 0x1, RZ, 0xc0, !PT ;  /* 0x0000000156ff7812 */ /* 0x000fc600078ac0ff */
[----:B------:R-:W-:Y:S01]  /*db80*/  LDGSTS.E [R252+0x200e0], desc[UR26][R84.64], P4 ;  /* 0x200e000054fc7fae */ /* 0x000fe2000a1a101a */
[----:B------:R-:W-:Y:S01]  /*db90*/  IADD3 R86, P4, PT, R196, R69, RZ ;  /* 0x00000045c4567210 */ /* 0x000fe20007f9e0ff */
[----:B------:R-:W-:Y:S01]  /*dba0*/  VIADD R250, R250, 0xffffff40 ;  /* 0xffffff40fafa7836 */ /* 0x000fe20000000000 */
[----:B-1----:R-:W-:Y:S01]  /*dbb0*/  LOP3.LUT R251, R251, 0x3f, RZ, 0xc0, !PT ;  /* 0x0000003ffbfb7812 */ /* 0x002fe200078ec0ff */
[----:B------:R1:W-:Y:S01]  /*dbc0*/  LDGSTS.E [R252+0x200e4], desc[UR26][R112.64], P3 ;  /* 0x200e400070fc7fae */ /* 0x0003e200099a101a */
[----:B--2---:R-:W-:Y:S01]  /*dbd0*/  SHF.R.U64 R115, R5, 0x4, RZ ;  /* 0x0000000405737819 */ /* 0x004fe200000012ff */
[----:B------:R-:W-:Y:S01]  /*dbe0*/  IMAD.X R87, R197, 0x1, R70, P4 ;  /* 0x00000001c5577824 */ /* 0x000fe200020e0646 */
[----:B------:R-:W-:-:S03]  /*dbf0*/  ISETP.GE.AND P3, PT, R251, R250, PT ;  /* 0x000000fafb00720c */ /* 0x000fc60003f66270 */
[----:B------:R2:W-:Y:S01]  /*dc00*/  LDGSTS.E [R252+0x200e8], desc[UR26][R108.64], P5 ;  /* 0x200e80006cfc7fae */ /* 0x0005e2000a9a101a */
[----:B------:R-:W-:Y:S02]  /*dc10*/  LOP3.LUT P4, RZ, R115, 0x1, RZ, 0xc0, !PT ;  /* 0x0000000173ff7812 */ /* 0x000fe4000788c0ff */
[----:B-1----:R-:W-:Y:S02]  /*dc20*/  SHF.R.U64 R112, R5, 0x3, RZ ;  /* 0x0000000305707819 */ /* 0x002fe400000012ff */
[----:B------:R-:W-:Y:S02]  /*dc30*/  ISETP.GT.AND P5, PT, R244, 0xff, PT ;  /* 0x000000fff400780c */ /* 0x000fe40003fa4270 */
[----:B--2---:R-:W-:Y:S02]  /*dc40*/  SEL R108, RZ, 0x4, P3 ;  /* 0x00000004ff6c7807 */ /* 0x004fe40001800000 */
[----:B------:R-:W-:-:S05]  /*dc50*/  LOP3.LUT P3, RZ, R112, 0x1, RZ, 0xc0, !PT ;  /* 0x0000000170ff7812 */ /* 0x000fca000786c0ff */
[----:B------:R1:W-:Y:S01]  /*dc60*/  LDGSTS.E [R252+0x200ec], desc[UR26][R110.64], P4 ;  /* 0x200ec0006efc7fae */ /* 0x0003e2000a1a101a */
[----:B------:R-:W-:Y:S02]  /*dc70*/  SEL R112, R108, RZ, P5 ;  /* 0x000000ff6c707207 */ /* 0x000fe40002800000 */
[C---:B------:R-:W-:Y:S02]  /*dc80*/  SHF.R.U64 R109, R5.reuse, 0x2, RZ ;  /* 0x00000002056d7819 */ /* 0x040fe400000012ff */
[-C--:B------:R-:W-:Y:S02]  /*dc90*/  IADD3 R108, P4, PT, R200, R69.reuse, RZ ;  /* 0x00000045c86c7210 */ /* 0x080fe40007f9e0ff */
[----:B------:R-:W-:Y:S02]  /*dca0*/  SHF.R.U64 R5, R5, 0x1, RZ ;  /* 0x0000000105057819 */ /* 0x000fe400000012ff */
[----:B------:R-:W-:Y:S01]  /*dcb0*/  LOP3.LUT P5, RZ, R109, 0x1, RZ, 0xc0, !PT ;  /* 0x000000016dff7812 */ /* 0x000fe200078ac0ff */
[----:B------:R-:W-:Y:S01]  /*dcc0*/  IMAD.X R109, R201, 0x1, R70, P4 ;  /* 0x00000001c96d7824 */ /* 0x000fe200020e0646 */
[----:B------:R-:W-:Y:S01]  /*dcd0*/  LOP3.LUT P4, RZ, R5, 0x1, RZ, 0xc0, !PT ;  /* 0x0000000105ff7812 */ /* 0x000fe2000788c0ff */
[----:B------:R2:W-:Y:S01]  /*dce0*/  LDGSTS.E [R252+0x200f0], desc[UR26][R204.64], P3 ;  /* 0x200f0000ccfc7fae */ /* 0x0005e200099a101a */
[----:B------:R-:W-:-:S02]  /*dcf0*/  IADD3 R96, P6, PT, R174, R69, RZ ;  /* 0x00000045ae607210 */ /* 0x000fc40007fde0ff */
[----:B------:R-:W-:-:S03]  /*dd00*/  ISETP.NE.U32.AND P3, PT, R112, RZ, PT ;  /* 0x000000ff7000720c */ /* 0x000fc60003f65070 */
[----:B------:R-:W-:Y:S01]  /*dd10*/  IMAD.X R97, R175, 0x1, R70, P6 ;  /* 0x00000001af617824 */ /* 0x000fe200030e0646 */
[----:B------:R-:W-:-:S03]  /*dd20*/  IADD3 R138, P6, PT, R178, R69, RZ ;  /* 0x00000045b28a7210 */ /* 0x000fc60007fde0ff */
[----:B------:R2:W-:Y:S02]  /*dd30*/  LDGSTS.E [R252+0x200f4], desc[UR26][R206.64], P5 ;  /* 0x200f4000cefc7fae */ /* 0x0005e4000a9a101a */
[----:B------:R-:W-:Y:S02]  /*dd40*/  IMAD.X R139, R179, 0x1, R70, P6 ;  /* 0x00000001b38b7824 */ /* 0x000fe400030e0646 */
[----:B------:R2:W-:Y:S01]  /*dd50*/  LDGSTS.E [R252+0x200f8], desc[UR26][R208.64], P4 ;  /* 0x200f8000d0fc7fae */ /* 0x0005e2000a1a101a */
[----:B------:R-:W-:-:S03]  /*dd60*/  IADD3 R94, P6, PT, R180, R69, RZ ;  /* 0x00000045b45e7210 */ /* 0x000fc60007fde0ff */
[----:B------:R2:W-:Y:S04]  /*dd70*/  LDGSTS.E [R252+0x200fc], desc[UR26][R210.64], !P1 ;  /* 0x200fc000d2fc7fae */ /* 0x0005e8000c9a101a */
[----:B------:R-:W0:Y:S04]  /*dd80*/  LDGDEPBAR ;  /* 0x00000000000079af */ /* 0x000e280000000000 */
[----:B------:R2:W-:Y:S01]  /*dd90*/  LDGSTS.E [R245+0x18000], desc[UR26][R240.64], P3 ;  /* 0x18000000f0f57fae */ /* 0x0005e200099a101a */
[----:B------:R-:W-:-:S03]  /*dda0*/  IMAD.X R95, R181, 0x1, R70, P6 ;  /* 0x00000001b55f7824 */ /* 0x000fc600030e0646 */
[----:B------:R2:W-:Y:S01]  /*ddb0*/  LDGSTS.E [R245+0x18400], desc[UR26][R238.64], P3 ;  /* 0x18400000eef57fae */ /* 0x0005e200099a101a */
[----:B------:R-:W-:-:S03]  /*ddc0*/  IADD3 R128, P6, PT, R182, R69, RZ ;  /* 0x00000045b6807210 */ /* 0x000fc60007fde0ff */
[----:B------:R2:W-:Y:S04]  /*ddd0*/  LDGSTS.E [R245+0x18800], desc[UR26][R236.64], P3 ;  /* 0x18800000ecf57fae */ /* 0x0005e800099a101a */
[----:B------:R2:W-:Y:S04]  /*dde0*/  LDGSTS.E [R245+0x18c00], desc[UR26][R6.64], P3 ;  /* 0x18c0000006f57fae */ /* 0x0005e800099a101a */
[----:B------:R2:W-:Y:S04]  /*ddf0*/  LDGSTS.E [R245+0x19000], desc[UR26][R8.64], P3 ;  /* 0x1900000008f57fae */ /* 0x0005e800099a101a */
[----:B------:R2:W-:Y:S04]  /*de00*/  LDGSTS.E [R245+0x19400], desc[UR26][R10.64], P3 ;  /* 0x194000000af57fae */ /* 0x0005e800099a101a */
        /* <DEDUP_REMOVED lines=51> */
[----:B-1----:R-:W-:-:S03]  /*e140*/  IADD3 R110, P6, PT, R202, R69, RZ ;  /* 0x00000045ca6e7210 */ /* 0x002fc60007fde0ff */
[----:B------:R2:W-:Y:S04]  /*e150*/  LDGSTS.E [R74+0x1b200], desc[UR26][R150.64], P3 ;  /* 0x1b200000964a7fae */ /* 0x0005e800099a101a */
[----:B------:R2:W-:Y:S04]  /*e160*/  LDGSTS.E [R74+0x1b600], desc[UR26][R160.64], P3 ;  /* 0x1b600000a04a7fae */ /* 0x0005e800099a101a */
[----:B------:R2:W-:Y:S04]  /*e170*/  LDGSTS.E [R74+0x1ba00], desc[UR26][R100.64], P3 ;  /* 0x1ba00000644a7fae */ /* 0x0005e800099a101a */
[----:B------:R2:W-:Y:S04]  /*e180*/  LDGSTS.E [R74+0x1be00], desc[UR26][R140.64], P3 ;  /* 0x1be000008c4a7fae */ /* 0x0005e800099a101a */
[----:B------:R2:W-:Y:S01]  /*e190*/  LDGSTS.E [R72+0x18300], desc[UR26][R96.64], P3 ;  /* 0x1830000060487fae */ /* 0x0005e200099a101a */
[----:B------:R-:W-:-:S03]  /*e1a0*/  IMAD.X R111, R203, 0x1, R70, P6 ;  /* 0x00000001cb6f7824 */ /* 0x000fc600030e0646 */
[----:B------:R2:W-:Y:S01]  /*e1b0*/  LDGSTS.E [R72+0x18700], desc[UR26][R98.64], P3 ;  /* 0x1870000062487fae */ /* 0x0005e200099a101a */
[----:B------:R-:W-:-:S03]  /*e1c0*/  ISETP.GE.AND P1, PT, R244, 0x80, PT ;  /* 0x00000080f400780c */ /* 0x000fc60003f26270 */
[----:B------:R2:W-:Y:S01]  /*e1d0*/  LDGSTS.E [R72+0x18b00], desc[UR26][R138.64], P3 ;  /* 0x18b000008a487fae */ /* 0x0005e200099a101a */
[----:B------:R-:W-:-:S03]  /*e1e0*/  IADD3 R112, P6, PT, R212, R69, RZ ;  /* 0x00000045d4707210 */ /* 0x000fc60007fde0ff */
[----:B------:R2:W-:Y:S04]  /*e1f0*/  LDGSTS.E [R72+0x18f00], desc[UR26][R94.64], P3 ;  /* 0x18f000005e487fae */ /* 0x0005e800099a101a */
[----:B------:R2:W-:Y:S04]  /*e200*/  LDGSTS.E [R72+0x19300], desc[UR26][R128.64], P3 ;  /* 0x1930000080487fae */ /* 0x0005e800099a101a */
[----:B------:R2:W-:Y:S04]  /*e210*/  LDGSTS.E [R72+0x19700], desc[UR26][R90.64], P3 ;  /* 0x197000005a487fae */ /* 0x0005e800099a101a */
[----:B------:R2:W-:Y:S01]  /*e220*/  LDGSTS.E [R72+0x19b00], desc[UR26][R92.64], P3 ;  /* 0x19b000005c487fae */ /* 0x0005e200099a101a */
[----:B------:R-:W-:-:S03]  /*e230*/  IMAD.X R113, R213, 0x1, R70, P6 ;  /* 0x00000001d5717824 */ /* 0x000fc600030e0646 */
[----:B------:R2:W-:Y:S04]  /*e240*/  LDGSTS.E [R72+0x19f00], desc[UR26][R126.64], P3 ;  /* 0x19f000007e487fae */ /* 0x0005e800099a101a */
[----:B------:R2:W-:Y:S04]  /*e250*/  LDGSTS.E [R72+0x1a300], desc[UR26][R88.64], P3 ;  /* 0x1a30000058487fae */ /* 0x0005e800099a101a */
[----:B------:R2:W-:Y:S04]  /*e260*/  LDGSTS.E [R72+0x1a700], desc[UR26][R116.64], P3 ;  /* 0x1a70000074487fae */ /* 0x0005e800099a101a */
[----:B------:R2:W-:Y:S04]  /*e270*/  LDGSTS.E [R72+0x1ab00], desc[UR26][R84.64], P3 ;  /* 0x1ab0000054487fae */ /* 0x0005e800099a101a */
[----:B------:R2:W-:Y:S04]  /*e280*/  LDGSTS.E [R72+0x1af00], desc[UR26][R86.64], P3 ;  /* 0x1af0000056487fae */ /* 0x0005e800099a101a */
[----:B------:R2:W-:Y:S01]  /*e290*/  LDGSTS.E [R72+0x1b300], desc[UR26][R114.64], P3 ;  /* 0x1b30000072487fae */ /* 0x0005e200099a101a */
[----:B------:R-:W-:-:S03]  /*e2a0*/  UMOV UR4, URZ ;  /* 0x000000ff00047c82 */ /* 0x000fc60008000000 */
[----:B------:R2:W-:Y:S04]  /*e2b0*/  LDGSTS.E [R72+0x1b700], desc[UR26][R108.64], P3 ;  /* 0x1b7000006c487fae */ /* 0x0005e800099a101a */
[----:B------:R2:W-:Y:S04]  /*e2c0*/  LDGSTS.E [R72+0x1bb00], desc[UR26][R110.64], P3 ;  /* 0x1bb000006e487fae */ /* 0x0005e800099a101a */
[----:B------:R2:W-:Y:S01]  /*e2d0*/  LDGSTS.E [R72+0x1bf00], desc[UR26][R112.64], P3 ;  /* 0x1bf0000070487fae */ /* 0x0005e200099a101a */
[----:B------:R-:W-:-:S03]  /*e2e0*/  ISETP.GE.AND P3, PT, R244, 0x40, PT ;  /* 0x00000040f400780c */ /* 0x000fc60003f66270 */
[----:B------:R-:W0:Y:S01]  /*e2f0*/  LDGDEPBAR ;  /* 0x00000000000079af */ /* 0x000e220000000000 */
[----:B------:R-:W-:Y:S09]  /*e300*/  @!P1 BRA `(.L_x_8) ;  /* 0x0000006400789947 */ /* 0x000ff20003800000 */
[----:B--2---:R-:W2:Y:S04]  /*e310*/  LDL.LU R245, [R1+0x1d0] ;  /* 0x0001d00001f57983 */ /* 0x004ea80000300800 */
[----:B------:R-:W3:Y:S04]  /*e320*/  LDL.LU R250, [R1+0x1f4] ;  /* 0x0001f40001fa7983 */ /* 0x000ee80000300800 */
[----:B------:R-:W4:Y:S04]  /*e330*/  LDL.LU R232, [R1+0x1f8] ;  /* 0x0001f80001e87983 */ /* 0x000f280000300800 */
[----:B------:R-:W4:Y:S04]  /*e340*/  LDL.LU R248, [R1+0x1fc] ;  /* 0x0001fc0001f87983 */ /* 0x000f280000300800 */
[----:B------:R-:W4:Y:S04]  /*e350*/  LDL.LU R246, [R1+0x1d4] ;  /* 0x0001d40001f67983 */ /* 0x000f280000300800 */
[----:B------:R-:W4:Y:S04]  /*e360*/  LDL.LU R233, [R1+0x200] ;  /* 0x0002000001e97983 */ /* 0x000f280000300800 */
[----:B------:R-:W4:Y:S04]  /*e370*/  LDL.LU R244, [R1+0x204] ;  /* 0x0002040001f47983 */ /* 0x000f280000300800 */
[----:B------:R-:W4:Y:S04]  /*e380*/  LDL.LU R235, [R1+0x208] ;  /* 0x0002080001eb7983 */ /* 0x000f280000300800 */
[----:B------:R-:W4:Y:S04]  /*e390*/  LDL.LU R234, [R1+0x1d8] ;  /* 0x0001d80001ea7983 */ /* 0x000f280000300800 */
[----:B------:R-:W4:Y:S01]  /*e3a0*/  LDL.LU R243, [R1+0x20c] ;  /* 0x00020c0001f37983 */ /* 0x000f220000300800 */
[----:B------:R-:W-:-:S03]  /*e3b0*/  LEA R74, P1, R79, UR18, 0x4 ;  /* 0x000000124f4a7c11 */ /* 0x000fc6000f8220ff */
[----:B------:R-:W4:Y:S01]  /*e3c0*/  LDL.LU R251, [R1+0x210] ;  /* 0x0002100001fb7983 */ /* 0x000f220000300800 */
[----:B-----5:R-:W-:-:S03]  /*e3d0*/  SHF.R.S32.HI R206, RZ, 0x1f, R71 ;  /* 0x0000001fffce7819 */ /* 0x020fc60000011447 */
[----:B------:R-:W4:Y:S04]  /*e3e0*/  LDL.LU R249, [R1+0x214] ;  /* 0x0002140001f97983 */ /* 0x000f280000300800 */
[----:B------:R-:W4:Y:S04]  /*e3f0*/  LDL.LU R247, [R1+0x1dc] ;  /* 0x0001dc0001f77983 */ /* 0x000f280000300800 */
[----:B------:R-:W-:Y:S04]  /*e400*/  STL [R1+0x32c], R70 ;  /* 0x00032c4601007387 */ /* 0x000fe80000100800 */
[----:B------:R-:W-:Y:S04]  /*e410*/  STL [R1+0x328], R69 ;  /* 0x0003284501007387 */ /* 0x000fe80000100800 */
[----:B------:R-:W-:Y:S04]  /*e420*/  STL [R1+0x324], R68 ;  /* 0x0003244401007387 */ /* 0x000fe80000100800 */
[----:B------:R-:W-:Y:S04]  /*e430*/  STL [R1+0x320], R3 ;  /* 0x0003200301007387 */ /* 0x000fe80000100800 */
[----:B------:R1:W-:Y:S04]  /*e440*/  STL [R1+0x318], R0 ;  /* 0x0003180001007387 */ /* 0x0003e80000100800 */
[----:B------:R-:W-:Y:S01]  /*e450*/  STL [R1+0x330], R74 ;  /* 0x0003304a01007387 */ /* 0x000fe20000100800 */
[----:B--2---:R-:W-:-:S02]  /*e460*/  IADD3 R109, P6, PT, R71, R245, RZ ;  /* 0x000000f5476d7210 */ /* 0x004fc40007fde0ff */
[----:B---3--:R-:W-:Y:S02]  /*e470*/  IADD3 R103, P4, PT, R71, R250, RZ ;  /* 0x000000fa47677210 */ /* 0x008fe40007f9e0ff */
[----:B------:R-:W-:Y:S02]  /*e480*/  LEA.HI.X.SX32 R115, R245, R206, 0x1, P6 ;  /* 0x000000cef5737211 */ /* 0x000fe400030f0eff */
[C---:B----4-:R-:W-:Y:S01]  /*e490*/  IADD3 R97, P5, PT, R71.reuse, R232, RZ ;  /* 0x000000e847617210 */ /* 0x050fe20007fbe0ff */
[----:B------:R-:W2:Y:S01]  /*e4a0*/  LDL.LU R245, [R1+0x218] ;  /* 0x0002180001f57983 */ /* 0x000ea20000300800 */
[----:B------:R-:W-:Y:S02]  /*e4b0*/  LEA.HI.X.SX32 R113, R250, R206, 0x1, P4 ;  /* 0x000000cefa717211 */ /* 0x000fe400020f0eff */
[----:B------:R-:W-:Y:S01]  /*e4c0*/  IADD3 R93, P6, PT, R71, R248, RZ ;  /* 0x000000f8475d7210 */ /* 0x000fe20007fde0ff */
[----:B------:R-:W3:Y:S01]  /*e4d0*/  LDL.LU R250, [R1+0x21c] ;  /* 0x00021c0001fa7983 */ /* 0x000ee20000300800 */
[----:B------:R-:W-:-:S02]  /*e4e0*/  LEA.HI.X.SX32 R111, R232, R206, 0x1, P5 ;  /* 0x000000cee86f7211 */ /* 0x000fc400028f0eff */
[C---:B------:R-:W-:Y:S01]  /*e4f0*/  IADD3 R89, P4, PT, R71.reuse, R246, RZ ;  /* 0x000000f647597210 */ /* 0x040fe20007f9e0ff */
[----:B------:R-:W4:Y:S01]  /*e500*/  LDL.LU R232, [R1+0x220] ;  /* 0x0002200001e87983 */ /* 0x000f220000300800 */
[-C--:B------:R-:W-:Y:S02]  /*e510*/  LEA.HI.X.SX32 R107, R248, R206.reuse, 0x1, P6 ;  /* 0x000000cef86b7211 */ /* 0x080fe400030f0eff */
[C---:B------:R-:W-:Y:S01]  /*e520*/  IADD3 R85, P5, PT, R71.reuse, R233, RZ ;  /* 0x000000e947557210 */ /* 0x040fe20007fbe0ff */
[----:B------:R-:W4:Y:S01]  /*e530*/  LDL.LU R248, [R1+0x1e0] ;  /* 0x0001e00001f87983 */ /* 0x000f220000300800 */
[----:B------:R-:W-:Y:S02]  /*e540*/  LEA.HI.X.SX32 R105, R246, R206, 0x1, P4 ;  /* 0x000000cef6697211 */ /* 0x000fe400020f0eff */
[----:B------:R-:W-:Y:S01]  /*e550*/  IADD3 R81, P6, PT, R71, R244, RZ ;  /* 0x000000f447517210 */ /* 0x000fe20007fde0ff */
[----:B------:R-:W4:Y:S01]  /*e560*/  LDL.LU R246, [R1+0x224] ;  /* 0x0002240001f67983 */ /* 0x000f220000300800 */
[----:B------:R-:W-:-:S02]  /*e570*/  LEA.HI.X.SX32 R101, R233, R206, 0x1, P5 ;  /* 0x000000cee9657211 */ /* 0x000fc400028f0eff */
[----:B------:R-:W-:Y:S01]  /*e580*/  IADD3 R66, P4, PT, R71, R235, RZ ;  /* 0x000000eb47427210 */ /* 0x000fe20007f9e0ff */
[----:B------:R-:W4:Y:S01]  /*e590*/  LDL.LU R233, [R1+0x228] ;  /* 0x0002280001e97983 */ /* 0x000f220000300800 */
[-C--:B------:R-:W-:Y:S02]  /*e5a0*/  LEA.HI.X.SX32 R99, R244, R206.reuse, 0x1, P6 ;  /* 0x000000cef4637211 */ /* 0x080fe400030f0eff */
[----:B------:R-:W-:Y:S01]  /*e5b0*/  LEA.HI.X.SX32 R95, R235, R206, 0x1, P4 ;  /* 0x000000ceeb5f7211 */ /* 0x000fe200020f0eff */
[----:B------:R-:W4:Y:S01]  /*e5c0*/  LDL.LU R244, [R1+0x22c] ;  /* 0x00022c0001f47983 */ /* 0x000f220000300800 */
[----:B------:R-:W-:-:S03]  /*e5d0*/  IADD3 R64, P5, PT, R71, R234, RZ ;  /* 0x000000ea47407210 */ /* 0x000fc60007fbe0ff */
[----:B------:R-:W4:Y:S01]  /*e5e0*/  LDL.LU R235, [R1+0x1e4] ;  /* 0x0001e40001eb7983 */ /* 0x000f220000300800 */
[----:B------:R-:W-:-:S03]  /*e5f0*/  LEA.HI.X.SX32 R91, R234, R206, 0x1, P5 ;  /* 0x000000ceea5b7211 */ /* 0x000fc600028f0eff */
[----:B------:R-:W4:Y:S01]  /*e600*/  LDL.LU R234, [R1+0x230] ;  /* 0x0002300001ea7983 */ /* 0x000f220000300800 */
[C---:B------:R-:W-:Y:S02]  /*e610*/  IADD3 R62, P6, PT, R71.reuse, R243, RZ ;  /* 0x000000f3473e7210 */ /* 0x040fe40007fde0ff */
[C---:B------:R-:W-:Y:S02]  /*e620*/  IADD3 R60, P4, PT, R71.reuse, R251, RZ ;  /* 0x000000fb473c7210 */ /* 0x040fe40007f9e0ff */
[----:B------:R-:W-:Y:S02]  /*e630*/  IADD3 R58, P5, PT, R71, R249, RZ ;  /* 0x000000f9473a7210 */ /* 0x000fe40007fbe0ff */
[----:B------:R-:W-:Y:S02]  /*e640*/  LEA.HI.X.SX32 R87, R243, R206, 0x1, P6 ;  /* 0x000000cef3577211 */ /* 0x000fe400030f0eff */
[----:B------:R-:W4:Y:S01]  /*e650*/  LDL.LU R243, [R1+0x234] ;  /* 0x0002340001f37983 */ /* 0x000f220000300800 */
[----:B------:R-:W-:-:S02]  /*e660*/  IADD3 R56, P6, PT, R71, R247, RZ ;  /* 0x000000f747387210 */ /* 0x000fc40007fde0ff */
[-C--:B------:R-:W-:Y:S02]  /*e670*/  LEA.HI.X.SX32 R83, R251, R206.reuse, 0x1, P4 ;  /* 0x000000cefb537211 */ /* 0x080fe400020f0eff */
[----:B------:R-:W4:Y:S01]  /*e680*/  LDL.LU R251, [R1+0x238] ;  /* 0x0002380001fb7983 */ /* 0x000f220000300800 */
[-C--:B------:R-:W-:Y:S02]  /*e690*/  LEA.HI.X.SX32 R67, R249, R206.reuse, 0x1, P5 ;  /* 0x000000cef9437211 */ /* 0x080fe400028f0eff */
[----:B------:R-:W-:Y:S01]  /*e6a0*/  LEA.HI.X.SX32 R65, R247, R206, 0x1, P6 ;  /* 0x000000cef7417211 */ /* 0x000fe200030f0eff */
[----:B------:R-:W4:Y:S04]  /*e6b0*/  LDL.LU R249, [R1+0x1e8] ;  /* 0x0001e80001f97983 */ /* 0x000f280000300800 */
[----:B------:R-:W4:Y:S01]  /*e6c0*/  LDL.LU R247, [R1+0x23c] ;  /* 0x00023c0001f77983 */ /* 0x000f220000300800 */
[----:B--2---:R-:W-:-:S02]  /*e6d0*/  IADD3 R54, P4, PT, R71, R245, RZ ;  /* 0x000000f547367210 */ /* 0x004fc40007f9e0ff */
[----:B---3--:R-:W-:Y:S02]  /*e6e0*/  IADD3 R52, P5, PT, R71, R250, RZ ;  /* 0x000000fa47347210 */ /* 0x008fe40007fbe0ff */
[-C--:B------:R-:W-:Y:S02]  /*e6f0*/  LEA.HI.X.SX32 R63, R245, R206.reuse, 0x1, P4 ;  /* 0x000000cef53f7211 */ /* 0x080fe400020f0eff */
[----:B------:R-:W2:Y:S01]  /*e700*/  LDL.LU R245, [R1+0x240] ;  /* 0x0002400001f57983 */ /* 0x000ea20000300800 */
[----:B------:R-:W-:Y:S02]  /*e710*/  LEA.HI.X.SX32 R61, R250, R206, 0x1, P5 ;  /* 0x000000cefa3d7211 */ /* 0x000fe400028f0eff */
[C---:B----4-:R-:W-:Y:S01]  /*e720*/  IADD3 R48, P4, PT, R71.reuse, R248, RZ ;  /* 0x000000f847307210 */ /* 0x050fe20007f9e0ff */
[----:B------:R-:W3:Y:S01]  /*e730*/  LDL.LU R250, [R1+0x244] ;  /* 0x0002440001fa7983 */ /* 0x000ee20000300800 */
[C---:B------:R-:W-:Y:S02]  /*e740*/  IADD3 R50, P6, PT, R71.reuse, R232, RZ ;  /* 0x000000e847327210 */ /* 0x040fe40007fde0ff */
[----:B------:R-:W-:Y:S01]  /*e750*/  IADD3 R46, P5, PT, R71, R246, RZ ;  /* 0x000000f6472e7210 */ /* 0x000fe20007fbe0ff */
[----:B------:R-:W4:Y:S01]  /*e760*/  LDL.LU R231, [R1+0x1ec] ;  /* 0x0001ec0001e77983 */ /* 0x000f220000300800 */
[----:B------:R-:W-:-:S02]  /*e770*/  LEA.HI.X.SX32 R57, R248, R206, 0x1, P4 ;  /* 0x000000cef8397211 */ /* 0x000fc400020f0eff */
[-C--:B------:R-:W-:Y:S01]  /*e780*/  LEA.HI.X.SX32 R55, R246, R206.reuse, 0x1, P5 ;  /* 0x000000cef6377211 */ /* 0x080fe200028f0eff */
[----:B------:R-:W4:Y:S01]  /*e790*/  LDL.LU R248, [R1+0x248] ;  /* 0x0002480001f87983 */ /* 0x000f220000300800 */
[----:B------:R-:W-:Y:S02]  /*e7a0*/  LEA.HI.X.SX32 R59, R232, R206, 0x1, P6 ;  /* 0x000000cee83b7211 */ /* 0x000fe400030f0eff */
[C---:B------:R-:W-:Y:S01]  /*e7b0*/  IADD3 R42, P4, PT, R71.reuse, R244, RZ ;  /* 0x000000f4472a7210 */ /* 0x040fe20007f9e0ff */
[----:B------:R-:W4:Y:S01]  /*e7c0*/  LDL.LU R246, [R1+0x24c] ;  /* 0x00024c0001f67983 */ /* 0x000f220000300800 */
[C---:B------:R-:W-:Y:S02]  /*e7d0*/  IADD3 R44, P6, PT, R71.reuse, R233, RZ ;  /* 0x000000e9472c7210 */ /* 0x040fe40007fde0ff */
[----:B------:R-:W-:Y:S01]  /*e7e0*/  IADD3 R40, P5, PT, R71, R235, RZ ;  /* 0x000000eb47287210 */ /* 0x000fe20007fbe0ff */
[----:B------:R-:W4:Y:S01]  /*e7f0*/  LDL.LU R232, [R1+0x25c] ;  /* 0x00025c0001e87983 */ /* 0x000f220000300800 */
[----:B------:R-:W-:-:S02]  /*e800*/  LEA.HI.X.SX32 R51, R244, R206, 0x1, P4 ;  /* 0x000000cef4337211 */ /* 0x000fc400020f0eff */
[-C--:B------:R-:W-:Y:S01]  /*e810*/  LEA.HI.X.SX32 R49, R235, R206.reuse, 0x1, P5 ;  /* 0x000000ceeb317211 */ /* 0x080fe200028f0eff */
[----:B------:R-:W4:Y:S01]  /*e820*/  LDL.LU R244, [R1+0x1f0] ;  /* 0x0001f00001f47983 */ /* 0x000f220000300800 */
[----:B------:R-:W-:Y:S02]  /*e830*/  LEA.HI.X.SX32 R53, R233, R206, 0x1, P6 ;  /* 0x000000cee9357211 */ /* 0x000fe400030f0eff */
[----:B------:R-:W-:Y:S01]  /*e840*/  IADD3 R38, P6, PT, R71, R234, RZ ;  /* 0x000000ea47267210 */ /* 0x000fe20007fde0ff */
[----:B------:R-:W4:Y:S04]  /*e850*/  LDL.LU R235, [R1+0x254] ;  /* 0x0002540001eb7983 */ /* 0x000f280000300800 */
[----:B------:R-:W4:Y:S01]  /*e860*/  LDL.LU R233, [R1+0x268] ;  /* 0x0002680001e97983 */ /* 0x000f220000300800 */
[----:B------:R-:W-:-:S03]  /*e870*/  LEA.HI.X.SX32 R47, R234, R206, 0x1, P6 ;  /* 0x000000ceea2f7211 */ /* 0x000fc600030f0eff */
[----:B------:R-:W4:Y:S01]  /*e880*/  LDL.LU R234, [R1+0x26c] ;  /* 0x00026c0001ea7983 */ /* 0x000f220000300800 */
[C---:B------:R-:W-:Y:S02]  /*e890*/  IADD3 R36, P4, PT, R71.reuse, R243, RZ ;  /* 0x000000f347247210 */ /* 0x040fe40007f9e0ff */
[C---:B------:R-:W-:Y:S02]  /*e8a0*/  IADD3 R34, P5, PT, R71.reuse, R251, RZ ;  /* 0x000000fb47227210 */ /* 0x040fe40007fbe0ff */
[----:B------:R-:W-:Y:S02]  /*e8b0*/  IADD3 R32, P6, PT, R71, R249, RZ ;  /* 0x000000f947207210 */ /* 0x000fe40007fde0ff */
[-C--:B------:R-:W-:Y:S02]  /*e8c0*/  LEA.HI.X.SX32 R45, R243, R206.reuse, 0x1, P4 ;  /* 0x000000cef32d7211 */ /* 0x080fe400020f0eff */
[----:B------:R-:W-:Y:S01]  /*e8d0*/  IADD3 R30, P4, PT, R71, R247, RZ ;  /* 0x000000f7471e7210 */ /* 0x000fe20007f9e0ff */
[----:B------:R-:W4:Y:S01]  /*e8e0*/  LDL.LU R243, [R1+0x250] ;  /* 0x0002500001f37983 */ /* 0x000f220000300800 */
[----:B------:R-:W-:-:S02]  /*e8f0*/  LEA.HI.X.SX32 R43, R251, R206, 0x1, P5 ;  /* 0x000000cefb2b7211 */ /* 0x000fc400028f0eff */
[-C--:B------:R-:W-:Y:S01]  /*e900*/  LEA.HI.X.SX32 R41, R249, R206.reuse, 0x1, P6 ;  /* 0x000000cef9297211 */ /* 0x080fe200030f0eff */
[----:B------:R-:W4:Y:S01]  /*e910*/  LDL.LU R251, [R1+0x264] ;  /* 0x0002640001fb7983 */ /* 0x000f220000300800 */
[----:B------:R-:W-:-:S03]  /*e920*/  LEA.HI.X.SX32 R39, R247, R206, 0x1, P4 ;  /* 0x000000cef7277211 */ /* 0x000fc600020f0eff */
[----:B------:R-:W4:Y:S04]  /*e930*/  LDL.LU R249, [R1+0x278] ;  /* 0x0002780001f97983 */ /* 0x000f280000300800 */
[----:B------:R-:W4:Y:S01]  /*e940*/  LDL.LU R247, [R1+0x27c] ;  /* 0x00027c0001f77983 */ /* 0x000f220000300800 */
[C---:B--2---:R-:W-:Y:S02]  /*e950*/  IADD3 R29, P5, PT, R71.reuse, R245, RZ ;  /* 0x000000f5471d7210 */ /* 0x044fe40007fbe0ff */
[----:B---3--:R-:W-:Y:S02]  /*e960*/  IADD3 R27, P6, PT, R71, R250, RZ ;  /* 0x000000fa471b7210 */ /* 0x008fe40007fde0ff */
[-C--:B------:R-:W-:Y:S02]  /*e970*/  LEA.HI.X.SX32 R37, R245, R206.reuse, 0x1, P5 ;  /* 0x000000cef5257211 */ /* 0x080fe400028f0eff */
[----:B----4-:R-:W-:Y:S01]  /*e980*/  IADD3 R26, P4, PT, R71, R231, RZ ;  /* 0x000000e7471a7210 */ /* 0x010fe20007f9e0ff */
[----:B------:R-:W2:Y:S01]  /*e990*/  LDL.LU R245, [R1+0x258] ;  /* 0x0002580001f57983 */ /* 0x000ea20000300800 */
[----:B------:R-:W-:-:S02]  /*e9a0*/  LEA.HI.X.SX32 R35, R250, R206, 0x1, P6 ;  /* 0x000000cefa237211 */ /* 0x000fc400030f0eff */
[----:B------:R-:W-:Y:S01]  /*e9b0*/  IADD3 R24, P5, PT, R71, R248, RZ ;  /* 0x000000f847187210 */ /* 0x000fe20007fbe0ff */
[----:B------:R-:W3:Y:S01]  /*e9c0*/  LDL.LU R250, [R1+0x274] ;  /* 0x0002740001fa7983 */ /* 0x000ee20000300800 */
[----:B------:R-:W-:Y:S02]  /*e9d0*/  LEA.HI.X.SX32 R33, R231, R206, 0x1, P4 ;  /* 0x000000cee7217211 */ /* 0x000fe400020f0eff */
[C---:B------:R-:W-:Y:S02]  /*e9e0*/  IADD3 R22, P6, PT, R71.reuse, R246, RZ ;  /* 0x000000f647167210 */ /* 0x040fe40007fde0ff */
[----:B------:R-:W-:Y:S02]  /*e9f0*/  LEA.HI.X.SX32 R31, R248, R206, 0x1, P5 ;  /* 0x000000cef81f7211 */ /* 0x000fe400028f0eff */
[----:B------:R-:W-:Y:S01]  /*ea00*/  IADD3 R21, P4, PT, R71, R232, RZ ;  /* 0x000000e847157210 */ /* 0x000fe20007f9e0ff */
[----:B------:R-:W4:Y:S01]  /*ea10*/  LDL.LU R248, [R1+0x284] ;  /* 0x0002840001f87983 */ /* 0x000f220000300800 */
[----:B------:R-:W-:-:S02]  /*ea20*/  LEA.HI.X.SX32 R28, R246, R206, 0x1, P6 ;  /* 0x000000cef61c7211 */ /* 0x000fc400030f0eff */
[C---:B------:R-:W-:Y:S01]  /*ea30*/  IADD3 R19, P5, PT, R71.reuse, R244, RZ ;  /* 0x000000f447137210 */ /* 0x040fe20007fbe0ff */
[----:B------:R-:W4:Y:S01]  /*ea40*/  LDL.LU R246, [R1+0x28c] ;  /* 0x00028c0001f67983 */ /* 0x000f220000300800 */
[-C--:B------:R-:W-:Y:S02]  /*ea50*/  LEA.HI.X.SX32 R25, R232, R206.reuse, 0x1, P4 ;  /* 0x000000cee8197211 */ /* 0x080fe400020f0eff */
[C---:B------:R-:W-:Y:S02]  /*ea60*/  IADD3 R17, P6, PT, R71.reuse, R235, RZ ;  /* 0x000000eb47117210 */ /* 0x040fe40007fde0ff */
[-C--:B------:R-:W-:Y:S02]  /*ea70*/  LEA.HI.X.SX32 R23, R244, R206.reuse, 0x1, P5 ;  /* 0x000000cef4177211 */ /* 0x080fe400028f0eff */
[----:B------:R-:W-:Y:S01]  /*ea80*/  IADD3 R15, P4, PT, R71, R233, RZ ;  /* 0x000000e9470f7210 */ /* 0x000fe20007f9e0ff */
[----:B------:R-:W4:Y:S01]  /*ea90*/  LDL.LU R244, [R1+0x260] ;  /* 0x0002600001f47983 */ /* 0x000f220000300800 */
[----:B------:R-:W-:-:S02]  /*eaa0*/  LEA.HI.X.SX32 R20, R235, R206, 0x1, P6 ;  /* 0x000000ceeb147211 */ /* 0x000fc400030f0eff */
[----:B------:R-:W-:Y:S01]  /*eab0*/  LEA.HI.X.SX32 R18, R233, R206, 0x1, P4 ;  /* 0x000000cee9127211 */ /* 0x000fe200020f0eff */
[----:B------:R-:W4:Y:S01]  /*eac0*/  LDL.LU R235, [R1+0x288] ;  /* 0x0002880001eb7983 */ /* 0x000f220000300800 */
[----:B------:R-:W-:-:S03]  /*ead0*/  IADD3 R14, P5, PT, R71, R234, RZ ;  /* 0x000000ea470e7210 */ /* 0x000fc60007fbe0ff */
[----:B------:R-:W4:Y:S01]  /*eae0*/  LDL.LU R233, [R1+0x290] ;  /* 0x0002900001e97983 */ /* 0x000f220000300800 */
[----:B------:R-:W-:-:S03]  /*eaf0*/  LEA.HI.X.SX32 R16, R234, R206, 0x1, P5 ;  /* 0x000000ceea107211 */ /* 0x000fc600028f0eff */
[----:B------:R-:W4:Y:S04]  /*eb00*/  LDL.LU R231, [R1+0x29c] ;  /* 0x00029c0001e77983 */ /* 0x000f280000300800 */
        /* <DEDUP_REMOVED lines=16> */
[----:B------:R-:W-:-:S02]  /*ec10*/  IADD3 R12, P6, PT, R71, R243, RZ ;  /* 0x000000f3470c7210 */ /* 0x000fc40007fde0ff */
[C---:B------:R-:W-:Y:S02]  /*ec20*/  IADD3 R10, P4, PT, R71.reuse, R251, RZ ;  /* 0x000000fb470a7210 */ /* 0x040fe40007f9e0ff */
[----:B------:R-:W-:Y:S02]  /*ec30*/  IADD3 R8, P5, PT, R71, R249, RZ ;  /* 0x000000f947087210 */ /* 0x000fe40007fbe0ff */
[-C--:B------:R-:W-:Y:S02]  /*ec40*/  LEA.HI.X.SX32 R13, R243, R206.reuse, 0x1, P6 ;  /* 0x000000cef30d7211 */ /* 0x080fe400030f0eff */
[----:B------:R-:W-:Y:S02]  /*ec50*/  IADD3 R6, P6, PT, R71, R247, RZ ;  /* 0x000000f747067210 */ /* 0x000fe40007fde0ff */
[-C--:B------:R-:W-:Y:S02]  /*ec60*/  LEA.HI.X.SX32 R11, R251, R206.reuse, 0x1, P4 ;  /* 0x000000cefb0b7211 */ /* 0x080fe400020f0eff */
[----:B------:R-:W-:-:S02]  /*ec70*/  LEA.HI.X.SX32 R9, R249, R206, 0x1, P5 ;  /* 0x000000cef9097211 */ /* 0x000fc400028f0eff */
[----:B------:R-:W-:Y:S01]  /*ec80*/  LEA.HI.X.SX32 R7, R247, R206, 0x1, P6 ;  /* 0x000000cef7077211 */ /* 0x000fe200030f0eff */
[C---:B------:R-:W-:Y:S02]  /*ec90*/  IMAD R166, R78.reuse, 0x3e, RZ ;  /* 0x0000003e4ea67824 */ /* 0x040fe400078e02ff */
[----:B------:R-:W-:Y:S01]  /*eca0*/  IMAD R168, R78, 0x18, RZ ;  /* 0x000000184ea87824 */ /* 0x000fe200078e02ff */
[C---:B--2---:R-:W-:Y:S02]  /*ecb0*/  IADD3 R251, P4, PT, R71.reuse, R245, RZ ;  /* 0x000000f547fb7210 */ /* 0x044fe40007f9e0ff */
[----:B---3--:R-:W-:Y:S02]  /*ecc0*/  IADD3 R249, P5, PT, R71, R250, RZ ;  /* 0x000000fa47f97210 */ /* 0x008fe40007fbe0ff */
[-C--:B------:R-:W-:Y:S02]  /*ecd0*/  LEA.HI.X.SX32 R252, R245, R206.reuse, 0x1, P4 ;  /* 0x000000cef5fc7211 */ /* 0x080fe400020f0eff */
[----:B------:R-:W-:-:S02]  /*ece0*/  LEA.HI.X.SX32 R250, R250, R206, 0x1, P5 ;  /* 0x000000cefafa7211 */ /* 0x000fc400028f0eff */
[C---:B----4-:R-:W-:Y:S02]  /*ecf0*/  IADD3 R247, P6, PT, R71.reuse, R248, RZ ;  /* 0x000000f847f77210 */ /* 0x050fe40007fde0ff */
[C---:B------:R-:W-:Y:S02]  /*ed00*/  IADD3 R245, P4, PT, R71.reuse, R246, RZ ;  /* 0x000000f647f57210 */ /* 0x040fe40007f9e0ff */
[-C--:B------:R-:W-:Y:S02]  /*ed10*/  LEA.HI.X.SX32 R248, R248, R206.reuse, 0x1, P6 ;  /* 0x000000cef8f87211 */ /* 0x080fe400030f0eff */
[----:B------:R-:W-:Y:S02]  /*ed20*/  LEA.HI.X.SX32 R246, R246, R206, 0x1, P4 ;  /* 0x000000cef6f67211 */ /* 0x000fe400020f0eff */
[C---:B------:R-:W-:Y:S02]  /*ed30*/  IADD3 R243, P5, PT, R71.reuse, R244, RZ ;  /* 0x000000f447f37210 */ /* 0x040fe40007fbe0ff */
[----:B------:R-:W-:-:S02]  /*ed40*/  IADD3 R241, P6, PT, R71, R235, RZ ;  /* 0x000000eb47f17210 */ /* 0x000fc40007fde0ff */
[-C--:B------:R-:W-:Y:S02]  /*ed50*/  LEA.HI.X.SX32 R244, R244, R206.reuse, 0x1, P5 ;  /* 0x000000cef4f47211 */ /* 0x080fe400028f0eff */
[----:B------:R-:W-:Y:S02]  /*ed60*/  IADD3 R239, P4, PT, R71, R233, RZ ;  /* 0x000000e947ef7210 */ /* 0x000fe40007f9e0ff */
[-C--:B------:R-:W-:Y:S02]  /*ed70*/  LEA.HI.X.SX32 R242, R235, R206.reuse, 0x1, P6 ;  /* 0x000000ceebf27211 */ /* 0x080fe400030f0eff */
[----:B------:R-:W-:Y:S02]  /*ed80*/  IADD3 R237, P5, PT, R71, R231, RZ ;  /* 0x000000e747ed7210 */ /* 0x000fe40007fbe0ff */
[----:B------:R-:W-:Y:S02]  /*ed90*/  LEA.HI.X.SX32 R240, R233, R206, 0x1, P4 ;  /* 0x000000cee9f07211 */ /* 0x000fe400020f0eff */
[----:B------:R-:W-:-:S02]  /*eda0*/  IADD3 R235, P6, PT, R71, R229, RZ ;  /* 0x000000e547eb7210 */ /* 0x000fc40007fde0ff */
[----:B------:R-:W-:Y:S02]  /*edb0*/  LEA.HI.X.SX32 R238, R231, R206, 0x1, P5 ;  /* 0x000000cee7ee7211 */ /* 0x000fe400028f0eff */
[----:B------:R-:W-:Y:S02]  /*edc0*/  IADD3 R233, P4, PT, R71, R234, RZ ;  /* 0x000000ea47e97210 */ /* 0x000fe40007f9e0ff */
[----:B------:R-:W-:Y:S02]  /*edd0*/  LEA.HI.X.SX32 R236, R229, R206, 0x1, P6 ;  /* 0x000000cee5ec7211 */ /* 0x000fe400030f0eff */
[C---:B------:R-:W-:Y:S02]  /*ede0*/  IADD3 R231, P5, PT, R71.reuse, R232, RZ ;  /* 0x000000e847e77210 */ /* 0x040fe40007fbe0ff */
[----:B------:R-:W-:Y:S02]  /*edf0*/  LEA.HI.X.SX32 R234, R234, R206, 0x1, P4 ;  /* 0x000000ceeaea7211 */ /* 0x000fe400020f0eff */
[----:B------:R-:W-:-:S02]  /*ee00*/  IADD3 R229, P6, PT, R71, R230, RZ ;  /* 0x000000e647e57210 */ /* 0x000fc40007fde0ff */
[----:B------:R-:W-:Y:S02]  /*ee10*/  LEA.HI.X.SX32 R232, R232, R206, 0x1, P5 ;  /* 0x000000cee8e87211 */ /* 0x000fe400028f0eff */
[C---:B------:R-:W-:Y:S02]  /*ee20*/  IADD3 R227, P4, PT, R71.reuse, R228, RZ ;  /* 0x000000e447e37210 */ /* 0x040fe40007f9e0ff */
        /* <DEDUP_REMOVED lines=16> */
[-C--:B------:R-:W-:Y:S02]  /*ef30*/  LEA.HI.X.SX32 R214, R214, R206.reuse, 0x1, P5 ;  /* 0x000000ced6d67211 */ /* 0x080fe400028f0eff */
[----:B------:R-:W-:Y:S02]  /*ef40*/  IADD3 R209, P4, PT, R71, R163, RZ ;  /* 0x000000a347d17210 */ /* 0x000fe40007f9e0ff */
[----:B------:R-:W-:Y:S02]  /*ef50*/  LEA.HI.X.SX32 R212, R167, R206, 0x1, P6 ;  /* 0x000000cea7d47211 */ /* 0x000fe400030f0eff */
[----:B------:R-:W-:Y:S01]  /*ef60*/  IADD3 R207, P5, PT, R71, R164, RZ ;  /* 0x000000a447cf7210 */ /* 0x000fe20007fbe0ff */
[----:B------:R-:W-:Y:S01]  /*ef70*/  IMAD R167, R78, 0x3f, RZ ;  /* 0x0000003f4ea77824 */ /* 0x000fe200078e02ff */
[----:B------:R-:W-:Y:S02]  /*ef80*/  LEA.HI.X.SX32 R210, R163, R206, 0x1, P4 ;  /* 0x000000cea3d27211 */ /* 0x000fe400020f0eff */
[----:B------:R-:W-:-:S02]  /*ef90*/  IADD3 R205, P6, PT, R71, R165, RZ ;  /* 0x000000a547cd7210 */ /* 0x000fc40007fde0ff */
[----:B------:R-:W-:Y:S02]  /*efa0*/  LEA R71, P4, R73, UR16, 0x4 ;  /* 0x0000001049477c11 */ /* 0x000fe4000f8820ff */
[----:B------:R-:W-:Y:S02]  /*efb0*/  SHF.R.S32.HI R163, RZ, 0x1f, R79 ;  /* 0x0000001fffa37819 */ /* 0x000fe4000001144f */
[-C--:B------:R-:W-:Y:S01]  /*efc0*/  LEA.HI.X.SX32 R208, R164, R206.reuse, 0x1, P5 ;  /* 0x000000cea4d07211 */ /* 0x080fe200028f0eff */
[C---:B------:R-:W-:Y:S01]  /*efd0*/  IMAD R164, R78.reuse, 0x3d, RZ ;  /* 0x0000003d4ea47824 */ /* 0x040fe200078e02ff */
[----:B------:R-:W-:Y:S02]  /*efe0*/  LEA.HI.X.SX32 R206, R165, R206, 0x1, P6 ;  /* 0x000000cea5ce7211 */ /* 0x000fe400030f0eff */
[----:B------:R-:W-:Y:S02]  /*eff0*/  LEA.HI.X R73, R73, UR17, R4, 0x4, P4 ;  /* 0x0000001149497c11 */ /* 0x000fe4000a0f2404 */
[----:B------:R-:W-:Y:S01]  /*f000*/  LEA.HI.X R76, R79, UR19, R163, 0x4, P1 ;  /* 0x000000134f4c7c11 */ /* 0x000fe200088f24a3 */
[----:B------:R-:W-:Y:S01]  /*f010*/  IMAD R163, R78, 0x3c, RZ ;  /* 0x0000003c4ea37824 */ /* 0x000fe200078e02ff */
[----:B------:R-:W-:-:S02]  /*f020*/  SHF.R.S32.HI R4, RZ, 0x1f, R75 ;  /* 0x0000001fff047819 */ /* 0x000fc4000001144b */
[C---:B------:R-:W-:Y:S01]  /*f030*/  IADD3 R203, P6, PT, R75.reuse, R167, RZ ;  /* 0x000000a74bcb7210 */ /* 0x040fe20007fde0ff */
[C---:B------:R-:W-:Y:S01]  /*f040*/  IMAD R165, R78.reuse, 0x3b, RZ ;  /* 0x0000003b4ea57824 */ /* 0x040fe200078e02ff */
[C---:B------:R-:W-:Y:S02]  /*f050*/  IADD3 R201, P5, PT, R75.reuse, R166, RZ ;  /* 0x000000a64bc97210 */ /* 0x040fe40007fbe0ff */
[----:B------:R-:W-:Y:S02]  /*f060*/  IADD3 R199, P1, PT, R75, R164, RZ ;  /* 0x000000a44bc77210 */ /* 0x000fe40007f3e0ff */
[-C--:B------:R-:W-:Y:S01]  /*f070*/  LEA.HI.X.SX32 R204, R167, R4.reuse, 0x1, P6 ;  /* 0x00000004a7cc7211 */ /* 0x080fe200030f0eff */
[----:B------:R-:W-:Y:S01]  /*f080*/  IMAD R167, R78, 0x3a, RZ ;  /* 0x0000003a4ea77824 */ /* 0x000fe200078e02ff */
[----:B------:R-:W-:Y:S01]  /*f090*/  LEA.HI.X.SX32 R202, R166, R4, 0x1, P5 ;  /* 0x00000004a6ca7211 */ /* 0x000fe200028f0eff */
[----:B------:R-:W-:Y:S01]  /*f0a0*/  IMAD R166, R78, 0x39, RZ ;  /* 0x000000394ea67824 */ /* 0x000fe200078e02ff */
[----:B------:R-:W-:-:S02]  /*f0b0*/  IADD3 R197, P4, PT, R75, R163, RZ ;  /* 0x000000a34bc57210 */ /* 0x000fc40007f9e0ff */
[-C--:B------:R-:W-:Y:S01]  /*f0c0*/  LEA.HI.X.SX32 R200, R164, R4.reuse, 0x1, P1 ;  /* 0x00000004a4c87211 */ /* 0x080fe200008f0eff */
[C---:B------:R-:W-:Y:S01]  /*f0d0*/  IMAD R164, R78.reuse, 0x38, RZ ;  /* 0x000000384ea47824 */ /* 0x040fe200078e02ff */
[C---:B------:R-:W-:Y:S02]  /*f0e0*/  IADD3 R195, P6, PT, R75.reuse, R165, RZ ;  /* 0x000000a54bc37210 */ /* 0x040fe40007fde0ff */
[----:B------:R-:W-:Y:S02]  /*f0f0*/  IADD3 R193, P5, PT, R75, R167, RZ ;  /* 0x000000a74bc17210 */ /* 0x000fe40007fbe0ff */
[----:B------:R-:W-:Y:S01]  /*f100*/  LEA.HI.X.SX32 R198, R163, R4, 0x1, P4 ;  /* 0x00000004a3c67211 */ /* 0x000fe200020f0eff */
[C---:B------:R-:W-:Y:S01]  /*f110*/  IMAD R163, R78.reuse, 0x37, RZ ;  /* 0x000000374ea37824 */ /* 0x040fe200078e02ff */
[----:B------:R-:W-:Y:S02]  /*f120*/  IADD3 R191, P1, PT, R75, R166, RZ ;  /* 0x000000a64bbf7210 */ /* 0x000fe40007f3e0ff */
[----:B------:R-:W-:Y:S01]  /*f130*/  LEA.HI.X.SX32 R196, R165, R4, 0x1, P6 ;  /* 0x00000004a5c47211 */ /* 0x000fe200030f0eff */
[----:B------:R-:W-:Y:S01]  /*f140*/  IMAD R165, R78, 0x36, RZ ;  /* 0x000000364ea57824 */ /* 0x000fe200078e02ff */
[----:B------:R-:W-:-:S02]  /*f150*/  IADD3 R189, P4, PT, R75, R164, RZ ;  /* 0x000000a44bbd7210 */ /* 0x000fc40007f9e0ff */
[-C--:B------:R-:W-:Y:S01]  /*f160*/  LEA.HI.X.SX32 R194, R167, R4.reuse, 0x1, P5 ;  /* 0x00000004a7c27211 */ /* 0x080fe200028f0eff */
[----:B------:R-:W-:Y:S01]  /*f170*/  IMAD R167, R78, 0x35, RZ ;  /* 0x000000354ea77824 */ /* 0x000fe200078e02ff */
[-C--:B------:R-:W-:Y:S01]  /*f180*/  LEA.HI.X.SX32 R192, R166, R4.reuse, 0x1, P1 ;  /* 0x00000004a6c07211 */ /* 0x080fe200008f0eff */
[----:B------:R-:W-:Y:S01]  /*f190*/  IMAD R166, R78, 0x34, RZ ;  /* 0x000000344ea67824 */ /* 0x000fe200078e02ff */
[C---:B------:R-:W-:Y:S02]  /*f1a0*/  IADD3 R5, P6, PT, R75.reuse, R163, RZ ;  /* 0x000000a34b057210 */ /* 0x040fe40007fde0ff */
[----:B------:R-:W-:Y:S01]  /*f1b0*/  LEA.HI.X.SX32 R190, R164, R4, 0x1, P4 ;  /* 0x00000004a4be7211 */ /* 0x000fe200020f0eff */
[----:B------:R-:W-:Y:S01]  /*f1c0*/  IMAD R164, R78, 0x33, RZ ;  /* 0x000000334ea47824 */ /* 0x000fe200078e02ff */
[C---:B------:R-:W-:Y:S02]  /*f1d0*/  IADD3 R80, P5, PT, R75.reuse, R165, RZ ;  /* 0x000000a54b507210 */ /* 0x040fe40007fbe0ff */
[----:B------:R-:W-:-:S02]  /*f1e0*/  IADD3 R82, P1, PT, R75, R167, RZ ;  /* 0x000000a74b527210 */ /* 0x000fc40007f3e0ff */
[----:B------:R-:W-:Y:S01]  /*f1f0*/  LEA.HI.X.SX32 R77, R163, R4, 0x1, P6 ;  /* 0x00000004a34d7211 */ /* 0x000fe200030f0eff */
[C---:B------:R-:W-:Y:S01]  /*f200*/  IMAD R163, R78.reuse, 0x32, RZ ;  /* 0x000000324ea37824 */ /* 0x040fe200078e02ff */
[----:B------:R-:W-:Y:S02]  /*f210*/  IADD3 R84, P4, PT, R75, R166, RZ ;  /* 0x000000a64b547210 */ /* 0x000fe40007f9e0ff */
[----:B------:R-:W-:Y:S01]  /*f220*/  LEA.HI.X.SX32 R79, R165, R4, 0x1, P5 ;  /* 0x00000004a54f7211 */ /* 0x000fe200028f0eff */
[C---:B------:R-:W-:Y:S01]  /*f230*/  IMAD R165, R78.reuse, 0x31, RZ ;  /* 0x000000314ea57824 */ /* 0x040fe200078e02ff */
        /* <DEDUP_REMOVED lines=49> */
[----:B------:R-:W-:Y:S01]  /*f550*/  IMAD.SHL.U32 R166, R78, 0x20, RZ ;  /* 0x000000204ea67824 */ /* 0x000fe200078e00ff */
        /* <DEDUP_REMOVED lines=13> */
[-C--:B------:R-:W-:Y:S01]  /*f630*/  LEA.HI.X.SX32 R159, R166, R4.reuse, 0x1, P4 ;  /* 0x00000004a69f7211 */ /* 0x080fe200020f0eff */
[----:B------:R-:W-:Y:S01]  /*f640*/  IMAD R166, R78, 0x1a, RZ ;  /* 0x0000001a4ea67824 */ /* 0x000fe200078e02ff */
[C---:B------:R-:W-:Y:S01]  /*f650*/  IADD3 R128, P5, PT, R75.reuse, R163, RZ ;  /* 0x000000a34b807210 */ /* 0x040fe20007fbe0ff */
[----:B------:R-:W-:Y:S01]  /*f660*/  STL [R1+0x334], R71 ;  /* 0x0003344701007387 */ /* 0x000fe20000100800 */
[----:B------:R-:W-:Y:S01]  /*f670*/  LEA.HI.X.SX32 R161, R164, R4, 0x1, P6 ;  /* 0x00000004a4a17211 */ /* 0x000fe200030f0eff */
[----:B------:R-:W-:Y:S01]  /*f680*/  IMAD R164, R78, 0x19, RZ ;  /* 0x000000194ea47824 */ /* 0x000fe200078e02ff */
[C---:B------:R-:W-:Y:S01]  /*f690*/  IADD3 R130, P1, PT, R75.reuse, R165, RZ ;  /* 0x000000a54b827210 */ /* 0x040fe20007f3e0ff */
[----:B------:R-:W-:Y:S01]  /*f6a0*/  STL [R1+0x338], R76 ;  /* 0x0003384c01007387 */ /* 0x000fe20000100800 */
[----:B------:R-:W-:-:S02]  /*f6b0*/  IADD3 R132, P4, PT, R75, R167, RZ ;  /* 0x000000a74b847210 */ /* 0x000fc40007f9e0ff */
[----:B------:R-:W-:Y:S01]  /*f6c0*/  LEA.HI.X.SX32 R163, R163, R4, 0x1, P5 ;  /* 0x00000004a3a37211 */ /* 0x000fe200028f0eff */
[----:B------:R-:W-:Y:S01]  /*f6d0*/  STL [R1+0x33c], R73 ;  /* 0x00033c4901007387 */ /* 0x000fe20000100800 */
[----:B------:R-:W-:Y:S02]  /*f6e0*/  IADD3 R136, P5, PT, R75, R166, RZ ;  /* 0x000000a64b887210 */ /* 0x000fe40007fbe0ff */
[----:B------:R-:W-:Y:S01]  /*f6f0*/  LEA.HI.X.SX32 R165, R165, R4, 0x1, P1 ;  /* 0x00000004a5a57211 */ /* 0x000fe200008f0eff */
[----:B------:R-:W2:Y:S01]  /*f700*/  LDL.LU R185, [R1+0x2f0] ;  /* 0x0002f00001b97983 */ /* 0x000ea20000300800 */
[----:B------:R-:W-:-:S03]  /*f710*/  IADD3 R138, P1, PT, R75, R164, RZ ;  /* 0x000000a44b8a7210 */ /* 0x000fc60007f3e0ff */
[----:B------:R-:W3:Y:S01]  /*f720*/  LDL.LU R187, [R1+0x2f4] ;  /* 0x0002f40001bb7983 */ /* 0x000ee20000300800 */
[----:B------:R-:W-:-:S03]  /*f730*/  LEA.HI.X.SX32 R167, R167, R4, 0x1, P4 ;  /* 0x00000004a7a77211 */ /* 0x000fc600020f0eff */
[----:B------:R-:W4:Y:S01]  /*f740*/  LDL.LU R188, [R1+0x2f8] ;  /* 0x0002f80001bc7983 */ /* 0x000f220000300800 */
[----:B------:R-:W-:Y:S02]  /*f750*/  IADD3 R140, P4, PT, R75, R168, RZ ;  /* 0x000000a84b8c7210 */ /* 0x000fe40007f9e0ff */
[-C--:B------:R-:W-:Y:S01]  /*f760*/  LEA.HI.X.SX32 R171, R166, R4.reuse, 0x1, P5 ;  /* 0x00000004a6ab7211 */ /* 0x080fe200028f0eff */
[----:B------:R-:W4:Y:S01]  /*f770*/  LDL.LU R162, [R1+0x2fc] ;  /* 0x0002fc0001a27983 */ /* 0x000f220000300800 */
[----:B------:R-:W-:-:S03]  /*f780*/  LEA.HI.X.SX32 R173, R164, R4, 0x1, P1 ;  /* 0x00000004a4ad7211 */ /* 0x000fc600008f0eff */
[----:B------:R-:W4:Y:S01]  /*f790*/  LDL.LU R166, [R1+0x300] ;  /* 0x0003000001a67983 */ /* 0x000f220000300800 */
[----:B------:R-:W-:-:S03]  /*f7a0*/  LEA.HI.X.SX32 R175, R168, R4, 0x1, P4 ;  /* 0x00000004a8af7211 */ /* 0x000fc600020f0eff */
[----:B------:R-:W4:Y:S01]  /*f7b0*/  LDL.LU R164, [R1+0x304] ;  /* 0x0003040001a47983 */ /* 0x000f220000300800 */
[----:B------:R-:W-:-:S03]  /*f7c0*/  IADD3 R184, P4, PT, R75, R78, RZ ;  /* 0x0000004e4bb87210 */ /* 0x000fc60007f9e0ff */
[----:B------:R-:W4:Y:S01]  /*f7d0*/  LDL.LU R172, [R1+0x308] ;  /* 0x0003080001ac7983 */ /* 0x000f220000300800 */
[----:B-1----:R-:W-:-:S03]  /*f7e0*/  LEA.HI.X.SX32 R0, R78, R4, 0x1, P4 ;  /* 0x000000044e007211 */ /* 0x002fc600020f0eff */
[----:B------:R-:W4:Y:S04]  /*f7f0*/  LDL.LU R170, [R1+0x2ec] ;  /* 0x0002ec0001aa7983 */ /* 0x000f280000300800 */
[----:B------:R-:W4:Y:S04]  /*f800*/  LDL.LU R168, [R1+0x30c] ;  /* 0x00030c0001a87983 */ /* 0x000f280000300800 */
[----:B------:R-:W-:Y:S04]  /*f810*/  STL [R1+0x340], R184 ;  /* 0x000340b801007387 */ /* 0x000fe80000100800 */
[----:B------:R-:W4:Y:S04]  /*f820*/  LDL.LU R178, [R1+0x310] ;  /* 0x0003100001b27983 */ /* 0x000f280000300800 */
[----:B------:R-:W4:Y:S04]  /*f830*/  LDL.LU R176, [R1+0x314] ;  /* 0x0003140001b07983 */ /* 0x000f280000300800 */
[----:B------:R-:W4:Y:S04]  /*f840*/  LDL.LU R174, [R1+0x2d4] ;  /* 0x0002d40001ae7983 */ /* 0x000f280000300800 */
[----:B------:R1:W-:Y:S04]  /*f850*/  STL [R1+0x344], R0 ;  /* 0x0003440001007387 */ /* 0x0003e80000100800 */
[----:B------:R-:W4:Y:S04]  /*f860*/  LDL.LU R186, [R1+0x2d8] ;  /* 0x0002d80001ba7983 */ /* 0x000f280000300800 */
[----:B------:R-:W4:Y:S04]  /*f870*/  LDL.LU R182, [R1+0x2dc] ;  /* 0x0002dc0001b67983 */ /* 0x000f280000300800 */
[----:B------:R-:W4:Y:S04]  /*f880*/  LDL.LU R180, [R1+0x2e8] ;  /* 0x0002e80001b47983 */ /* 0x000f280000300800 */
[----:B------:R-:W4:Y:S04]  /*f890*/  LDL.LU R68, [R1+0x2e0] ;  /* 0x0002e00001447983 */ /* 0x000f280000300800 */
[----:B------:R-:W4:Y:S01]  /*f8a0*/  LDL.LU R2, [R1+0x2e4] ;  /* 0x0002e40001027983 */ /* 0x000f220000300800 */
[----:B------:R-:W-:-:S02]  /*f8b0*/  IMAD R181, R78, 0x15, RZ ;  /* 0x000000154eb57824 */ /* 0x000fc400078e02ff */
[----:B------:R-:W-:-:S03]  /*f8c0*/  IMAD R179, R78, 0x16, RZ ;  /* 0x000000164eb37824 */ /* 0x000fc600078e02ff */
[C---:B------:R-:W-:Y:S02]  /*f8d0*/  IADD3 R146, P1, PT, R75.reuse, R181, RZ ;  /* 0x000000b54b927210 */ /* 0x040fe40007f3e0ff */
[----:B------:R-:W-:Y:S02]  /*f8e0*/  IADD3 R144, P5, PT, R75, R179, RZ ;  /* 0x000000b34b907210 */ /* 0x000fe40007fbe0ff */
[-C--:B------:R-:W-:Y:S02]  /*f8f0*/  LEA.HI.X.SX32 R181, R181, R4.reuse, 0x1, P1 ;  /* 0x00000004b5b57211 */ /* 0x080fe400008f0eff */
[----:B------:R-:W-:Y:S01]  /*f900*/  LEA.HI.X.SX32 R179, R179, R4, 0x1, P5 ;  /* 0x00000004b3b37211 */ /* 0x000fe200028f0eff */
[C---:B------:R-:W-:Y:S02]  /*f910*/  IMAD R169, R78.reuse, 0x1b, RZ ;  /* 0x0000001b4ea97824 */ /* 0x040fe400078e02ff */
[C---:B------:R-:W-:Y:S02]  /*f920*/  IMAD R148, R78.reuse, 0x17, RZ ;  /* 0x000000174e947824 */ /* 0x040fe400078e02ff */
[----:B------:R-:W-:-:S02]  /*f930*/  IMAD R183, R78, 0x14, RZ ;  /* 0x000000144eb77824 */ /* 0x000fc400078e02ff */
[----:B------:R-:W-:Y:S02]  /*f940*/  IMAD.SHL.U32 R72, R78, 0x8, RZ ;  /* 0x000000084e487824 */ /* 0x000fe400078e00ff */
[----:B------:R-:W1:Y:S01]  /*f950*/  LDC R78, c[0x0][0x3a0] ;  /* 0x0000e800ff4e7b82 */ /* 0x000e620000000800 */
[----:B------:R-:W-:-:S04]  /*f960*/  IADD3 R134, P6, PT, R75, R169, RZ ;  /* 0x000000a94b867210 */ /* 0x000fc80007fde0ff */
[----:B------:R-:W-:Y:S02]  /*f970*/  LEA.HI.X.SX32 R169, R169, R4, 0x1, P6 ;  /* 0x00000004a9a97211 */ /* 0x000fe400030f0eff */
[----:B------:R-:W-:-:S04]  /*f980*/  IADD3 R142, P6, PT, R75, R148, RZ ;  /* 0x000000944b8e7210 */ /* 0x000fc80007fde0ff */
[----:B------:R-:W-:Y:S02]  /*f990*/  LEA.HI.X.SX32 R177, R148, R4, 0x1, P6 ;  /* 0x0000000494b17211 */ /* 0x000fe400030f0eff */
[----:B------:R-:W-:-:S04]  /*f9a0*/  IADD3 R148, P6, PT, R75, R183, RZ ;  /* 0x000000b74b947210 */ /* 0x000fc80007fde0ff */
[----:B------:R-:W-:Y:S02]  /*f9b0*/  LEA.HI.X.SX32 R183, R183, R4, 0x1, P6 ;  /* 0x00000004b7b77211 */ /* 0x000fe400030f0eff */
[----:B------:R-:W-:Y:S02]  /*f9c0*/  SHF.L.U64.HI R115, R109, 0x2, R115 ;  /* 0x000000026d737819 */ /* 0x000fe40000010273 */
[----:B------:R-:W-:Y:S02]  /*f9d0*/  SHF.L.U64.HI R113, R103, 0x2, R113 ;  /* 0x0000000267717819 */ /* 0x000fe40000010271 */
[----:B------:R-:W-:Y:S02]  /*f9e0*/  SHF.L.U64.HI R25, R21, 0x2, R25 ;  /* 0x0000000215197819 */ /* 0x000fe40000010219 */
[----:B------:R-:W-:Y:S02]  /*f9f0*/  SHF.L.U64.HI R20, R17, 0x2, R20 ;  /* 0x0000000211147819 */ /* 0x000fe40000010214 */
[----:B------:R-:W-:-:S02]  /*fa00*/  SHF.L.U64.HI R18, R15, 0x2, R18 ;  /* 0x000000020f127819 */ /* 0x000fc40000010212 */
[C---:B------:R-:W-:Y:S01]  /*fa10*/  SHF.L.U64.HI R13, R12.reuse, 0x2, R13 ;  /* 0x000000020c0d7819 */ /* 0x040fe2000001020d */
[----:B------:R-:W-:Y:S01]  /*fa20*/  IMAD.SHL.U32 R12, R12, 0x4, RZ ;  /* 0x000000040c0c7824 */ /* 0x000fe200078e00ff */
[----:B------:R-:W-:Y:S02]  /*fa30*/  SHF.L.U64.HI R11, R10, 0x2, R11 ;  /* 0x000000020a0b7819 */ /* 0x000fe4000001020b */
[C---:B--2---:R-:W-:Y:S02]  /*fa40*/  IADD3 R150, P1, PT, R75.reuse, R185, RZ ;  /* 0x000000b94b967210 */ /* 0x044fe40007f3e0ff */
[----:B---3--:R-:W-:Y:S02]  /*fa50*/  IADD3 R152, P4, PT, R75, R187, RZ ;  /* 0x000000bb4b987210 */ /* 0x008fe40007f9e0ff */
[----:B------:R-:W-:Y:S02]  /*fa60*/  LEA.HI.X.SX32 R185, R185, R4, 0x1, P1 ;  /* 0x00000004b9b97211 */ /* 0x000fe400008f0eff */
[----:B----4-:R-:W-:-:S02]  /*fa70*/  IADD3 R154, P5, PT, R75, R188, RZ ;  /* 0x000000bc4b9a7210 */ /* 0x010fc40007fbe0ff */
[----:B------:R-:W-:Y:S02]  /*fa80*/  LEA.HI.X.SX32 R187, R187, R4, 0x1, P4 ;  /* 0x00000004bbbb7211 */ /* 0x000fe400020f0eff */
[C---:B------:R-:W-:Y:S02]  /*fa90*/  IADD3 R156, P1, PT, R75.reuse, R162, RZ ;  /* 0x000000a24b9c7210 */ /* 0x040fe40007f3e0ff */
[----:B------:R-:W-:Y:S02]  /*faa0*/  LEA.HI.X.SX32 R188, R188, R4, 0x1, P5 ;  /* 0x00000004bcbc7211 */ /* 0x000fe400028f0eff */
[C---:B------:R-:W-:Y:S02]  /*fab0*/  IADD3 R158, P4, PT, R75.reuse, R166, RZ ;  /* 0x000000a64b9e7210 */ /* 0x040fe40007f9e0ff */
[----:B------:R-:W-:Y:S02]  /*fac0*/  LEA.HI.X.SX32 R69, R162, R4, 0x1, P1 ;  /* 0x00000004a2457211 */ /* 0x000fe400008f0eff */
[----:B------:R-:W-:-:S02]  /*fad0*/  IADD3 R160, P5, PT, R75, R164, RZ ;  /* 0x000000a44ba07210 */ /* 0x000fc40007fbe0ff */
[-C--:B------:R-:W-:Y:S02]  /*fae0*/  LEA.HI.X.SX32 R3, R166, R4.reuse, 0x1, P4 ;  /* 0x00000004a6037211 */ /* 0x080fe400020f0eff */
[----:B-1----:R-:W-:Y:S01]  /*faf0*/  LEA.HI.X.SX32 R0, R164, R4, 0x1, P5 ;  /* 0x00000004a4007211 */ /* 0x002fe200028f0eff */
[----:B------:R-:W-:Y:S01]  /*fb00*/  STL [R1+0x140], R69 ;  /* 0x0001404501007387 */ /* 0x000fe20000100800 */
[C---:B------:R-:W-:Y:S02]  /*fb10*/  IADD3 R162, P1, PT, R75.reuse, R172, RZ ;  /* 0x000000ac4ba27210 */ /* 0x040fe40007f3e0ff */
[C---:B------:R-:W-:Y:S01]  /*fb20*/  IADD3 R164, P4, PT, R75.reuse, R170, RZ ;  /* 0x000000aa4ba47210 */ /* 0x040fe20007f9e0ff */
[----:B------:R1:W-:Y:S01]  /*fb30*/  STL [R1+0x144], R3 ;  /* 0x0001440301007387 */ /* 0x0003e20000100800 */
[----:B------:R-:W-:-:S03]  /*fb40*/  IADD3 R166, P5, PT, R75, R168, RZ ;  /* 0x000000a84ba67210 */ /* 0x000fc60007fbe0ff */
[----:B------:R2:W-:Y:S01]  /*fb50*/  STL [R1+0x14c], R0 ;  /* 0x00014c0001007387 */ /* 0x0005e20000100800 */
[-C--:B------:R-:W-:Y:S02]  /*fb60*/  LEA.HI.X.SX32 R184, R168, R4.reuse, 0x1, P5 ;  /* 0x00000004a8b87211 */ /* 0x080fe400028f0eff */
[----:B-1----:R-:W-:Y:S02]  /*fb70*/  LEA.HI.X.SX32 R3, R172, R4, 0x1, P1 ;  /* 0x00000004ac037211 */ /* 0x002fe400008f0eff */
[C---:B------:R-:W-:Y:S02]  /*fb80*/  IADD3 R168, P1, PT, R75.reuse, R178, RZ ;  /* 0x000000b24ba87210 */ /* 0x040fe40007f3e0ff */
[----:B--2---:R-:W-:Y:S02]  /*fb90*/  LEA.HI.X.SX32 R0, R170, R4, 0x1, P4 ;  /* 0x00000004aa007211 */ /* 0x004fe400020f0eff */
[C---:B------:R-:W-:Y:S02]  /*fba0*/  IADD3 R170, P4, PT, R75.reuse, R176, RZ ;  /* 0x000000b04baa7210 */ /* 0x040fe40007f9e0ff */
[----:B------:R-:W-:-:S02]  /*fbb0*/  IADD3 R172, P5, PT, R75, R174, RZ ;  /* 0x000000ae4bac7210 */ /* 0x000fc40007fbe0ff */
[-C--:B------:R-:W-:Y:S02]  /*fbc0*/  LEA.HI.X.SX32 R73, R178, R4.reuse, 0x1, P1 ;  /* 0x00000004b2497211 */ /* 0x080fe400008f0eff */
[-C--:B------:R-:W-:Y:S02]  /*fbd0*/  LEA.HI.X.SX32 R76, R176, R4.reuse, 0x1, P4 ;  /* 0x00000004b04c7211 */ /* 0x080fe400020f0eff */
[----:B------:R-:W-:Y:S02]  /*fbe0*/  LEA.HI.X.SX32 R71, R174, R4, 0x1, P5 ;  /* 0x00000004ae477211 */ /* 0x000fe400028f0eff */
[C---:B------:R-:W-:Y:S02]  /*fbf0*/  IADD3 R174, P1, PT, R75.reuse, R186, RZ ;  /* 0x000000ba4bae7210 */ /* 0x040fe40007f3e0ff */
[C---:B------:R-:W-:Y:S02]  /*fc00*/  IADD3 R176, P4, PT, R75.reuse, R182, RZ ;  /* 0x000000b64bb07210 */ /* 0x040fe40007f9e0ff */
[----:B------:R-:W-:-:S02]  /*fc10*/  IADD3 R178, P5, PT, R75, R180, RZ ;  /* 0x000000b44bb27210 */ /* 0x000fc40007fbe0ff */
[-C--:B------:R-:W-:Y:S02]  /*fc20*/  LEA.HI.X.SX32 R70, R182, R4.reuse, 0x1, P4 ;  /* 0x00000004b6467211 */ /* 0x080fe400020f0eff */
[-C--:B------:R-:W-:Y:S02]  /*fc30*/  LEA.HI.X.SX32 R69, R180, R4.reuse, 0x1, P5 ;  /* 0x00000004b4457211 */ /* 0x080fe400028f0eff */
[----:B------:R-:W-:Y:S02]  /*fc40*/  LEA.HI.X.SX32 R74, R186, R4, 0x1, P1 ;  /* 0x00000004ba4a7211 */ /* 0x000fe400008f0eff */
[C---:B------:R-:W-:Y:S02]  /*fc50*/  IADD3 R182, P5, PT, R75.reuse, R2, RZ ;  /* 0x000000024bb67210 */ /* 0x040fe40007fbe0ff */
[----:B------:R-:W-:Y:S01]  /*fc60*/  IADD3 R186, P1, PT, R75, R72, RZ ;  /* 0x000000484bba7210 */ /* 0x000fe20007f3e0ff */
[----:B------:R1:W-:Y:S02]  /*fc70*/  STL [R1+0x150], R3 ;  /* 0x0001500301007387 */ /* 0x0003e40000100800 */
[----:B-1----:R-:W-:-:S02]  /*fc80*/  LEA.HI.X.SX32 R3, R2, R4, 0x1, P5 ;  /* 0x0000000402037211 */ /* 0x002fc400028f0eff */
[----:B------:R-:W-:Y:S01]  /*fc90*/  LEA.HI.X.SX32 R2, R72, R4, 0x1, P1 ;  /* 0x0000000448027211 */ /* 0x000fe200008f0eff */
[----:B------:R-:W-:Y:S02]  /*fca0*/  VIADD R72, R78, 0x3f ;  /* 0x0000003f4e487836 */ /* 0x000fe40000000000 */
[----:B------:R-:W1:Y:S01]  /*fcb0*/  LDC R78, c[0x0][0x3a0] ;  /* 0x0000e800ff4e7b82 */ /* 0x000e620000000800 */
[C---:B------:R-:W-:Y:S02]  /*fcc0*/  IADD3 R180, P4, PT, R75.reuse, R68, RZ ;  /* 0x000000444bb47210 */ /* 0x040fe40007f9e0ff */
[----:B------:R-:W-:Y:S02]  /*fcd0*/  SHF.L.U64.HI R75, R75, 0x2, R4 ;  /* 0x000000024b4b7819 */ /* 0x000fe40000010204 */
[----:B------:R-:W-:Y:S02]  /*fce0*/  LEA.HI.X.SX32 R68, R68, R4, 0x1, P4 ;  /* 0x0000000444447211 */ /* 0x000fe400020f0eff */
[----:B------:R-:W-:-:S04]  /*fcf0*/  SHF.R.S32.HI R4, RZ, 0x1f, R72 ;  /* 0x0000001fff047819 */ /* 0x000fc80000011448 */
[----:B------:R-:W-:Y:S01]  /*fd00*/  LEA.HI R4, R4, R72, RZ, 0x6 ;  /* 0x0000004804047211 */ /* 0x000fe200078f30ff */
[----:B------:R-:W-:Y:S01]  /*fd10*/  STL [R1+0x13c], R115 ;  /* 0x00013c7301007387 */ /* 0x000fe20000100800 */
[----:B-1----:R-:W-:-:S04]  /*fd20*/  VIADD R78, R78, 0xffffff00 ;  /* 0xffffff004e4e7836 */ /* 0x002fc80000000000 */
[----:B------:R-:W-:Y:S02]  /*fd30*/  IMAD.MOV.U32 R72, RZ, RZ, R78 ;  /* 0x000000ffff487224 */ /* 0x000fe400078e004e */
[----:B------:R-:W-:Y:S02]  /*fd40*/  IMAD.SHL.U32 R78, R109, 0x4, RZ ;  /* 0x000000046d4e7824 */ /* 0x000fe400078e00ff */
[----:B------:R-:W-:-:S03]  /*fd50*/  IMAD.SHL.U32 R109, R103, 0x4, RZ ;  /* 0x00000004676d7824 */ /* 0x000fc600078e00ff */
[----:B------:R1:W-:Y:S01]  /*fd60*/  STL [R1+0x138], R78 ;  /* 0x0001384e01007387 */ /* 0x0003e20000100800 */
[----:B------:R-:W-:-:S03]  /*fd70*/  IMAD.SHL.U32 R103, R97, 0x4, RZ ;  /* 0x0000000461677824 */ /* 0x000fc600078e00ff */
[----:B------:R-:W-:Y:S01]  /*fd80*/  STL [R1+0x134], R113 ;  /* 0x0001347101007387 */ /* 0x000fe20000100800 */
[----:B-1----:R-:W-:-:S03]  /*fd90*/  SHF.L.U64.HI R78, R97, 0x2, R111 ;  /* 0x00000002614e7819 */ /* 0x002fc6000001026f */
[----:B------:R-:W-:Y:S01]  /*fda0*/  STL [R1+0x130], R109 ;  /* 0x0001306d01007387 */ /* 0x000fe20000100800 */
[----:B------:R-:W-:-:S03]  /*fdb0*/  SHF.L.U64.HI R97, R93, 0x2, R107 ;  /* 0x000000025d617819 */ /* 0x000fc6000001026b */
[----:B------:R1:W-:Y:S04]  /*fdc0*/  STL [R1+0x12c], R78 ;  /* 0x00012c4e01007387 */ /* 0x0003e80000100800 */
[----:B------:R-:W-:Y:S01]  /*fdd0*/  STL [R1+0x128], R103 ;  /* 0x0001286701007387 */ /* 0x000fe20000100800 */
[----:B-1----:R-:W-:Y:S01]  /*fde0*/  IMAD.SHL.U32 R78, R93, 0x4, RZ ;  /* 0x000000045d4e7824 */ /* 0x002fe200078e00ff */
[C---:B------:R-:W-:Y:S02]  /*fdf0*/  SHF.L.U64.HI R93, R89.reuse, 0x2, R105 ;  /* 0x00000002595d7819 */ /* 0x040fe40000010269 */
[----:B------:R-:W-:Y:S01]  /*fe00*/  STL [R1+0x124], R97 ;  /* 0x0001246101007387 */ /* 0x000fe20000100800 */
[----:B------:R-:W-:-:S03]  /*fe10*/  IMAD.SHL.U32 R89, R89, 0x4, RZ ;  /* 0x0000000459597824 */ /* 0x000fc600078e00ff */
[----:B------:R1:W-:Y:S04]  /*fe20*/  STL [R1+0x120], R78 ;  /* 0x0001204e01007387 */ /* 0x0003e80000100800 */
[----:B------:R-:W-:Y:S01]  /*fe30*/  STL [R1+0x11c], R93 ;  /* 0x00011c5d01007387 */ /* 0x000fe20000100800 */
[C---:B-1----:R-:W-:Y:S01]  /*fe40*/  SHF.L.U64.HI R78, R85.reuse, 0x2, R101 ;  /* 0x00000002554e7819 */ /* 0x042fe20000010265 */
[----:B------:R-:W-:Y:S02]  /*fe50*/  IMAD.SHL.U32 R85, R85, 0x4, RZ ;  /* 0x0000000455557824 */ /* 0x000fe400078e00ff */
[----:B------:R1:W-:Y:S04]  /*fe60*/  STL [R1+0x118], R89 ;  /* 0x0001185901007387 */ /* 0x0003e80000100800 */
[----:B------:R2:W-:Y:S01]  /*fe70*/  STL [R1+0x114], R78 ;  /* 0x0001144e01007387 */ /* 0x0005e20000100800 */
[----:B-1----:R-:W-:-:S03]  /*fe80*/  SHF.L.U64.HI R89, R81, 0x2, R99 ;  /* 0x0000000251597819 */ /* 0x002fc60000010263 */
[----:B------:R1:W-:Y:S01]  /*fe90*/  STL [R1+0x110], R85 ;  /* 0x0001105501007387 */ /* 0x0003e20000100800 */
[----:B--2---:R-:W-:-:S03]  /*fea0*/  IMAD.SHL.U32 R78, R81, 0x4, RZ ;  /* 0x00000004514e7824 */ /* 0x004fc600078e00ff */
[----:B------:R-:W-:Y:S01]  /*feb0*/  STL [R1+0x10c], R89 ;  /* 0x00010c5901007387 */ /* 0x000fe20000100800 */
[----:B------:R-:W-:-:S03]  /*fec0*/  IMAD.SHL.U32 R81, R66, 0x4, RZ ;  /* 0x0000000442517824 */ /* 0x000fc600078e00ff */
[----:B------:R2:W-:Y:S01]  /*fed0*/  STL [R1+0x108], R78 ;  /* 0x0001084e01007387 */ /* 0x0005e20000100800 */
[----:B-1----:R-:W-:Y:S01]  /*fee0*/  SHF.L.U64.HI R85, R66, 0x2, R95 ;  /* 0x0000000242557819 */ /* 0x002fe2000001025f */
[----:B------:R-:W-:-:S04]  /*fef0*/  IMAD.SHL.U32 R66, R64, 0x4, RZ ;  /* 0x0000000440427824 */ /* 0x000fc800078e00ff */
[----:B------:R-:W-:Y:S01]  /*ff00*/  STL [R1+0x104], R85 ;  /* 0x0001045501007387 */ /* 0x000fe20000100800 */
[----:B--2---:R-:W-:Y:S02]  /*ff10*/  SHF.L.U64.HI R78, R64, 0x2, R91 ;  /* 0x00000002404e7819 */ /* 0x004fe4000001025b */
[C---:B------:R-:W-:Y:S01]  /*ff20*/  SHF.L.U64.HI R64, R62.reuse, 0x2, R87 ;  /* 0x000000023e407819 */ /* 0x040fe20000010257 */
[----:B------:R-:W-:Y:S01]  /*ff30*/  IMAD.SHL.U32 R62, R62, 0x4, RZ ;  /* 0x000000043e3e7824 */ /* 0x000fe200078e00ff */
[----:B------:R-:W-:Y:S04]  /*ff40*/  STL [R1+0x100], R81 ;  /* 0x0001005101007387 */ /* 0x000fe80000100800 */
[----:B------:R-:W-:Y:S04]  /*ff50*/  STL [R1+0xfc], R78 ;  /* 0x0000fc4e01007387 */ /* 0x000fe80000100800 */
[----:B------:R1:W-:Y:S04]  /*ff60*/  STL [R1+0xf8], R66 ;  /* 0x0000f84201007387 */ /* 0x0003e80000100800 */
[----:B------:R2:W-:Y:S04]  /*ff70*/  STL [R1+0xf4], R64 ;  /* 0x0000f44001007387 */ /* 0x0005e80000100800 */
[----:B------:R3:W-:Y:S01]  /*ff80*/  STL [R1+0xf0], R62 ;  /* 0x0000f03e01007387 */ /* 0x0007e20000100800 */
[C---:B-1----:R-:W-:Y:S01]  /*ff90*/  SHF.L.U64.HI R66, R60.reuse, 0x2, R83 ;  /* 0x000000023c427819 */ /* 0x042fe20000010253 */
[----:B--2---:R-:W-:-:S02]  /*ffa0*/  IMAD.SHL.U32 R64, R60, 0x4, RZ ;  /* 0x000000043c407824 */ /* 0x004fc400078e00ff */
[C---:B------:R-:W-:Y:S01]  /*ffb0*/  IMAD.SHL.U32 R60, R58.reuse, 0x4, RZ ;  /* 0x000000043a3c7824 */ /* 0x040fe200078e00ff */
[----:B---3--:R-:W-:Y:S01]  /*ffc0*/  SHF.L.U64.HI R62, R58, 0x2, R67 ;  /* 0x000000023a3e7819 */ /* 0x008fe20000010243 */
[----:B------:R-:W-:Y:S01]  /*ffd0*/  STL [R1+0xec], R66 ;  /* 0x0000ec4201007387 */ /* 0x000fe20000100800 */
[C---:B------:R-:W-:Y:S01]  /*ffe0*/  SHF.L.U64.HI R58, R56.reuse, 0x2, R65 ;  /* 0x00000002383a7819 */ /* 0x040fe20000010241 */
[----:B------:R-:W-:Y:S02]  /*fff0*/  IMAD.SHL.U32 R56, R56, 0x4, RZ ;  /* 0x0000000438387824 */ /* 0x000fe400078e00ff */
        /* <DEDUP_REMOVED lines=74> */
[----:B------:R-:W-:Y:S04]  /*104a0*/  STL [R1+0x50], R26 ;  /* 0x0000501a01007387 */ /* 0x000fe80000100800 */
[----:B------:R1:W-:Y:S04]  /*104b0*/  STL [R1+0x4c], R24 ;  /* 0x00004c1801007387 */ /* 0x0003e80000100800 */
[----:B------:R2:W-:Y:S01]  /*104c0*/  STL [R1+0x48], R22 ;  /* 0x0000481601007387 */ /* 0x0005e20000100800 */
[----:B-1----:R-:W-:-:S02]  /*104d0*/  IMAD.SHL.U32 R24, R21, 0x4, RZ ;  /* 0x0000000415187824 */ /* 0x002fc400078e00ff */
[C---:B------:R-:W-:Y:S01]  /*104e0*/  IMAD.SHL.U32 R21, R19.reuse, 0x4, RZ ;  /* 0x0000000413157824 */ /* 0x040fe200078e00ff */
[----:B--2---:R-:W-:Y:S01]  /*104f0*/  SHF.L.U64.HI R22, R19, 0x2, R23 ;  /* 0x0000000213167819 */ /* 0x004fe20000010217 */
[----:B------:R-:W-:Y:S01]  /*10500*/  STL [R1+0x44], R25 ;  /* 0x0000441901007387 */ /* 0x000fe20000100800 */
[----:B------:R-:W-:Y:S02]  /*10510*/  IMAD.SHL.U32 R19, R17, 0x4, RZ ;  /* 0x0000000411137824 */ /* 0x000fe400078e00ff */
[----:B------:R-:W-:Y:S01]  /*10520*/  IMAD.SHL.U32 R17, R15, 0x4, RZ ;  /* 0x000000040f117824 */ /* 0x000fe200078e00ff */
[----:B------:R-:W-:Y:S01]  /*10530*/  STL [R1+0x40], R24 ;  /* 0x0000401801007387 */ /* 0x000fe20000100800 */
[C---:B------:R-:W-:Y:S01]  /*10540*/  SHF.L.U64.HI R15, R14.reuse, 0x2, R16 ;  /* 0x000000020e0f7819 */ /* 0x040fe20000010210 */
[----:B------:R-:W-:Y:S02]  /*10550*/  IMAD.SHL.U32 R14, R14, 0x4, RZ ;  /* 0x000000040e0e7824 */ /* 0x000fe400078e00ff */
[----:B------:R-:W-:Y:S04]  /*10560*/  STL [R1+0x3c], R22 ;  /* 0x00003c1601007387 */ /* 0x000fe80000100800 */
[----:B------:R-:W-:Y:S04]  /*10570*/  STL [R1+0x38], R21 ;  /* 0x0000381501007387 */ /* 0x000fe80000100800 */
[----:B------:R-:W-:Y:S01]  /*10580*/  STL [R1+0x34], R20 ;  /* 0x0000341401007387 */ /* 0x000fe20000100800 */
[----:B------:R-:W-:-:S03]  /*10590*/  IMAD.SHL.U32 R10, R10, 0x4, RZ ;  /* 0x000000040a0a7824 */ /* 0x000fc600078e00ff */
[----:B------:R-:W-:Y:S01]  /*105a0*/  STL [R1+0x30], R19 ;  /* 0x0000301301007387 */ /* 0x000fe20000100800 */
[----:B------:R-:W-:-:S03]  /*105b0*/  SHF.L.U64.HI R9, R8, 0x2, R9 ;  /* 0x0000000208097819 */ /* 0x000fc60000010209 */
[----:B------:R-:W-:Y:S01]  /*105c0*/  STL [R1+0x2c], R18 ;  /* 0x00002c1201007387 */ /* 0x000fe20000100800 */
[----:B------:R-:W-:-:S03]  /*105d0*/  IMAD.SHL.U32 R8, R8, 0x4, RZ ;  /* 0x0000000408087824 */ /* 0x000fc600078e00ff */
[----:B------:R-:W-:Y:S04]  /*105e0*/  STL [R1+0x28], R17 ;  /* 0x0000281101007387 */ /* 0x000fe80000100800 */
[----:B------:R-:W-:Y:S01]  /*105f0*/  STL [R1+0x24], R15 ;  /* 0x0000240f01007387 */ /* 0x000fe20000100800 */
[----:B------:R-:W-:-:S03]  /*10600*/  SHF.L.U64.HI R7, R6, 0x2, R7 ;  /* 0x0000000206077819 */ /* 0x000fc60000010207 */
[----:B------:R-:W-:Y:S04]  /*10610*/  STL [R1+0x20], R14 ;  /* 0x0000200e01007387 */ /* 0x000fe80000100800 */
[----:B------:R-:W-:Y:S01]  /*10620*/  STL [R1+0x1c], R13 ;  /* 0x00001c0d01007387 */ /* 0x000fe20000100800 */
[----:B------:R-:W-:-:S03]  /*10630*/  IMAD.SHL.U32 R6, R6, 0x4, RZ ;  /* 0x0000000406067824 */ /* 0x000fc600078e00ff */
[----:B------:R-:W-:Y:S04]  /*10640*/  STL [R1+0x18], R12 ;  /* 0x0000180c01007387 */ /* 0x000fe80000100800 */
[----:B------:R-:W-:Y:S04]  /*10650*/  STL [R1+0x14], R11 ;  /* 0x0000140b01007387 */ /* 0x000fe80000100800 */
[----:B------:R-:W-:Y:S04]  /*10660*/  STL [R1+0x10], R10 ;  /* 0x0000100a01007387 */ /* 0x000fe80000100800 */
[----:B------:R-:W-:Y:S04]  /*10670*/  STL [R1+0xc], R9 ;  /* 0x00000c0901007387 */ /* 0x000fe80000100800 */
[----:B------:R-:W-:Y:S01]  /*10680*/  STL [R1+0x8], R8 ;  /* 0x0000080801007387 */ /* 0x000fe20000100800 */
[----:B------:R-:W-:-:S03]  /*10690*/  SHF.L.U64.HI R91, R92, 0x2, R127 ;  /* 0x000000025c5b7819 */ /* 0x000fc6000001027f */
[----:B------:R-:W2:Y:S01]  /*106a0*/  LDL.LU R60, [R1+0x140] ;  /* 0x00014000013c7983 */ /* 0x000ea20000300800 */
[----:B------:R-:W-:-:S03]  /*106b0*/  SHF.L.U64.HI R93, R94, 0x2, R129 ;  /* 0x000000025e5d7819 */ /* 0x000fc60000010281 */
[----:B------:R-:W-:Y:S01]  /*106c0*/  STL [R1+0x4], R7 ;  /* 0x0000040701007387 */ /* 0x000fe20000100800 */
[----:B------:R-:W-:-:S03]  /*106d0*/  SHF.L.U64.HI R127, R128, 0x2, R163 ;  /* 0x00000002807f7819 */ /* 0x000fc600000102a3 */
[----:B------:R-:W3:Y:S01]  /*106e0*/  LDL R62, [R1+0x144] ;  /* 0x00014400013e7983 */ /* 0x000ee20000100800 */
[----:B------:R-:W-:-:S03]  /*106f0*/  SHF.L.U64.HI R129, R130, 0x2, R165 ;  /* 0x0000000282817819 */ /* 0x000fc600000102a5 */
[----:B------:R1:W-:Y:S01]  /*10700*/  STL [R1], R6 ;  /* 0x0000000601007387 */ /* 0x0003e20000100800 */
[----:B------:R-:W-:-:S03]  /*10710*/  SHF.L.U64.HI R163, R164, 0x2, R0 ;  /* 0x00000002a4a37819 */ /* 0x000fc60000010200 */
[----:B------:R-:W4:Y:S01]  /*10720*/  LDL.LU R64, [R1+0x14c] ;  /* 0x00014c0001407983 */ /* 0x000f220000300800 */
[----:B------:R-:W-:-:S03]  /*10730*/  SHF.L.U64.HI R165, R166, 0x2, R184 ;  /* 0x00000002a6a57819 */ /* 0x000fc600000102b8 */
[----:B------:R-:W3:Y:S04]  /*10740*/  LDL.LU R66, [R1+0x150] ;  /* 0x0001500001427983 */ /* 0x000ee80000300800 */
[----:B------:R-:W3:Y:S04]  /*10750*/  LDL.LU R0, [R1+0x344] ;  /* 0x0003440001007983 */ /* 0x000ee80000300800 */
[----:B------:R-:W3:Y:S01]  /*10760*/  LDL.LU R184, [R1+0x340] ;  /* 0x0003400001b87983 */ /* 0x000ee20000300800 */
[----:B------:R-:W-:Y:S02]  /*10770*/  SHF.L.U64.HI R113, R114, 0x2, R149 ;  /* 0x0000000272717819 */ /* 0x000fe40000010295 */
[----:B------:R-:W-:-:S02]  /*10780*/  SHF.L.U64.HI R149, R150, 0x2, R185 ;  /* 0x0000000296957819 */ /* 0x000fc400000102b9 */
[----:B------:R-:W-:Y:S02]  /*10790*/  SHF.R.S32.HI R4, RZ, 0x6, R4 ;  /* 0x00000006ff047819 */ /* 0x000fe40000011404 */
[----:B------:R-:W-:Y:S01]  /*107a0*/  SHF.L.U64.HI R185, R186, 0x2, R2 ;  /* 0x00000002bab97819 */ /* 0x000fe20000010202 */
[C---:B------:R-:W-:Y:S01]  /*107b0*/  IMAD.SHL.U32 R78, R5.reuse, 0x4, RZ ;  /* 0x00000004054e7824 */ /* 0x040fe200078e00ff */
[----:B------:R-:W-:Y:S01]  /*107c0*/  SHF.L.U64.HI R95, R96, 0x2, R131 ;  /* 0x00000002605f7819 */ /* 0x000fe20000010283 */
[----:B------:R-:W1:Y:S01]  /*107d0*/  S2R R2, SR_TID.X ;  /* 0x0000000000027919 */ /* 0x000e620000002100 */
[----:B------:R-:W-:Y:S02]  /*107e0*/  SHF.L.U64.HI R77, R5, 0x2, R77 ;  /* 0x00000002054d7819 */ /* 0x000fe4000001024d */
[----:B------:R-:W-:Y:S02]  /*107f0*/  SHF.L.U64.HI R97, R98, 0x2, R133 ;  /* 0x0000000262617819 */ /* 0x000fe40000010285 */
[----:B------:R-:W-:-:S02]  /*10800*/  SHF.L.U64.HI R131, R132, 0x2, R167 ;  /* 0x0000000284837819 */ /* 0x000fc400000102a7 */
[----:B------:R-:W-:Y:S02]  /*10810*/  SHF.L.U64.HI R99, R100, 0x2, R135 ;  /* 0x0000000264637819 */ /* 0x000fe40000010287 */
[----:B------:R-:W-:Y:S02]  /*10820*/  SHF.L.U64.HI R133, R134, 0x2, R169 ;  /* 0x0000000286857819 */ /* 0x000fe400000102a9 */
[----:B------:R-:W-:Y:S02]  /*10830*/  SHF.L.U64.HI R167, R168, 0x2, R73 ;  /* 0x00000002a8a77819 */ /* 0x000fe40000010249 */
[----:B------:R-:W-:Y:S01]  /*10840*/  VIMNMX R5, PT, PT, R4, 0x2, !PT ;  /* 0x0000000204057848 */ /* 0x000fe20007fe0100 */
[----:B------:R1:W5:Y:S01]  /*10850*/  LDL.LU R73, [R1+0x33c] ;  /* 0x00033c0001497983 */ /* 0x0003620000300800 */
[----:B------:R-:W-:Y:S02]  /*10860*/  SHF.L.U64.HI R101, R102, 0x2, R137 ;  /* 0x0000000266657819 */ /* 0x000fe40000010289 */
[----:B------:R-:W-:-:S02]  /*10870*/  SHF.L.U64.HI R135, R136, 0x2, R171 ;  /* 0x0000000288877819 */ /* 0x000fc400000102ab */
[----:B------:R-:W-:Y:S02]  /*10880*/  SHF.L.U64.HI R169, R170, 0x2, R76 ;  /* 0x00000002aaa97819 */ /* 0x000fe4000001024c */
[----:B------:R-:W-:Y:S01]  /*10890*/  SHF.L.U64.HI R103, R104, 0x2, R139 ;  /* 0x0000000268677819 */ /* 0x000fe2000001028b */
[----:B------:R1:W5:Y:S01]  /*108a0*/  LDL.LU R76, [R1+0x338] ;  /* 0x00033800014c7983 */ /* 0x0003620000300800 */
[----:B------:R-:W-:Y:S02]  /*108b0*/  SHF.L.U64.HI R137, R138, 0x2, R173 ;  /* 0x000000028a897819 */ /* 0x000fe400000102ad */
[----:B------:R-:W-:Y:S02]  /*108c0*/  SHF.L.U64.HI R171, R172, 0x2, R71 ;  /* 0x00000002acab7819 */ /* 0x000fe40000010247 */
[----:B------:R-:W-:Y:S01]  /*108d0*/  SHF.L.U64.HI R105, R106, 0x2, R141 ;  /* 0x000000026a697819 */ /* 0x000fe2000001028d */
[----:B------:R1:W5:Y:S01]  /*108e0*/  LDL.LU R71, [R1+0x334] ;  /* 0x0003340001477983 */ /* 0x0003620000300800 */
[----:B------:R-:W-:-:S02]  /*108f0*/  SHF.L.U64.HI R139, R140, 0x2, R175 ;  /* 0x000000028c8b7819 */ /* 0x000fc400000102af */
[----:B------:R-:W-:Y:S01]  /*10900*/  SHF.L.U64.HI R173, R174, 0x2, R74 ;  /* 0x00000002aead7819 */ /* 0x000fe2000001024a */
[----:B------:R-:W-:Y:S01]  /*10910*/  VIADD R5, R5, 0xffffffff ;  /* 0xffffffff05057836 */ /* 0x000fe20000000000 */
[----:B------:R-:W-:Y:S01]  /*10920*/  SHF.L.U64.HI R107, R108, 0x2, R143 ;  /* 0x000000026c6b7819 */ /* 0x000fe2000001028f */
[----:B------:R1:W5:Y:S01]  /*10930*/  LDL.LU R74, [R1+0x330] ;  /* 0x00033000014a7983 */ /* 0x0003620000300800 */
[----:B------:R-:W-:Y:S02]  /*10940*/  SHF.L.U64.HI R141, R142, 0x2, R177 ;  /* 0x000000028e8d7819 */ /* 0x000fe400000102b1 */
[----:B------:R-:W-:Y:S02]  /*10950*/  SHF.L.U64.HI R175, R176, 0x2, R70 ;  /* 0x00000002b0af7819 */ /* 0x000fe40000010246 */
[----:B------:R-:W-:Y:S01]  /*10960*/  SHF.L.U64.HI R109, R110, 0x2, R145 ;  /* 0x000000026e6d7819 */ /* 0x000fe20000010291 */
[----:B------:R1:W5:Y:S01]  /*10970*/  LDL.LU R70, [R1+0x32c] ;  /* 0x00032c0001467983 */ /* 0x0003620000300800 */
        /* <DEDUP_REMOVED lines=8> */
[----:B------:R-:W-:-:S03]  /*10a00*/  SHF.L.U64.HI R181, R182, 0x2, R3 ;  /* 0x00000002b6b57819 */ /* 0x000fc60000010203 */
[----:B------:R1:W5:Y:S01]  /*10a10*/  LDL.LU R3, [R1+0x320] ;  /* 0x0003200001037983 */ /* 0x0003620000300800 */
[----:B------:R-:W-:Y:S02]  /*10a20*/  SHF.L.U64.HI R81, R82, 0x2, R117 ;  /* 0x0000000252517819 */ /* 0x000fe40000010275 */
[----:B------:R-:W-:Y:S02]  /*10a30*/  SHF.L.U64.HI R83, R84, 0x2, R119 ;  /* 0x0000000254537819 */ /* 0x000fe40000010277 */
[----:B------:R-:W-:Y:S02]  /*10a40*/  SHF.L.U64.HI R85, R86, 0x2, R121 ;  /* 0x0000000256557819 */ /* 0x000fe40000010279 */
[----:B------:R-:W-:Y:S02]  /*10a50*/  SHF.L.U64.HI R87, R88, 0x2, R123 ;  /* 0x0000000258577819 */ /* 0x000fe4000001027b */
[----:B------:R-:W-:Y:S01]  /*10a60*/  SHF.L.U64.HI R89, R90, 0x2, R125 ;  /* 0x000000025a597819 */ /* 0x000fe2000001027d */
[----:B-1----:R-:W-:Y:S01]  /*10a70*/  VIADD R6, R4, 0xfffffffc ;  /* 0xfffffffc04067836 */ /* 0x002fe20000000000 */
[----:B------:R-:W-:-:S02]  /*10a80*/  SHF.L.U64.HI R115, R116, 0x2, R151 ;  /* 0x0000000274737819 */ /* 0x000fc40000010297 */
[----:B------:R-:W-:Y:S02]  /*10a90*/  SHF.L.U64.HI R117, R118, 0x2, R153 ;  /* 0x0000000276757819 */ /* 0x000fe40000010299 */
[----:B------:R-:W-:Y:S02]  /*10aa0*/  SHF.L.U64.HI R119, R120, 0x2, R155 ;  /* 0x0000000278777819 */ /* 0x000fe4000001029b */
[----:B------:R-:W-:Y:S02]  /*10ab0*/  SHF.L.U64.HI R121, R122, 0x2, R157 ;  /* 0x000000027a797819 */ /* 0x000fe4000001029d */
[----:B------:R-:W-:Y:S02]  /*10ac0*/  SHF.L.U64.HI R123, R124, 0x2, R159 ;  /* 0x000000027c7b7819 */ /* 0x000fe4000001029f */
[----:B------:R-:W-:Y:S01]  /*10ad0*/  SHF.L.U64.HI R125, R126, 0x2, R161 ;  /* 0x000000027e7d7819 */ /* 0x000fe200000102a1 */
[----:B------:R-:W-:Y:S01]  /*10ae0*/  IMAD.SHL.U32 R82, R82, 0x4, RZ ;  /* 0x0000000452527824 */ /* 0x000fe200078e00ff */
[C---:B------:R-:W-:Y:S01]  /*10af0*/  SHF.L.U64.HI R252, R251.reuse, 0x2, R252 ;  /* 0x00000002fbfc7819 */ /* 0x040fe200000102fc */
        /* <DEDUP_REMOVED lines=65> */
[----:B------:R-:W-:Y:S01]  /*10f10*/  SHF.L.U64.HI R151, R152, 0x2, R187 ;  /* 0x0000000298977819 */ /* 0x000fe200000102bb */
[----:B------:R-:W-:Y:S01]  /*10f20*/  IMAD.SHL.U32 R84, R84, 0x4, RZ ;  /* 0x0000000454547824 */ /* 0x000fe200078e00ff */
[----:B------:R-:W-:Y:S01]  /*10f30*/  SHF.L.U64.HI R153, R154, 0x2, R188 ;  /* 0x000000029a997819 */ /* 0x000fe200000102bc */
[----:B------:R-:W-:Y:S01]  /*10f40*/  IMAD.SHL.U32 R86, R86, 0x4, RZ ;  /* 0x0000000456567824 */ /* 0x000fe200078e00ff */
[----:B------:R-:W-:Y:S01]  /*10f50*/  LOP3.LUT R2, R2, 0x7f, RZ, 0xc0, !PT ;  /* 0x0000007f02027812 */ /* 0x000fe200078ec0ff */
[----:B------:R-:W-:-:S02]  /*10f60*/  IMAD.SHL.U32 R88, R88, 0x4, RZ ;  /* 0x0000000458587824 */ /* 0x000fc400078e00ff */
[----:B------:R-:W-:Y:S02]  /*10f70*/  IMAD.SHL.U32 R90, R90, 0x4, RZ ;  /* 0x000000045a5a7824 */ /* 0x000fe400078e00ff */
[----:B------:R-:W-:Y:S02]  /*10f80*/  IMAD.SHL.U32 R92, R92, 0x4, RZ ;  /* 0x000000045c5c7824 */ /* 0x000fe400078e00ff */
[----:B------:R-:W-:Y:S02]  /*10f90*/  IMAD.SHL.U32 R94, R94, 0x4, RZ ;  /* 0x000000045e5e7824 */ /* 0x000fe400078e00ff */
[----:B------:R-:W-:Y:S02]  /*10fa0*/  IMAD.SHL.U32 R96, R96, 0x4, RZ ;  /* 0x0000000460607824 */ /* 0x000fe400078e00ff */
[----:B------:R-:W-:Y:S02]  /*10fb0*/  IMAD.SHL.U32 R98, R98, 0x4, RZ ;  /* 0x0000000462627824 */ /* 0x000fe400078e00ff */
        /* <DEDUP_REMOVED lines=39> */
[----:B------:R-:W-:Y:S02]  /*11230*/  IMAD.MOV.U32 R4, RZ, RZ, RZ ;  /* 0x000000ffff047224 */ /* 0x000fe400078e00ff */
[----:B------:R-:W-:Y:S01]  /*11240*/  IMAD.MOV.U32 R187, RZ, RZ, RZ ;  /* 0x000000ffffbb7224 */ /* 0x000fe200078e00ff */
[----:B------:R-:W-:Y:S01]  /*11250*/  UMOV UR28, 0x1 ;  /* 0x00000001001c7882 */ /* 0x000fe20000000000 */
[----:B------:R-:W-:Y:S01]  /*11260*/  UMOV UR29, 0x3 ;  /* 0x00000003001d7882 */ /* 0x000fe20000000000 */
[----:B------:R-:W-:Y:S01]  /*11270*/  UMOV UR5, URZ ;  /* 0x000000ff00057c82 */ /* 0x000fe20008000000 */
[----:B------:R-:W-:Y:S01]  /*11280*/  UMOV UR6, URZ ;  /* 0x000000ff00067c82 */ /* 0x000fe20008000000 */
[----:B------:R-:W-:Y:S01]  /*11290*/  UMOV UR7, URZ ;  /* 0x000000ff00077c82 */ /* 0x000fe20008000000 */
[C---:B--2---:R-:W-:Y:S01]  /*112a0*/  SHF.L.U64.HI R155, R156.reuse, 0x2, R60 ;  /* 0x000000029c9b7819 */ /* 0x044fe2000001023c */
[----:B------:R-:W-:Y:S01]  /*112b0*/  IMAD.SHL.U32 R156, R156, 0x4, RZ ;  /* 0x000000049c9c7824 */ /* 0x000fe200078e00ff */
[----:B---3--:R-:W-:-:S02]  /*112c0*/  SHF.L.U64.HI R183, R184, 0x2, R0 ;  /* 0x00000002b8b77819 */ /* 0x008fc40000010200 */
[----:B------:R1:W5:Y:S04]  /*112d0*/  LDL.LU R0, [R1+0x318] ;  /* 0x0003180001007983 */ /* 0x0003680000300800 */
[----:B------:R1:W-:Y:S01]  /*112e0*/  STL [R1+0x140], R5 ;  /* 0x0001400501007387 */ /* 0x0003e20000100800 */
[C---:B------:R-:W-:Y:S01]  /*112f0*/  SHF.L.U64.HI R157, R158.reuse, 0x2, R62 ;  /* 0x000000029e9d7819 */ /* 0x040fe2000001023e */
[----:B------:R-:W-:Y:S01]  /*11300*/  IMAD.SHL.U32 R158, R158, 0x4, RZ ;  /* 0x000000049e9e7824 */ /* 0x000fe200078e00ff */
[C---:B----4-:R-:W-:Y:S01]  /*11310*/  SHF.L.U64.HI R159, R160.reuse, 0x2, R64 ;  /* 0x00000002a09f7819 */ /* 0x050fe20000010240 */
[----:B------:R-:W-:Y:S01]  /*11320*/  IMAD.SHL.U32 R160, R160, 0x4, RZ ;  /* 0x00000004a0a07824 */ /* 0x000fe200078e00ff */
[C---:B------:R-:W-:Y:S01]  /*11330*/  SHF.L.U64.HI R161, R162.reuse, 0x2, R66 ;  /* 0x00000002a2a17819 */ /* 0x040fe20000010242 */
[----:B------:R-:W-:-:S02]  /*11340*/  IMAD.SHL.U32 R162, R162, 0x4, RZ ;  /* 0x00000004a2a27824 */ /* 0x000fc400078e00ff */
[----:B------:R-:W-:-:S07]  /*11350*/  IMAD.SHL.U32 R184, R184, 0x4, RZ ;  /* 0x00000004b8b87824 */ /* 0x000fce00078e00ff */
.L_x_11:
[----:B------:R-:W-:Y:S01]  /*11360*/  IMAD.U32 R4, R4, -0x80000000, RZ ;  /* 0x8000000004047824 */ /* 0x000fe200078e00ff */
[----:B------:R-:W-:-:S03]  /*11370*/  UIADD3 UR6, UPT, UPT, UR6, 0x1, URZ ;  /* 0x0000000106067890 */ /* 0x000fc6000fffe0ff */
[----:B------:R-:W2:Y:S01]  /*11380*/  SYNCS.PHASECHK.TRANS64.TRYWAIT P1, [UR8], R4 ;  /* 0x00000004ff0075a7 */ /* 0x000ea20008021108 */
[----:B------:R-:W-:-:S04]  /*11390*/  UISETP.GT.AND UP1, UPT, UR6, 0x2, UPT ;  /* 0x000000020600788c */ /* 0x000fc8000bf24270 */
[----:B------:R-:W-:-:S04]  /*113a0*/  USEL UR6, UR6, URZ, !UP1 ;  /* 0x000000ff06067287 */ /* 0x000fc8000c800000 */
[----:B------:R-:W-:Y:S01]  /*113b0*/  ULEA UR4, UR6, UR10, 0xf ;  /* 0x0000000a06047291 */ /* 0x000fe2000f8e78ff */
[----:B--2---:R-:W-:Y:S11]  /*113c0*/  @!P1 BRA `(.L_x_9) ;  /* 0x0000006c00fc9947 */ /* 0x004ff60003800000 */
.L_x_17:
[----:B------:R-:W-:-:S04]  /*113d0*/  DEPBAR.LE SB0, 0x4 ;  /* 0x000081000000791a */ /* 0x000fc80000000000 */
[----:B------:R-:W-:Y:S01]  /*113e0*/  LEA R188, R2, UR4, 0x8 ;  /* 0x0000000402bc7c11 */ /* 0x000fe2000f8e40ff */
[----:B------:R-:W-:Y:S01]  /*113f0*/  BAR.SYNC.DEFER_BLOCKING 0x0 ;  /* 0x0000000000007b1d */ /* 0x000fe20000010000 */
[----:B------:R-:W-:Y:S02]  /*11400*/  UIADD3 UR5, UPT, UPT, UR5, 0x1, URZ ;  /* 0x0000000105057890 */ /* 0x000fe4000fffe0ff */
[----:B------:R-:W-:Y:S02]  /*11410*/  ULEA UR8, UR28, UR10, 0x3 ;  /* 0x0000000a1c087291 */ /* 0x000fe4000f8e18ff */
[----:B------:R-:W-:Y:S02]  /*11420*/  UISETP.GT.AND UP1, UPT, UR5, 0x3, UPT ;  /* 0x000000030500788c */ /* 0x000fe4000bf24270 */
[----:B------:R-:W-:Y:S02]  /*11430*/  UIADD3 UR8, UPT, UPT, UR8, 0x38000, URZ ;  /* 0x0003800008087890 */ /* 0x000fe4000fffe0ff */
[----:B------:R-:W-:Y:S01]  /*11440*/  USEL UR5, UR5, URZ, !UP1 ;  /* 0x000000ff05057287 */ /* 0x000fe2000c800000 */
[----:B------:R-:W-:Y:S01]  /*11450*/  UMOV UR4, UR7 ;  /* 0x0000000700047c82 */ /* 0x000fe20008000000 */
[----:B-1----:R-:W-:Y:S04]  /*11460*/  LDS.128 R4, [R188+0x20000] ;  /* 0x02000000bc047984 */ /* 0x002fe80000000c00 */
        /* <DEDUP_REMOVED lines=14> */
[----:B------:R-:W1:Y:S02]  /*11550*/  LDS.128 R64, [R188+0x200f0] ;  /* 0x0200f000bc407984 */ /* 0x000e640000000c00 */
[----:B-1----:R1:W-:Y:S01]  /*11560*/  STTM.x64 tmem[UR12+0x80], R4 ;  /* 0x00008004000079ed */ /* 0x0023e2000834000c */
[----:B------:R-:W2:Y:S02]  /*11570*/  FENCE.VIEW.ASYNC.T ;  /* 0x00000000000073c6 */ /* 0x000ea40000000200 */
[----:B--2---:R-:W-:Y:S06]  /*11580*/  BAR.SYNC.DEFER_BLOCKING 0x0 ;  /* 0x0000000000007b1d */ /* 0x004fec0000010000 */
[----:B------:R-:W-:Y:S05]  /*11590*/  @P0 BRA `(.L_x_10) ;  /* 0x0000000000d80947 */ /* 0x000fea0003800000 */
[----:B------:R-:W-:Y:S01]  /*115a0*/  ULEA UR9, UR5, UR10, 0xf ;  /* 0x0000000a05097291 */ /* 0x000fe2000f8e78ff */
[----:B------:R-:W-:Y:S01]  /*115b0*/  UMOV UR7, URZ ;  /* 0x000000ff00077c82 */ /* 0x000fe20008000000 */
[----:B------:R-:W-:Y:S02]  /*115c0*/  UIADD3 UR30, UPT, UPT, UR11, 0x88, URZ ;  /* 0x000000880b1e7890 */ /* 0x000fe4000fffe0ff */
[----:B------:R-:W-:Y:S02]  /*115d0*/  USHF.R.U32.HI UR9, URZ, 0x4, UR9 ;  /* 0x00000004ff097899 */ /* 0x000fe40008011609 */
[----:B------:R-:W-:Y:S02]  /*115e0*/  UIADD3 UR31, UPT, UPT, UR11, 0x90, URZ ;  /* 0x000000900b1f7890 */ /* 0x000fe4000fffe0ff */
[----:B------:R-:W-:Y:S02]  /*115f0*/  USGXT.U32 UR18, UR9, 0xe ;  /* 0x0000000e0912789a */ /* 0x000fe40008000000 */
[----:B------:R-:W-:-:S02]  /*11600*/  UIADD3 UR46, UPT, UPT, UR11, 0x98, URZ ;  /* 0x000000980b2e7890 */ /* 0x000fc4000fffe0ff */
[----:B------:R-:W-:Y:S02]  /*11610*/  UIADD3 UR20, UP1, UPT, UR18, 0x2, URZ ;  /* 0x0000000212147890 */ /* 0x000fe4000ff3e0ff */
[----:B------:R-:W-:Y:S02]  /*11620*/  UIADD3 UR47, UPT, UPT, UR11, 0xa0, URZ ;  /* 0x000000a00b2f7890 */ /* 0x000fe4000fffe0ff */
[----:B------:R-:W-:Y:S02]  /*11630*/  UIADD3.X UR21, UPT, UPT, UR7, 0x40004040, URZ, UP1, !UPT ;  /* 0x4000404007157890 */ /* 0x000fe40008ffe4ff */
[----:B------:R-:W-:Y:S02]  /*11640*/  UIADD3 UR38, UP1, UPT, UR20, 0x2, URZ ;  /* 0x0000000214267890 */ /* 0x000fe4000ff3e0ff */
[----:B------:R-:W-:Y:S02]  /*11650*/  UIADD3 UR40, UP2, UPT, UR20, 0x4, URZ ;  /* 0x0000000414287890 */ /* 0x000fe4000ff5e0ff */
[----:B------:R-:W-:-:S02]  /*11660*/  UIADD3 UR42, UP3, UPT, UR20, 0x3fe, URZ ;  /* 0x000003fe142a7890 */ /* 0x000fc4000ff7e0ff */
[----:B------:R-:W-:Y:S02]  /*11670*/  UIADD3 UR44, UP4, UPT, UR20, 0x400, URZ ;  /* 0x00000400142c7890 */ /* 0x000fe4000ff9e0ff */
[----:B------:R-:W-:Y:S02]  /*11680*/  UIADD3 UR22, UP5, UPT, UR20, 0x402, URZ ;  /* 0x0000040214167890 */ /* 0x000fe4000ffbe0ff */
[----:B------:R-:W-:Y:S02]  /*11690*/  UIADD3.X UR39, UPT, UPT, UR21, URZ, URZ, UP1, !UPT ;  /* 0x000000ff15277290 */ /* 0x000fe40008ffe4ff */
[----:B------:R-:W-:Y:S02]  /*116a0*/  UIADD3 UR24, UP6, UPT, UR20, 0x404, URZ ;  /* 0x0000040414187890 */ /* 0x000fe4000ffde0ff */
[----:B------:R-:W-:Y:S02]  /*116b0*/  UIADD3.X UR41, UPT, UPT, UR21, URZ, URZ, UP2, !UPT ;  /* 0x000000ff15297290 */ /* 0x000fe400097fe4ff */
[----:B------:R-:W-:-:S02]  /*116c0*/  UIADD3.X UR43, UPT, UPT, UR21, URZ, URZ, UP3, !UPT ;  /* 0x000000ff152b7290 */ /* 0x000fc40009ffe4ff */
[----:B------:R-:W-:Y:S02]  /*116d0*/  UIADD3 UR48, UPT, UPT, UR11, 0xa8, URZ ;  /* 0x000000a80b307890 */ /* 0x000fe4000fffe0ff */
[----:B------:R-:W-:Y:S02]  /*116e0*/  UIADD3.X UR45, UPT, UPT, UR21, URZ, URZ, UP4, !UPT ;  /* 0x000000ff152d7290 */ /* 0x000fe4000a7fe4ff */
[----:B------:R-:W-:Y:S02]  /*116f0*/  UIADD3 UR49, UPT, UPT, UR11, 0xb0, URZ ;  /* 0x000000b00b317890 */ /* 0x000fe4000fffe0ff */
[----:B------:R-:W-:Y:S01]  /*11700*/  UIADD3.X UR23, UPT, UPT, UR21, URZ, URZ, UP5, !UPT ;  /* 0x000000ff15177290 */ /* 0x000fe2000affe4ff */
[----:B------:R-:W-:Y:S01]  /*11710*/  UMOV UR14, 0x0 ;  /* 0x00000000000e7882 */ /* 0x000fe20000000000 */
[----:B------:R-:W-:Y:S01]  /*11720*/  UMOV UR15, 0x8200910 ;  /* 0x08200910000f7882 */ /* 0x000fe20000000000 */
[----:B------:R-:W-:Y:S01]  /*11730*/  UIADD3 UR54, UPT, UPT, UR11, 0xb8, URZ ;  /* 0x000000b80b367890 */ /* 0x000fe2000fffe0ff */
[----:B------:R-:W-:Y:S01]  /*11740*/  UMOV UR19, 0x40004040 ;  /* 0x4000404000137882 */ /* 0x000fe20000000000 */
[----:B------:R-:W-:Y:S01]  /*11750*/  UIADD3.X UR25, UPT, UPT, UR21, URZ, URZ, UP6, !UPT ;  /* 0x000000ff15197290 */ /* 0x000fe2000b7fe4ff */
[----:B------:R2:W-:Y:S01]  /*11760*/  UTCHMMA tmem[UR13], gdesc[UR18], tmem[UR11], tmem[UR14], idesc[UR15], UPT ;  /* 0x00ff0e120d0079ea */ /* 0x0005e2000b80000b */
[----:B------:R-:W-:Y:S01]  /*11770*/  UMOV UR16, 0x0 ;  /* 0x0000000000107882 */ /* 0x000fe20000000000 */
[----:B------:R-:W-:Y:S01]  /*11780*/  UMOV UR17, 0x8200910 ;  /* 0x0820091000117882 */ /* 0x000fe20000000000 */
[----:B------:R-:W-:Y:S01]  /*11790*/  UMOV UR32, 0x0 ;  /* 0x0000000000207882 */ /* 0x000fe20000000000 */
[----:B------:R-:W-:Y:S01]  /*117a0*/  UMOV UR33, 0x8200910 ;  /* 0x0820091000217882 */ /* 0x000fe20000000000 */
        /* <DEDUP_REMOVED lines=11> */
[----:B------:R-:W-:Y:S01]  /*11860*/  UMOV UR9, URZ ;  /* 0x000000ff00097c82 */ /* 0x000fe20008000000 */
[----:B------:R2:W-:Y:S01]  /*11870*/  UTCHMMA tmem[UR47], gdesc[UR42], tmem[UR11], tmem[UR36], idesc[UR37], UPT ;  /* 0x00ff242a2f0079ea */ /* 0x0005e2000b80000b */
[----:B------:R-:W-:Y:S01]  /*11880*/  UMOV UR56, 0x0 ;  /* 0x0000000000387882 */ /* 0x000fe20000000000 */
[----:B------:R-:W-:Y:S01]  /*11890*/  UMOV UR57, 0x8200910 ;  /* 0x0820091000397882 */ /* 0x000fe20000000000 */
[----:B------:R2:W-:Y:S01]  /*118a0*/  UTCHMMA tmem[UR48], gdesc[UR44], tmem[UR11], tmem[UR50], idesc[UR51], UPT ;  /* 0x00ff322c300079ea */ /* 0x0005e2000b80000b */
[----:B------:R-:W-:Y:S01]  /*118b0*/  UMOV UR7, UR8 ;  /* 0x0000000800077c82 */ /* 0x000fe20008000000 */
[----:B------:R2:W-:Y:S01]  /*118c0*/  UTCHMMA tmem[UR49], gdesc[UR22], tmem[UR11], tmem[UR52], idesc[UR53], UPT ;  /* 0x00ff3416310079ea */ /* 0x0005e2000b80000b */
[----:B------:R2:W-:Y:S01]  /*118d0*/  UTCHMMA tmem[UR54], gdesc[UR24], tmem[UR11], tmem[UR56], idesc[UR57], UPT ;  /* 0x00ff3818360079ea */ /* 0x0005e2000b80000b */
[----:B------:R2:W-:Y:S01]  /*118e0*/  UTCBAR [UR7], URZ ;  /* 0x000000ff070073e9 */ /* 0x0005e200080000ff */
[----:B------:R-:W-:Y:S01]  /*118f0*/  NOP ;  /* 0x0000000000007918 */ /* 0x000fe20000000000 */
.L_x_10:
[----:B-1----:R-:W1:Y:S01]  /*11900*/  LDC R4, c[0x0][0x3a0] ;  /* 0x0000e800ff047b82 */ /* 0x002e620000000800 */
[----:B------:R-:W-:Y:S01]  /*11910*/  ISETP.GT.AND P4, PT, R72, RZ, PT ;  /* 0x000000ff4800720c */ /* 0x000fe20003f84270 */
[----:B------:R-:W3:Y:S04]  /*11920*/  LDL R26, [R1] ;  /* 0x00000000011a7983 */ /* 0x000ee80000100800 */
[----:B------:R-:W4:Y:S04]  /*11930*/  LDL R25, [R1+0x4] ;  /* 0x0000040001197983 */ /* 0x000f280000100800 */
[----:B--2---:R-:W2:Y:S04]  /*11940*/  LDL R24, [R1+0x20] ;  /* 0x0000200001187983 */ /* 0x004ea80000100800 */
[----:B------:R-:W2:Y:S04]  /*11950*/  LDL R23, [R1+0x24] ;  /* 0x0000240001177983 */ /* 0x000ea80000100800 */
[----:B------:R-:W2:Y:S04]  /*11960*/  LDL R22, [R1+0x40] ;  /* 0x0000400001167983 */ /* 0x000ea80000100800 */
[----:B------:R-:W2:Y:S01]  /*11970*/  LDL R21, [R1+0x44] ;  /* 0x0000440001157983 */ /* 0x000ea20000100800 */
[----:B-1----:R-:W-:-:S03]  /*11980*/  VIADD R5, R4, 0x3f ;  /* 0x0000003f04057836 */ /* 0x002fc60000000000 */
[----:B------:R-:W2:Y:S02]  /*11990*/  LDL R20, [R1+0x60] ;  /* 0x0000600001147983 */ /* 0x000ea40000100800 */
[----:B------:R-:W-:Y:S02]  /*119a0*/  SHF.R.S32.HI R4, RZ, 0x1f, R5 ;  /* 0x0000001fff047819 */ /* 0x000fe40000011405 */
[----:B------:R-:W2:Y:S02]  /*119b0*/  LDL R19, [R1+0x64] ;  /* 0x0000640001137983 */ /* 0x000ea40000100800 */
[----:B------:R-:W-:Y:S02]  /*119c0*/  LEA.HI R4, R4, R5, RZ, 0x6 ;  /* 0x0000000504047211 */ /* 0x000fe400078f30ff */
[----:B------:R-:W2:Y:S02]  /*119d0*/  LDL R18, [R1+0x80] ;  /* 0x0000800001127983 */ /* 0x000ea40000100800 */
[----:B------:R-:W-:-:S02]  /*119e0*/  SHF.R.S32.HI R4, RZ, 0x6, R4 ;  /* 0x00000006ff047819 */ /* 0x000fc40000011404 */
[----:B------:R-:W2:Y:S03]  /*119f0*/  LDL R5, [R1+0x170] ;  /* 0x0001700001057983 */ /* 0x000ea60000100800 */
[----:B------:R-:W-:Y:S01]  /*11a00*/  VIADD R4, R4, 0xfffffffc ;  /* 0xfffffffc04047836 */ /* 0x000fe20000000000 */
[----:B------:R-:W3:Y:S04]  /*11a10*/  LDL R17, [R1+0x84] ;  /* 0x0000840001117983 */ /* 0x000ee80000100800 */
[----:B------:R-:W-:Y:S01]  /*11a20*/  ISETP.GE.AND P1, PT, R187, R4, PT ;  /* 0x00000004bb00720c */ /* 0x000fe20003f26270 */
[----:B------:R-:W3:Y:S01]  /*11a30*/  LDL R16, [R1+0xa0] ;  /* 0x0000a00001107983 */ /* 0x000ee20000100800 */
[----:B------:R-:W-:-:S03]  /*11a40*/  SEL R4, RZ, 0x4, !P4 ;  /* 0x00000004ff047807 */ /* 0x000fc60006000000 */
[----:B------:R-:W3:Y:S01]  /*11a50*/  LDL R15, [R1+0xa4] ;  /* 0x0000a400010f7983 */ /* 0x000ee20000100800 */
[----:B------:R-:W-:-:S03]  /*11a60*/  SEL R4, R4, RZ, !P1 ;  /* 0x000000ff04047207 */ /* 0x000fc60004800000 */
[----:B------:R-:W3:Y:S01]  /*11a70*/  LDL R14, [R1+0xc0] ;  /* 0x0000c000010e7983 */ /* 0x000ee20000100800 */
[----:B------:R-:W-:-:S03]  /*11a80*/  ISETP.NE.U32.AND P4, PT, R4, RZ, PT ;  /* 0x000000ff0400720c */ /* 0x000fc60003f85070 */
[----:B------:R-:W3:Y:S04]  /*11a90*/  LDL R13, [R1+0xc4] ;  /* 0x0000c400010d7983 */ /* 0x000ee80000100800 */
[----:B------:R-:W3:Y:S04]  /*11aa0*/  LDL R12, [R1+0xe0] ;  /* 0x0000e000010c7983 */ /* 0x000ee80000100800 */
[----:B------:R-:W3:Y:S04]  /*11ab0*/  LDL R11, [R1+0xe4] ;  /* 0x0000e400010b7983 */ /* 0x000ee80000100800 */
[----:B------:R-:W3:Y:S04]  /*11ac0*/  LDL R10, [R1+0x100] ;  /* 0x00010000010a7983 */ /* 0x000ee80000100800 */
[----:B------:R-:W3:Y:S04]  /*11ad0*/  LDL R9, [R1+0x104] ;  /* 0x0001040001097983 */ /* 0x000ee80000100800 */
[----:B------:R-:W3:Y:S04]  /*11ae0*/  LDL R8, [R1+0x120] ;  /* 0x0001200001087983 */ /* 0x000ee80000100800 */
[----:B------:R-:W3:Y:S01]  /*11af0*/  LDL R7, [R1+0x124] ;  /* 0x0001240001077983 */ /* 0x000ee20000100800 */
[----:B------:R-:W-:Y:S01]  /*11b00*/  BAR.SYNC.DEFER_BLOCKING 0x0 ;  /* 0x0000000000007b1d */ /* 0x000fe20000010000 */
[----:B--2--5:R-:W-:-:S05]  /*11b10*/  IADD3 R4, P5, PT, R71, R5, RZ ;  /* 0x0000000547047210 */ /* 0x024fca0007fbe0ff */
[----:B------:R-:W-:-:S05]  /*11b20*/  IMAD.X R5, R73, 0x1, R75, P5 ;  /* 0x0000000149057824 */ /* 0x000fca00028e064b */
[----:B------:R-:W-:Y:S01]  /*11b30*/  @!PT LDS RZ, [RZ] ;  /* 0x00000000fffff984 */ /* 0x000fe20000000800 */
[----:B------:R-:W-:Y:S01]  /*11b40*/  @!PT LDS RZ, [RZ] ;  /* 0x00000000fffff984 */ /* 0x000fe20000000800 */
[----:B------:R-:W-:Y:S01]  /*11b50*/  @!PT LDS RZ, [RZ] ;  /* 0x00000000fffff984 */ /* 0x000fe20000000800 */
[----:B------:R1:W-:Y:S01]  /*11b60*/  LDGSTS.E [R188+0x20000], desc[UR26][R4.64], P4 ;  /* 0x2000000004bc7fae */ /* 0x0003e2000a1a101a */
[----:B------:R-:W-:-:S04]  /*11b70*/  ISETP.GT.AND P4, PT, R72, 0x1, PT ;  /* 0x000000014800780c */ /* 0x000fc80003f84270 */
[----:B-1----:R-:W-:-:S04]  /*11b80*/  SEL R4, RZ, 0x4, !P4 ;  /* 0x00000004ff047807 */ /* 0x002fc80006000000 */
[----:B------:R-:W-:-:S04]  /*11b90*/  SEL R4, R4, RZ, !P1 ;  /* 0x000000ff04047207 */ /* 0x000fc80004800000 */
[----:B------:R-:W-:Y:S02]  /*11ba0*/  ISETP.NE.U32.AND P4, PT, R4, RZ, PT ;  /* 0x000000ff0400720c */ /* 0x000fe40003f85070 */
[----:B------:R-:W-:-:S05]  /*11bb0*/  IADD3 R4, P5, PT, R71, R184, RZ ;  /* 0x000000b847047210 */ /* 0x000fca0007fbe0ff */
[----:B------:R-:W-:-:S06]  /*11bc0*/  IMAD.X R5, R73, 0x1, R183, P5 ;  /* 0x0000000149057824 */ /* 0x000fcc00028e06b7 */
        /* <DEDUP_REMOVED lines=424> */
[----:B------:R-:W-:Y:S01]  /*13650*/  ISETP.NE.U32.AND P4, PT, R4, RZ, PT ;  /* 0x000000ff0400720c */ /* 0x000fe20003f85070 */
[----:B------:R-:W1:Y:S01]  /*13660*/  S2R R6, SR_TID.X ;  /* 0x0000000000067919 */ /* 0x000e620000002100 */
[----:B------:R-:W-:-:S05]  /*13670*/  IADD3 R4, P5, PT, R71, R201, RZ ;  /* 0x000000c947047210 */ /* 0x000fca0007fbe0ff */
[----:B------:R-:W-:-:S06]  /*13680*/  IMAD.X R5, R73, 0x1, R202, P5 ;  /* 0x0000000149057824 */ /* 0x000fcc00028e06ca */
[----:B------:R2:W-:Y:S01]  /*13690*/  LDGSTS.E [R188+0x200f8], desc[UR26][R4.64], P4 ;  /* 0x200f800004bc7fae */ /* 0x0005e2000a1a101a */
[----:B------:R-:W-:-:S04]  /*136a0*/  ISETP.GT.AND P4, PT, R72, 0x3f, PT ;  /* 0x0000003f4800780c */ /* 0x000fc80003f84270 */
[----:B--2---:R-:W-:-:S04]  /*136b0*/  SEL R4, RZ, 0x4, !P4 ;  /* 0x00000004ff047807 */ /* 0x004fc80006000000 */
[----:B------:R-:W-:-:S04]  /*136c0*/  SEL R4, R4, RZ, !P1 ;  /* 0x000000ff04047207 */ /* 0x000fc80004800000 */
[----:B------:R-:W-:Y:S02]  /*136d0*/  ISETP.NE.U32.AND P4, PT, R4, RZ, PT ;  /* 0x000000ff0400720c */ /* 0x000fe40003f85070 */
[----:B------:R-:W-:Y:S02]  /*136e0*/  IADD3 R4, P5, PT, R71, R203, RZ ;  /* 0x000000cb47047210 */ /* 0x000fe40007fbe0ff */
[----:B-1----:R-:W-:-:S03]  /*136f0*/  LOP3.LUT R6, R6, 0x3f, RZ, 0xc0, !PT ;  /* 0x0000003f06067812 */ /* 0x002fc600078ec0ff */
[----:B------:R-:W-:Y:S01]  /*13700*/  IMAD.X R5, R73, 0x1, R204, P5 ;  /* 0x0000000149057824 */ /* 0x000fe200028e06cc */
[----:B------:R-:W-:-:S05]  /*13710*/  UIADD3 UR29, UPT, UPT, UR29, 0x1, URZ ;  /* 0x000000011d1d7890 */ /* 0x000fca000fffe0ff */
[----:B------:R1:W-:Y:S01]  /*13720*/  LDGSTS.E [R188+0x200fc], desc[UR26][R4.64], P4 ;  /* 0x200fc00004bc7fae */ /* 0x0003e2000a1a101a */
[----:B------:R-:W-:Y:S01]  /*13730*/  ISETP.GE.AND P4, PT, R6, R72, PT ;  /* 0x000000480600720c */ /* 0x000fe20003f86270 */
[----:B------:R-:W-:Y:S02]  /*13740*/  UISETP.GT.AND UP1, UPT, UR29, 0x3, UPT ;  /* 0x000000031d00788c */ /* 0x000fe4000bf24270 */
[----:B------:R-:W0:Y:S02]  /*13750*/  LDGDEPBAR ;  /* 0x00000000000079af */ /* 0x000e240000000000 */
[----:B------:R-:W-:Y:S01]  /*13760*/  USEL UR29, UR29, URZ, !UP1 ;  /* 0x000000ff1d1d7287 */ /* 0x000fe2000c800000 */
[----:B-1----:R-:W-:-:S04]  /*13770*/  SEL R4, RZ, 0x4, P4 ;  /* 0x00000004ff047807 */ /* 0x002fc80002000000 */
[----:B------:R-:W-:Y:S01]  /*13780*/  SEL R4, R4, RZ, !P1 ;  /* 0x000000ff04047207 */ /* 0x000fe20004800000 */
[----:B------:R-:W-:-:S03]  /*13790*/  ULEA UR7, UR29, UR10, 0xf ;  /* 0x0000000a1d077291 */ /* 0x000fc6000f8e78ff */
[----:B------:R-:W-:Y:S02]  /*137a0*/  ISETP.NE.U32.AND P1, PT, R4, RZ, PT ;  /* 0x000000ff0400720c */ /* 0x000fe40003f25070 */
[----:B------:R-:W-:Y:S01]  /*137b0*/  IADD3 R4, P4, PT, R74, R205, RZ ;  /* 0x000000cd4a047210 */ /* 0x000fe20007f9e0ff */
[----:B------:R-:W-:-:S04]  /*137c0*/  VIADD R6, R3, UR7 ;  /* 0x0000000703067c36 */ /* 0x000fc80008000000 */
[----:B------:R-:W-:-:S06]  /*137d0*/  IMAD.X R5, R76, 0x1, R206, P4 ;  /* 0x000000014c057824 */ /* 0x000fcc00020e06ce */
[----:B------:R1:W-:Y:S02]  /*137e0*/  LDGSTS.E [R6], desc[UR26][R4.64], P1 ;  /* 0x0000000004067fae */ /* 0x0003e400089a101a */
[----:B-1----:R-:W-:-:S05]  /*137f0*/  IADD3 R4, P4, PT, R74, R213, RZ ;  /* 0x000000d54a047210 */ /* 0x002fca0007f9e0ff */
[----:B------:R-:W-:-:S05]  /*13800*/  IMAD.X R5, R76, 0x1, R214, P4 ;  /* 0x000000014c057824 */ /* 0x000fca00020e06d6 */
[----:B------:R1:W-:Y:S02]  /*13810*/  LDGSTS.E [R6+0x400], desc[UR26][R4.64], P1 ;  /* 0x0040000004067fae */ /* 0x0003e400089a101a */
        /* <DEDUP_REMOVED lines=12> */
[----:B---3--:R-:W-:Y:S02]  /*138e0*/  IADD3 R4, P4, PT, R74, R26, RZ ;  /* 0x0000001a4a047210 */ /* 0x008fe40007f9e0ff */
[----:B------:R-:W2:Y:S03]  /*138f0*/  LDL R26, [R1+0x8] ;  /* 0x00000800011a7983 */ /* 0x000ea60000100800 */
[----:B----4-:R-:W-:Y:S02]  /*13900*/  IMAD.X R5, R76, 0x1, R25, P4 ;  /* 0x000000014c057824 */ /* 0x010fe400020e0619 */
[----:B------:R-:W3:Y:S04]  /*13910*/  LDL R25, [R1+0xc] ;  /* 0x00000c0001197983 */ /* 0x000ee80000100800 */
[----:B------:R1:W-:Y:S02]  /*13920*/  LDGSTS.E [R6+0x1800], desc[UR26][R4.64], P1 ;  /* 0x0180000004067fae */ /* 0x0003e400089a101a */
[----:B-1----:R-:W-:-:S02]  /*13930*/  IADD3 R4, P4, PT, R74, R24, RZ ;  /* 0x000000184a047210 */ /* 0x002fc40007f9e0ff */
[----:B------:R-:W4:Y:S03]  /*13940*/  LDL R24, [R1+0x28] ;  /* 0x0000280001187983 */ /* 0x000f260000100800 */
[----:B------:R-:W-:Y:S02]  /*13950*/  IMAD.X R5, R76, 0x1, R23, P4 ;  /* 0x000000014c057824 */ /* 0x000fe400020e0617 */
[----:B------:R-:W2:Y:S04]  /*13960*/  LDL R23, [R1+0x2c] ;  /* 0x00002c0001177983 */ /* 0x000ea80000100800 */
[----:B------:R1:W-:Y:S02]  /*13970*/  LDGSTS.E [R6+0x1c00], desc[UR26][R4.64], P1 ;  /* 0x01c0000004067fae */ /* 0x0003e400089a101a */
[----:B-1----:R-:W-:-:S02]  /*13980*/  IADD3 R4, P4, PT, R74, R22, RZ ;  /* 0x000000164a047210 */ /* 0x002fc40007f9e0ff */
[----:B------:R-:W2:Y:S03]  /*13990*/  LDL R22, [R1+0x48] ;  /* 0x0000480001167983 */ /* 0x000ea60000100800 */
[----:B------:R-:W-:Y:S02]  /*139a0*/  IMAD.X R5, R76, 0x1, R21, P4 ;  /* 0x000000014c057824 */ /* 0x000fe400020e0615 */
[----:B------:R-:W2:Y:S04]  /*139b0*/  LDL R21, [R1+0x4c] ;  /* 0x00004c0001157983 */ /* 0x000ea80000100800 */
[----:B------:R1:W-:Y:S02]  /*139c0*/  LDGSTS.E [R6+0x2000], desc[UR26][R4.64], P1 ;  /* 0x0200000004067fae */ /* 0x0003e400089a101a */
[----:B-1----:R-:W-:-:S02]  /*139d0*/  IADD3 R4, P4, PT, R74, R20, RZ ;  /* 0x000000144a047210 */ /* 0x002fc40007f9e0ff */
[----:B------:R-:W4:Y:S03]  /*139e0*/  LDL R20, [R1+0x68] ;  /* 0x0000680001147983 */ /* 0x000f260000100800 */
[----:B------:R-:W-:Y:S02]  /*139f0*/  IMAD.X R5, R76, 0x1, R19, P4 ;  /* 0x000000014c057824 */ /* 0x000fe400020e0613 */
[----:B------:R-:W4:Y:S04]  /*13a00*/  LDL R19, [R1+0x6c] ;  /* 0x00006c0001137983 */ /* 0x000f280000100800 */
        /* <DEDUP_REMOVED lines=28> */
[----:B------:R-:W-:Y:S01]  /*13bd0*/  IMAD.X R5, R76, 0x1, R7, P4 ;  /* 0x000000014c057824 */ /* 0x000fe200020e0607 */
[----:B------:R-:W-:-:S04]  /*13be0*/  LOP3.LUT R7, R3, 0x20, RZ, 0x3c, !PT ;  /* 0x0000002003077812 */ /* 0x000fc800078e3cff */
[----:B------:R1:W-:Y:S02]  /*13bf0*/  LDGSTS.E [R6+0x3c00], desc[UR26][R4.64], P1 ;  /* 0x03c0000004067fae */ /* 0x0003e400089a101a */
[----:B-1----:R-:W-:Y:S02]  /*13c00*/  VIADD R6, R7, UR7 ;  /* 0x0000000707067c36 */ /* 0x002fe40008000000 */
[----:B------:R-:W4:Y:S01]  /*13c10*/  LDL R7, [R1+0x12c] ;  /* 0x00012c0001077983 */ /* 0x000f220000100800 */
[----:B------:R-:W-:-:S05]  /*13c20*/  IADD3 R4, P4, PT, R74, R207, RZ ;  /* 0x000000cf4a047210 */ /* 0x000fca0007f9e0ff */
        /* <DEDUP_REMOVED lines=17> */
[----:B--2---:R-:W-:Y:S02]  /*13d40*/  IADD3 R4, P4, PT, R74, R26, RZ ;  /* 0x0000001a4a047210 */ /* 0x004fe40007f9e0ff */
[----:B------:R-:W2:Y:S03]  /*13d50*/  LDL R26, [R1+0x10] ;  /* 0x00001000011a7983 */ /* 0x000ea60000100800 */
[----:B---3--:R-:W-:Y:S02]  /*13d60*/  IMAD.X R5, R76, 0x1, R25, P4 ;  /* 0x000000014c057824 */ /* 0x008fe400020e0619 */
[----:B------:R-:W3:Y:S04]  /*13d70*/  LDL R25, [R1+0x14] ;  /* 0x0000140001197983 */ /* 0x000ee80000100800 */
[----:B------:R4:W-:Y:S02]  /*13d80*/  LDGSTS.E [R6+0x1900], desc[UR26][R4.64], P1 ;  /* 0x0190000004067fae */ /* 0x0009e400089a101a */
[----:B----4-:R-:W-:-:S02]  /*13d90*/  IADD3 R4, P4, PT, R74, R24, RZ ;  /* 0x000000184a047210 */ /* 0x010fc40007f9e0ff */
        /* <DEDUP_REMOVED lines=134> */
[----:B--2---:R-:W-:-:S05]  /*14600*/  IADD3 R4, P4, PT, R74, R26, RZ ;  /* 0x0000001a4a047210 */ /* 0x004fca0007f9e0ff */
[----:B---3--:R-:W-:-:S05]  /*14610*/  IMAD.X R5, R76, 0x1, R25, P4 ;  /* 0x000000014c057824 */ /* 0x008fca00020e0619 */
[----:B------:R4:W-:Y:S02]  /*14620*/  LDGSTS.E [R6+0x1b00], desc[UR26][R4.64], P1 ;  /* 0x01b0000004067fae */ /* 0x0009e400089a101a */
[----:B----4-:R-:W-:-:S05]  /*14630*/  IADD3 R4, P4, PT, R74, R24, RZ ;  /* 0x000000184a047210 */ /* 0x010fca0007f9e0ff */
[----:B------:R-:W-:-:S05]  /*14640*/  IMAD.X R5, R76, 0x1, R23, P4 ;  /* 0x000000014c057824 */ /* 0x000fca00020e0617 */
[----:B------:R1:W-:Y:S02]  /*14650*/  LDGSTS.E [R6+0x1f00], desc[UR26][R4.64], P1 ;  /* 0x01f0000004067fae */ /* 0x0003e400089a101a */
[----:B-1----:R-:W-:Y:S02]  /*14660*/  IADD3 R4, P4, PT, R74, R8, RZ ;  /* 0x000000084a047210 */ /* 0x002fe40007f9e0ff */
[----:B------:R-:W2:Y:S03]  /*14670*/  LDL R8, [R1+0x148] ;  /* 0x0001480001087983 */ /* 0x000ea60000100800 */
[----:B------:R-:W-:Y:S02]  /*14680*/  IMAD.X R5, R76, 0x1, R7, P4 ;  /* 0x000000014c057824 */ /* 0x000fe400020e0607 */
[----:B------:R-:W3:Y:S04]  /*14690*/  LDL R7, [R1+0x140] ;  /* 0x0001400001077983 */ /* 0x000ee80000100800 */
        /* <DEDUP_REMOVED lines=18> */
[----:B------:R1:W-:Y:S01]  /*147c0*/  LDGSTS.E [R6+0x3b00], desc[UR26][R4.64], P1 ;  /* 0x03b0000004067fae */ /* 0x0003e200089a101a */
[----:B------:R-:W-:Y:S01]  /*147d0*/  VIADD R187, R187, 0x1 ;  /* 0x00000001bbbb7836 */ /* 0x000fe20000000000 */
[----:B-1----:R-:W-:-:S05]  /*147e0*/  IADD3 R4, P4, PT, R74, R10, RZ ;  /* 0x0000000a4a047210 */ /* 0x002fca0007f9e0ff */
[----:B------:R-:W-:Y:S01]  /*147f0*/  IMAD.X R5, R76, 0x1, R9, P4 ;  /* 0x000000014c057824 */ /* 0x000fe200020e0609 */
[----:B------:R-:W-:-:S04]  /*14800*/  UIADD3 UR28, UPT, UPT, UR28, 0x1, URZ ;  /* 0x000000011c1c7890 */ /* 0x000fc8000fffe0ff */
[----:B------:R1:W-:Y:S01]  /*14810*/  LDGSTS.E [R6+0x3f00], desc[UR26][R4.64], P1 ;  /* 0x03f0000004067fae */ /* 0x0003e200089a101a */
[----:B------:R-:W-:Y:S01]  /*14820*/  UISETP.GT.AND UP1, UPT, UR28, 0x1, UPT ;  /* 0x000000011c00788c */ /* 0x000fe2000bf24270 */
[----:B------:R-:W-:Y:S02]  /*14830*/  IADD3 R74, P4, PT, R74, R69, RZ ;  /* 0x000000454a4a7210 */ /* 0x000fe40007f9e0ff */
[----:B------:R-:W0:Y:S01]  /*14840*/  LDGDEPBAR ;  /* 0x00000000000079af */ /* 0x000e220000000000 */
[----:B------:R-:W-:Y:S02]  /*14850*/  USEL UR7, URZ, 0x1, !UP1 ;  /* 0x00000001ff077887 */ /* 0x000fe4000c800000 */
[----:B------:R-:W-:Y:S02]  /*14860*/  USEL UR28, UR28, URZ, !UP1 ;  /* 0x000000ff1c1c7287 */ /* 0x000fe4000c800000 */
[----:B------:R-:W-:Y:S02]  /*14870*/  ULOP3.LUT UR7, UR4, UR7, URZ, 0x3c, !UPT ;  /* 0x0000000704077292 */ /* 0x000fe4000f8e3cff */
[----:B-1----:R-:W-:-:S02]  /*14880*/  IMAD.U32 R4, RZ, RZ, UR4 ;  /* 0x00000004ff047e24 */ /* 0x002fc4000f8e00ff */
[----:B------:R-:W-:Y:S02]  /*14890*/  VIADD R72, R72, 0xffffffc0 ;  /* 0xffffffc048487836 */ /* 0x000fe40000000000 */
[----:B------:R-:W-:Y:S01]  /*148a0*/  IMAD.X R76, R76, 0x1, R70, P4 ;  /* 0x000000014c4c7824 */ /* 0x000fe200020e0646 */
[----:B--2---:R-:W-:-:S05]  /*148b0*/  IADD3 R71, P5, PT, R71, R8, RZ ;  /* 0x0000000847477210 */ /* 0x004fca0007fbe0ff */
[----:B------:R-:W-:Y:S01]  /*148c0*/  IMAD.X R73, R73, 0x1, R68, P5 ;  /* 0x0000000149497824 */ /* 0x000fe200028e0644 */
[----:B---3--:R-:W-:-:S13]  /*148d0*/  ISETP.NE.U32.AND P1, PT, R7, R187, PT ;  /* 0x000000bb0700720c */ /* 0x008fda0003f25070 */
[----:B------:R-:W-:Y:S05]  /*148e0*/  @P1 BRA `(.L_x_11) ;  /* 0xffffffc8009c1947 */ /* 0x000fea000383ffff */
.L_x_8:
[----:B--2---:R-:W2:Y:S01]  /*148f0*/  LDL.LU R11, [R1+0x2d0] ;  /* 0x0002d000010b7983 */ /* 0x004ea20000300800 */
[----:B------:R-:W1:Y:S01]  /*14900*/  LDCU UR5, c[0x0][0x3b8] ;  /* 0x00007700ff0577ac */ /* 0x000e620008000800 */
[C---:B------:R-:W-:Y:S02]  /*14910*/  VIADD R3, R0.reuse, 0x3 ;  /* 0x0000000300037836 */ /* 0x040fe40000000000 */
[C---:B------:R-:W-:Y:S01]  /*14920*/  VIADD R10, R0.reuse, 0x1 ;  /* 0x00000001000a7836 */ /* 0x040fe20000000000 */
[----:B------:R-:W2:Y:S01]  /*14930*/  LDCU.128 UR16, c[0x0][0x390] ;  /* 0x00007200ff1077ac */ /* 0x000ea20008000c00 */
[C---:B------:R-:W-:Y:S02]  /*14940*/  VIADD R9, R0.reuse, 0x2 ;  /* 0x0000000200097836 */ /* 0x040fe40000000000 */
[C---:B------:R-:W-:Y:S01]  /*14950*/  VIADD R196, R0.reuse, 0x4 ;  /* 0x0000000400c47836 */ /* 0x040fe20000000000 */
[----:B------:R-:W3:Y:S01]  /*14960*/  LDCU UR6, c[0x0][0x3b4] ;  /* 0x00007680ff0677ac */ /* 0x000ee20008000800 */
[----:B-1----:R-:W-:-:S04]  /*14970*/  IMAD R4, R0, UR5, RZ ;  /* 0x0000000500047c24 */ /* 0x002fc8000f8e02ff */
[----:B------:R-:W-:-:S04]  /*14980*/  VIADD R5, R4, UR5 ;  /* 0x0000000504057c36 */ /* 0x000fc80008000000 */
[----:B------:R-:W-:-:S04]  /*14990*/  VIADD R6, R5, UR5 ;  /* 0x0000000505067c36 */ /* 0x000fc80008000000 */
[----:B------:R-:W-:-:S04]  /*149a0*/  VIADD R7, R6, UR5 ;  /* 0x0000000506077c36 */ /* 0x000fc80008000000 */
[----:B------:R-:W-:-:S04]  /*149b0*/  VIADD R8, R7, UR5 ;  /* 0x0000000507087c36 */ /* 0x000fc80008000000 */
[----:B------:R-:W-:-:S04]  /*149c0*/  VIADD R142, R8, UR5 ;  /* 0x00000005088e7c36 */ /* 0x000fc80008000000 */
[----:B------:R-:W-:-:S04]  /*149d0*/  VIADD R143, R142, UR5 ;  /* 0x000000058e8f7c36 */ /* 0x000fc80008000000 */
[----:B------:R-:W-:-:S04]  /*149e0*/  VIADD R144, R143, UR5 ;  /* 0x000000058f907c36 */ /* 0x000fc80008000000 */
[----:B------:R-:W-:Y:S01]  /*149f0*/  VIADD R145, R144, UR5 ;  /* 0x0000000590917c36 */ /* 0x000fe20008000000 */
[C---:B--2---:R-:W-:Y:S01]  /*14a00*/  ISETP.GE.AND P0, PT, R11.reuse, UR18, PT ;  /* 0x000000120b007c0c */ /* 0x044fe2000bf06270 */
[----:B---3--:R-:W-:-:S03]  /*14a10*/  IMAD R2, R11, UR6, RZ ;  /* 0x000000060b027c24 */ /* 0x008fc6000f8e02ff */
[----:B------:R-:W-:Y:S02]  /*14a20*/  ISETP.LT.AND P4, PT, R3, UR19, !P0 ;  /* 0x0000001303007c0c */ /* 0x000fe4000c781270 */
[----:B------:R-:W-:Y:S02]  /*14a30*/  ISETP.LT.AND P1, PT, R10, UR19, !P0 ;  /* 0x000000130a007c0c */ /* 0x000fe4000c721270 */
[----:B------:R-:W-:Y:S02]  /*14a40*/  ISETP.LT.AND P5, PT, R9, UR19, !P0 ;  /* 0x0000001309007c0c */ /* 0x000fe4000c7a1270 */
[----:B------:R-:W-:Y:S01]  /*14a50*/  LEA R3, P6, R2, UR16, 0x2 ;  /* 0x0000001002037c11 */ /* 0x000fe2000f8c10ff */
[----:B------:R-:W-:-:S12]  /*14a60*/  @!P3 BRA `(.L_x_12) ;  /* 0x000000000010b947 */ /* 0x000fd80003800000 */
[----:B------:R-:W-:-:S06]  /*14a70*/  USHF.L.U32 UR4, UR4, 0x1f, URZ ;  /* 0x0000001f04047899 */ /* 0x000fcc00080006ff */
[----:B------:R-:W-:-:S04]  /*14a80*/  IMAD.U32 R9, RZ, RZ, UR4 ;  /* 0x00000004ff097e24 */ /* 0x000fc8000f8e00ff */
[----:B------:R-:W1:Y:S02]  /*14a90*/  SYNCS.PHASECHK.TRANS64.TRYWAIT P3, [UR8], R9 ;  /* 0x00000009ff0075a7 */ /* 0x000e640008061108 */
[----:B-1----:R-:W-:Y:S05]  /*14aa0*/  @!P3 BRA `(.L_x_13) ;  /* 0x000000380050b947 */ /* 0x002fea0003800000 */
.L_x_12:
[----:B------:R-:W-:-:S04]  /*14ab0*/  DEPBAR.LE SB0, 0x0 ;  /* 0x000080000000791a */ /* 0x000fc80000000000 */
[----:B------:R-:W-:Y:S01]  /*14ac0*/  BAR.SYNC.DEFER_BLOCKING 0x0 ;  /* 0x0000000000007b1d */ /* 0x000fe20000010000 */
[----:B------:R-:W-:Y:S01]  /*14ad0*/  VIADD R146, R145, UR5 ;  /* 0x0000000591927c36 */ /* 0x000fe20008000000 */
[----:B------:R-:W-:Y:S01]  /*14ae0*/  LEA.HI.X.SX32 R2, R2, UR17, 0x2, P6 ;  /* 0x0000001102027c11 */ /* 0x000fe2000b0f16ff */
[----:B------:R-:W-:Y:S01]  /*14af0*/  VIADD R195, R0, 0x5 ;  /* 0x0000000500c37836 */ /* 0x000fe20000000000 */
[CC--:B------:R-:W-:Y:S01]  /*14b00*/  LEA R134, P3, R5.reuse, R3.reuse, 0x2 ;  /* 0x0000000305867211 */ /* 0x0c0fe200078610ff */
[----:B------:R-:W-:Y:S01]  /*14b10*/  VIADD R147, R146, UR5 ;  /* 0x0000000592937c36 */ /* 0x000fe20008000000 */
[CC--:B------:R-:W-:Y:S01]  /*14b20*/  LEA R132, P6, R4.reuse, R3.reuse, 0x2 ;  /* 0x0000000304847211 */ /* 0x0c0fe200078c10ff */
[----:B------:R-:W1:Y:S01]  /*14b30*/  LDCU UR4, c[0x0][0x39c] ;  /* 0x00007380ff0477ac */ /* 0x000e620008000800 */
[-C--:B------:R-:W-:Y:S01]  /*14b40*/  LEA.HI.X.SX32 R135, R5, R2.reuse, 0x2, P3 ;  /* 0x0000000205877211 */ /* 0x080fe200018f16ff */
[----:B------:R-:W-:Y:S01]  /*14b50*/  VIADD R148, R147, UR5 ;  /* 0x0000000593947c36 */ /* 0x000fe20008000000 */
[CC--:B------:R-:W-:Y:S01]  /*14b60*/  LEA R138, P3, R7.reuse, R3.reuse, 0x2 ;  /* 0x00000003078a7211 */ /* 0x0c0fe200078610ff */
[----:B------:R-:W2:Y:S01]  /*14b70*/  LDCU UR6, c[0x0][0x39c] ;  /* 0x00007380ff0677ac */ /* 0x000ea20008000800 */
[-C--:B------:R-:W-:Y:S01]  /*14b80*/  LEA.HI.X.SX32 R133, R4, R2.reuse, 0x2, P6 ;  /* 0x0000000204857211 */ /* 0x080fe200030f16ff */
[----:B------:R-:W-:Y:S01]  /*14b90*/  VIADD R149, R148, UR5 ;  /* 0x0000000594957c36 */ /* 0x000fe20008000000 */
[-C--:B------:R-:W-:Y:S01]  /*14ba0*/  LEA.HI.X.SX32 R139, R7, R2.reuse, 0x2, P3 ;  /* 0x00000002078b7211 */ /* 0x080fe200018f16ff */
[----:B------:R-:W3:Y:S01]  /*14bb0*/  LDCU UR7, c[0x0][0x39c] ;  /* 0x00007380ff0777ac */ /* 0x000ee20008000800 */
[-C--:B------:R-:W-:Y:S01]  /*14bc0*/  LEA R192, P3, R142, R3.reuse, 0x2 ;  /* 0x000000038ec07211 */ /* 0x080fe200078610ff */
[----:B------:R-:W-:Y:S01]  /*14bd0*/  VIADD R150, R149, UR5 ;  /* 0x0000000595967c36 */ /* 0x000fe20008000000 */
[-C--:B------:R-:W-:Y:S01]  /*14be0*/  LEA R136, P6, R6, R3.reuse, 0x2 ;  /* 0x0000000306887211 */ /* 0x080fe200078c10ff */
[----:B------:R-:W4:Y:S01]  /*14bf0*/  LDCU UR8, c[0x0][0x39c] ;  /* 0x00007380ff0877ac */ /* 0x000f220008000800 */
[-C--:B------:R-:W-:Y:S01]  /*14c00*/  LEA.HI.X.SX32 R193, R142, R2.reuse, 0x2, P3 ;  /* 0x000000028ec17211 */ /* 0x080fe200018f16ff */
[----:B------:R-:W-:Y:S01]  /*14c10*/  VIADD R151, R150, UR5 ;  /* 0x0000000596977c36 */ /* 0x000fe20008000000 */
[C---:B------:R-:W-:Y:S01]  /*14c20*/  LEA R186, P3, R144.reuse, R3, 0x2 ;  /* 0x0000000390ba7211 */ /* 0x040fe200078610ff */
[----:B------:R-:W1:Y:S01]  /*14c30*/  LDCU UR9, c[0x0][0x39c] ;  /* 0x00007380ff0977ac */ /* 0x000e620008000800 */
[----:B------:R-:W1:Y:S02]  /*14c40*/  @!P2 SYNCS.CCTL.IV [UR10+0x38000] ;  /* 0x03800000ff00a9b1 */ /* 0x000e64000800000a */
[----:B-1----:R-:W-:Y:S01]  /*14c50*/  BAR.SYNC.DEFER_BLOCKING 0x0 ;  /* 0x0000000000007b1d */ /* 0x002fe20000010000 */
[----:B------:R-:W-:Y:S01]  /*14c60*/  VIADD R152, R151, UR5 ;  /* 0x0000000597987c36 */ /* 0x000fe20008000000 */
[----:B------:R-:W-:-:S02]  /*14c70*/  LEA.HI.X.SX32 R187, R144, R2, 0x2, P3 ;  /* 0x0000000290bb7211 */ /* 0x000fc400018f16ff */
[-C--:B------:R-:W-:Y:S01]  /*14c80*/  LEA R184, P3, R146, R3.reuse, 0x2 ;  /* 0x0000000392b87211 */ /* 0x080fe200078610ff */
[----:B------:R-:W-:Y:S01]  /*14c90*/  VIADD R142, R152, UR5 ;  /* 0x00000005988e7c36 */ /* 0x000fe20008000000 */
[-C--:B------:R-:W-:Y:S02]  /*14ca0*/  LEA.HI.X.SX32 R137, R6, R2.reuse, 0x2, P6 ;  /* 0x0000000206897211 */ /* 0x080fe400030f16ff */
[-C--:B------:R-:W-:Y:S02]  /*14cb0*/  LEA.HI.X.SX32 R185, R146, R2.reuse, 0x2, P3 ;  /* 0x0000000292b97211 */ /* 0x080fe400018f16ff */
[----:B------:R-:W-:Y:S02]  /*14cc0*/  LEA R180, P3, R148, R3, 0x2 ;  /* 0x0000000394b47211 */ /* 0x000fe400078610ff */
[----:B------:R-:W-:Y:S02]  /*14cd0*/  ISETP.LT.AND P6, PT, R0, UR19, !P0 ;  /* 0x0000001300007c0c */ /* 0x000fe4000c7c1270 */
[----:B------:R-:W-:-:S02]  /*14ce0*/  LEA.HI.X.SX32 R181, R148, R2, 0x2, P3 ;  /* 0x0000000294b57211 */ /* 0x000fc400018f16ff */
[----:B------:R-:W-:-:S04]  /*14cf0*/  LEA R176, P3, R150, R3, 0x2 ;  /* 0x0000000396b07211 */ /* 0x000fc800078610ff */
[-C--:B------:R-:W-:Y:S02]  /*14d00*/  LEA.HI.X.SX32 R177, R150, R2.reuse, 0x2, P3 ;  /* 0x0000000296b17211 */ /* 0x080fe400018f16ff */
[-C--:B------:R-:W-:Y:S01]  /*14d10*/  LEA R172, P3, R152, R3.reuse, 0x2 ;  /* 0x0000000398ac7211 */ /* 0x080fe200078610ff */
[----:B------:R-:W1:Y:S01]  /*14d20*/  @!P2 SYNCS.CCTL.IV [UR10+0x38008] ;  /* 0x03800800ff00a9b1 */ /* 0x000e62000800000a */
[-C--:B------:R-:W-:Y:S02]  /*14d30*/  LEA R140, P2, R8, R3.reuse, 0x2 ;  /* 0x00000003088c7211 */ /* 0x080fe400078410ff */
[-C--:B------:R-:W-:Y:S02]  /*14d40*/  LEA.HI.X.SX32 R173, R152, R2.reuse, 0x2, P3 ;  /* 0x0000000298ad7211 */ /* 0x080fe400018f16ff */
[----:B------:R-:W-:Y:S02]  /*14d50*/  LEA.HI.X.SX32 R141, R8, R2, 0x2, P2 ;  /* 0x00000002088d7211 */ /* 0x000fe400010f16ff */
[----:B------:R-:W-:Y:S01]  /*14d60*/  LEA R190, P2, R143, R3, 0x2 ;  /* 0x000000038fbe7211 */ /* 0x000fe200078410ff */
[----:B-----5:R-:W1:Y:S01]  /*14d70*/  LDTM.x128 R4, tmem[UR12] ;  /* 0x0000000c000479ee */ /* 0x020e6200083c0000 */
[----:B------:R-:W-:-:S02]  /*14d80*/  NOP ;  /* 0x0000000000007918 */ /* 0x000fc40000000000 */
[----:B------:R-:W-:Y:S01]  /*14d90*/  LEA.HI.X.SX32 R191, R143, R2, 0x2, P2 ;  /* 0x000000028fbf7211 */ /* 0x000fe200010f16ff */
[----:B------:R-:W-:Y:S01]  /*14da0*/  VIADD R143, R142, UR5 ;  /* 0x000000058e8f7c36 */ /* 0x000fe20008000000 */
[----:B------:R-:W-:-:S03]  /*14db0*/  LEA R188, P2, R145, R3, 0x2 ;  /* 0x0000000391bc7211 */ /* 0x000fc600078410ff */
[----:B------:R-:W-:Y:S01]  /*14dc0*/  VIADD R144, R143, UR5 ;  /* 0x000000058f907c36 */ /* 0x000fe20008000000 */
[-C--:B------:R-:W-:Y:S02]  /*14dd0*/  LEA.HI.X.SX32 R189, R145, R2.reuse, 0x2, P2 ;  /* 0x0000000291bd7211 */ /* 0x080fe400010f16ff */
[-C--:B------:R-:W-:Y:S01]  /*14de0*/  LEA R182, P2, R147, R3.reuse, 0x2 ;  /* 0x0000000393b67211 */ /* 0x080fe200078410ff */
[----:B------:R-:W-:Y:S01]  /*14df0*/  VIADD R145, R144, UR5 ;  /* 0x0000000590917c36 */ /* 0x000fe20008000000 */
[-C--:B------:R-:W-:Y:S02]  /*14e00*/  LEA R168, P3, R143, R3.reuse, 0x2 ;  /* 0x000000038fa87211 */ /* 0x080fe400078610ff */
[-C--:B------:R-:W-:Y:S01]  /*14e10*/  LEA.HI.X.SX32 R183, R147, R2.reuse, 0x2, P2 ;  /* 0x0000000293b77211 */ /* 0x080fe200010f16ff */
[----:B------:R-:W-:Y:S01]  /*14e20*/  VIADD R146, R145, UR5 ;  /* 0x0000000591927c36 */ /* 0x000fe20008000000 */
[----:B------:R-:W-:Y:S02]  /*14e30*/  LEA R178, P2, R149, R3, 0x2 ;  /* 0x0000000395b27211 */ /* 0x000fe400078410ff */
[-C--:B------:R-:W-:Y:S01]  /*14e40*/  LEA.HI.X.SX32 R169, R143, R2.reuse, 0x2, P3 ;  /* 0x000000028fa97211 */ /* 0x080fe200018f16ff */
[----:B------:R-:W-:Y:S01]  /*14e50*/  VIADD R147, R146, UR5 ;  /* 0x0000000592937c36 */ /* 0x000fe20008000000 */
[----:B------:R-:W-:-:S02]  /*14e60*/  LEA.HI.X.SX32 R179, R149, R2, 0x2, P2 ;  /* 0x0000000295b37211 */ /* 0x000fc400010f16ff */
[-C--:B------:R-:W-:Y:S01]  /*14e70*/  LEA R174, P2, R151, R3.reuse, 0x2 ;  /* 0x0000000397ae7211 */ /* 0x080fe200078410ff */
[----:B------:R-:W-:Y:S01]  /*14e80*/  VIADD R148, R147, UR5 ;  /* 0x0000000593947c36 */ /* 0x000fe20008000000 */
[-C--:B------:R-:W-:Y:S01]  /*14e90*/  LEA R164, P3, R145, R3.reuse, 0x2 ;  /* 0x0000000391a47211 */ /* 0x080fe200078610ff */
[----:B-1----:R1:W-:Y:S01]  /*14ea0*/  @P6 STG.E desc[UR26][R132.64], R4 ;  /* 0x0000000484006986 */ /* 0x0023e2000c10191a */
[-C--:B------:R-:W-:Y:S02]  /*14eb0*/  LEA.HI.X.SX32 R175, R151, R2.reuse, 0x2, P2 ;  /* 0x0000000297af7211 */ /* 0x080fe400010f16ff */
[CC--:B------:R-:W-:Y:S01]  /*14ec0*/  LEA R170, P2, R142.reuse, R3.reuse, 0x2 ;  /* 0x000000038eaa7211 */ /* 0x0c0fe200078410ff */
[----:B------:R2:W-:Y:S01]  /*14ed0*/  @P1 STG.E desc[UR26][R134.64], R5 ;  /* 0x0000000586001986 */ /* 0x0005e2000c10191a */
[-C--:B------:R-:W-:Y:S02]  /*14ee0*/  LEA.HI.X.SX32 R165, R145, R2.reuse, 0x2, P3 ;  /* 0x0000000291a57211 */ /* 0x080fe400018f16ff */
[-C--:B------:R-:W-:Y:S01]  /*14ef0*/  LEA.HI.X.SX32 R171, R142, R2.reuse, 0x2, P2 ;  /* 0x000000028eab7211 */ /* 0x080fe200010f16ff */
[----:B------:R-:W-:Y:S01]  /*14f00*/  VIADD R142, R148, UR5 ;  /* 0x00000005948e7c36 */ /* 0x000fe20008000000 */
[-C--:B------:R-:W-:Y:S01]  /*14f10*/  LEA R166, P2, R144, R3.reuse, 0x2 ;  /* 0x0000000390a67211 */ /* 0x080fe200078410ff */
[----:B------:R-:W-:Y:S01]  /*14f20*/  @P5 STG.E desc[UR26][R136.64], R6 ;  /* 0x0000000688005986 */ /* 0x000fe2000c10191a */
[-C--:B------:R-:W-:Y:S01]  /*14f30*/  LEA R160, P3, R147, R3.reuse, 0x2 ;  /* 0x0000000393a07211 */ /* 0x080fe200078610ff */
[----:B------:R-:W-:Y:S01]  /*14f40*/  VIADD R143, R142, UR5 ;  /* 0x000000058e8f7c36 */ /* 0x000fe20008000000 */
[-C--:B------:R-:W-:Y:S01]  /*14f50*/  LEA.HI.X.SX32 R167, R144, R2.reuse, 0x2, P2 ;  /* 0x0000000290a77211 */ /* 0x080fe200010f16ff */
[----:B-1----:R-:W-:Y:S01]  /*14f60*/  VIADD R4, R0, 0xc ;  /* 0x0000000c00047836 */ /* 0x002fe20000000000 */
[CC--:B------:R-:W-:Y:S01]  /*14f70*/  LEA R162, P2, R146.reuse, R3.reuse, 0x2 ;  /* 0x0000000392a27211 */ /* 0x0c0fe200078410ff */
[----:B------:R-:W-:Y:S01]  /*14f80*/  VIADD R144, R143, UR5 ;  /* 0x000000058f907c36 */ /* 0x000fe20008000000 */
[-C--:B------:R-:W-:Y:S01]  /*14f90*/  LEA.HI.X.SX32 R161, R147, R2.reuse, 0x2, P3 ;  /* 0x0000000293a17211 */ /* 0x080fe200018f16ff */
[----:B------:R1:W-:Y:S01]  /*14fa0*/  @P4 STG.E desc[UR26][R138.64], R7 ;  /* 0x000000078a004986 */ /* 0x0003e2000c10191a */
[-C--:B------:R-:W-:Y:S01]  /*14fb0*/  LEA.HI.X.SX32 R163, R146, R2.reuse, 0x2, P2 ;  /* 0x0000000292a37211 */ /* 0x080fe200010f16ff */
[----:B------:R-:W-:Y:S01]  /*14fc0*/  VIADD R145, R144, UR5 ;  /* 0x0000000590917c36 */ /* 0x000fe20008000000 */
[-C--:B------:R-:W-:Y:S01]  /*14fd0*/  LEA R156, P2, R148, R3.reuse, 0x2 ;  /* 0x00000003949c7211 */ /* 0x080fe200078410ff */
[----:B--2---:R-:W-:Y:S01]  /*14fe0*/  VIADD R5, R0, 0xb ;  /* 0x0000000b00057836 */ /* 0x004fe20000000000 */
[----:B------:R-:W-:Y:S01]  /*14ff0*/  LEA R158, P3, R142, R3, 0x2 ;  /* 0x000000038e9e7211 */ /* 0x000fe200078610ff */
[----:B------:R-:W-:Y:S01]  /*15000*/  VIADD R147, R145, UR5 ;  /* 0x0000000591937c36 */ /* 0x000fe20008000000 */
[----:B------:R-:W-:-:S02]  /*15010*/  LEA.HI.X.SX32 R157, R148, R2, 0x2, P2 ;  /* 0x00000002949d7211 */ /* 0x000fc400010f16ff */
[-C--:B------:R-:W-:Y:S02]  /*15020*/  LEA R154, P2, R143, R3.reuse, 0x2 ;  /* 0x000000038f9a7211 */ /* 0x080fe400078410ff */
[-C--:B------:R-:W-:Y:S01]  /*15030*/  LEA.HI.X.SX32 R159, R142, R2.reuse, 0x2, P3 ;  /* 0x000000028e9f7211 */ /* 0x080fe200018f16ff */
[----:B------:R-:W-:Y:S01]  /*15040*/  VIADD R142, R147, UR5 ;  /* 0x00000005938e7c36 */ /* 0x000fe20008000000 */
[-C--:B------:R-:W-:Y:S01]  /*15050*/  LEA R150, P3, R144, R3.reuse, 0x2 ;  /* 0x0000000390967211 */ /* 0x080fe200078610ff */
[----:B-1----:R-:W-:Y:S01]  /*15060*/  VIADD R7, R0, 0x23 ;  /* 0x0000002300077836 */ /* 0x002fe20000000000 */
[-C--:B------:R-:W-:Y:S01]  /*15070*/  LEA.HI.X.SX32 R155, R143, R2.reuse, 0x2, P2 ;  /* 0x000000028f9b7211 */ /* 0x080fe200010f16ff */
[----:B------:R-:W-:Y:S01]  /*15080*/  VIADD R143, R142, UR5 ;  /* 0x000000058e8f7c36 */ /* 0x000fe20008000000 */
[-C--:B------:R-:W-:Y:S02]  /*15090*/  LEA R152, P2, R145, R3.reuse, 0x2 ;  /* 0x0000000391987211 */ /* 0x080fe400078410ff */
[----:B------:R-:W-:Y:S01]  /*150a0*/  LEA.HI.X.SX32 R151, R144, R2, 0x2, P3 ;  /* 0x0000000290977211 */ /* 0x000fe200018f16ff */
[----:B------:R-:W-:Y:S01]  /*150b0*/  VIADD R194, R143, UR5 ;  /* 0x000000058fc27c36 */ /* 0x000fe20008000000 */
[----:B------:R-:W-:-:S02]  /*150c0*/  LEA R146, P3, R147, R3, 0x2 ;  /* 0x0000000393927211 */ /* 0x000fc400078610ff */
[-C--:B------:R-:W-:Y:S02]  /*150d0*/  LEA.HI.X.SX32 R153, R145, R2.reuse, 0x2, P2 ;  /* 0x0000000291997211 */ /* 0x080fe400010f16ff */
[CC--:B------:R-:W-:Y:S02]  /*150e0*/  LEA R148, P2, R142.reuse, R3.reuse, 0x2 ;  /* 0x000000038e947211 */ /* 0x0c0fe400078410ff */
[-C--:B------:R-:W-:Y:S02]  /*150f0*/  LEA.HI.X.SX32 R147, R147, R2.reuse, 0x2, P3 ;  /* 0x0000000293937211 */ /* 0x080fe400018f16ff */
[-C--:B------:R-:W-:Y:S02]  /*15100*/  LEA R144, P3, R143, R3.reuse, 0x2 ;  /* 0x000000038f907211 */ /* 0x080fe400078610ff */
[----:B------:R-:W-:Y:S02]  /*15110*/  LEA.HI.X.SX32 R149, R142, R2, 0x2, P2 ;  /* 0x000000028e957211 */ /* 0x000fe400010f16ff */
[----:B------:R-:W-:-:S02]  /*15120*/  LEA R142, P2, R194, R3, 0x2 ;  /* 0x00000003c28e7211 */ /* 0x000fc400078410ff */
[-C--:B------:R-:W-:Y:S02]  /*15130*/  LEA.HI.X.SX32 R145, R143, R2.reuse, 0x2, P3 ;  /* 0x000000028f917211 */ /* 0x080fe400018f16ff */
[C---:B------:R-:W-:Y:S01]  /*15140*/  LEA.HI.X.SX32 R143, R194.reuse, R2, 0x2, P2 ;  /* 0x00000002c28f7211 */ /* 0x040fe200010f16ff */
[----:B------:R-:W-:Y:S01]  /*15150*/  VIADD R194, R194, UR5 ;  /* 0x00000005c2c27c36 */ /* 0x000fe20008000000 */
[----:B------:R-:W-:Y:S01]  /*15160*/  ISETP.LT.AND P2, PT, R195, UR19, !P0 ;  /* 0x00000013c3007c0c */ /* 0x000fe2000c741270 */
[----:B------:R-:W-:Y:S01]  /*15170*/  VIADD R195, R0, 0x6 ;  /* 0x0000000600c37836 */ /* 0x000fe20000000000 */
[----:B------:R-:W-:Y:S01]  /*15180*/  ISETP.LT.AND P3, PT, R196, UR19, !P0 ;  /* 0x00000013c4007c0c */ /* 0x000fe2000c761270 */
[----:B------:R-:W-:-:S03]  /*15190*/  VIADD R196, R0, 0x7 ;  /* 0x0000000700c47836 */ /* 0x000fc60000000000 */
[----:B------:R-:W-:Y:S01]  /*151a0*/  ISETP.LT.AND P6, PT, R195, UR19, !P0 ;  /* 0x00000013c3007c0c */ /* 0x000fe2000c7c1270 */
[----:B------:R-:W-:Y:S01]  /*151b0*/  VIADD R195, R0, 0x8 ;  /* 0x0000000800c37836 */ /* 0x000fe20000000000 */
[----:B------:R-:W-:Y:S01]  /*151c0*/  ISETP.LT.AND P1, PT, R196, UR19, !P0 ;  /* 0x00000013c4007c0c */ /* 0x000fe2000c721270 */
[----:B------:R-:W-:-:S03]  /*151d0*/  VIADD R196, R0, 0x9 ;  /* 0x0000000900c47836 */ /* 0x000fc60000000000 */
[----:B------:R-:W-:Y:S01]  /*151e0*/  ISETP.LT.AND P5, PT, R195, UR19, !P0 ;  /* 0x00000013c3007c0c */ /* 0x000fe2000c7a1270 */
[----:B------:R-:W-:Y:S01]  /*151f0*/  VIADD R195, R0, 0xa ;  /* 0x0000000a00c37836 */ /* 0x000fe20000000000 */
[----:B------:R-:W-:Y:S01]  /*15200*/  ISETP.LT.AND P4, PT, R196, UR19, !P0 ;  /* 0x00000013c4007c0c */ /* 0x000fe2000c781270 */
[----:B------:R-:W-:Y:S03]  /*15210*/  @P3 STG.E desc[UR26][R140.64], R8 ;  /* 0x000000088c003986 */ /* 0x000fe6000c10191a */
[----:B------:R-:W-:Y:S01]  /*15220*/  ISETP.LT.AND P3, PT, R195, UR19, !P0 ;  /* 0x00000013c3007c0c */ /* 0x000fe2000c761270 */
[----:B------:R1:W-:Y:S01]  /*15230*/  @P2 STG.E desc[UR26][R192.64], R9 ;  /* 0x00000009c0002986 */ /* 0x0003e2000c10191a */
[----:B------:R-:W-:Y:S01]  /*15240*/  ISETP.LT.AND P2, PT, R5, UR19, !P0 ;  /* 0x0000001305007c0c */ /* 0x000fe2000c741270 */
[----:B------:R-:W-:Y:S02]  /*15250*/  VIADD R5, R0, 0xd ;  /* 0x0000000d00057836 */ /* 0x000fe40000000000 */
[----:B------:R-:W-:Y:S01]  /*15260*/  @P6 STG.E desc[UR26][R190.64], R10 ;  /* 0x0000000abe006986 */ /* 0x000fe2000c10191a */
[----:B------:R-:W-:Y:S01]  /*15270*/  ISETP.LT.AND P6, PT, R4, UR19, !P0 ;  /* 0x0000001304007c0c */ /* 0x000fe2000c7c1270 */
[----:B------:R-:W-:-:S02]  /*15280*/  VIADD R4, R0, 0xe ;  /* 0x0000000e00047836 */ /* 0x000fc40000000000 */
[----:B------:R2:W-:Y:S01]  /*15290*/  @P1 STG.E desc[UR26][R186.64], R11 ;  /* 0x0000000bba001986 */ /* 0x0005e2000c10191a */
[----:B------:R-:W-:Y:S01]  /*152a0*/  ISETP.LT.AND P1, PT, R5, UR19, !P0 ;  /* 0x0000001305007c0c */ /* 0x000fe2000c721270 */
[----:B------:R-:W-:Y:S02]  /*152b0*/  VIADD R5, R0, 0x1c ;  /* 0x0000001c00057836 */ /* 0x000fe40000000000 */
[----:B------:R2:W-:Y:S01]  /*152c0*/  @P5 STG.E desc[UR26][R188.64], R12 ;  /* 0x0000000cbc005986 */ /* 0x0005e2000c10191a */
[----:B------:R-:W-:Y:S01]  /*152d0*/  ISETP.LT.AND P5, PT, R4, UR19, !P0 ;  /* 0x0000001304007c0c */ /* 0x000fe2000c7a1270 */
[C---:B------:R-:W-:Y:S02]  /*152e0*/  VIADD R4, R0.reuse, 0xf ;  /* 0x0000000f00047836 */ /* 0x040fe40000000000 */
[----:B------:R3:W-:Y:S01]  /*152f0*/  @P4 STG.E desc[UR26][R184.64], R13 ;  /* 0x0000000db8004986 */ /* 0x0007e2000c10191a */
[----:B-1----:R-:W-:Y:S02]  /*15300*/  VIADD R9, R0, 0x24 ;  /* 0x0000002400097836 */ /* 0x002fe40000000000 */
[----:B------:R-:W-:Y:S01]  /*15310*/  ISETP.LT.AND P4, PT, R4, UR19, !P0 ;  /* 0x0000001304007c0c */ /* 0x000fe2000c781270 */
[----:B------:R-:W-:Y:S01]  /*15320*/  VIADD R4, R0, 0x10 ;  /* 0x0000001000047836 */ /* 0x000fe20000000000 */
[----:B------:R-:W-:Y:S01]  /*15330*/  @P3 STG.E desc[UR26][R182.64], R14 ;  /* 0x0000000eb6003986 */ /* 0x000fe2000c10191a */
[----:B------:R-:W-:-:S02]  /*15340*/  VIADD R8, R194, UR5 ;  /* 0x00000005c2087c36 */ /* 0x000fc40008000000 */
[----:B--2---:R-:W-:Y:S01]  /*15350*/  VIADD R11, R0, 0x25 ;  /* 0x00000025000b7836 */ /* 0x004fe20000000000 */
[----:B------:R-:W-:Y:S01]  /*15360*/  ISETP.LT.AND P3, PT, R4, UR19, !P0 ;  /* 0x0000001304007c0c */ /* 0x000fe2000c761270 */
[C---:B------:R-:W-:Y:S01]  /*15370*/  VIADD R4, R0.reuse, 0x11 ;  /* 0x0000001100047836 */ /* 0x040fe20000000000 */
[----:B------:R-:W-:Y:S01]  /*15380*/  @P2 STG.E desc[UR26][R180.64], R15 ;  /* 0x0000000fb4002986 */ /* 0x000fe2000c10191a */
[C---:B------:R-:W-:Y:S02]  /*15390*/  VIADD R12, R0.reuse, 0x26 ;  /* 0x00000026000c7836 */ /* 0x040fe40000000000 */
[----:B---3--:R-:W-:Y:S01]  /*153a0*/  VIADD R13, R0, 0x27 ;  /* 0x00000027000d7836 */ /* 0x008fe20000000000 */
[----:B------:R-:W-:Y:S01]  /*153b0*/  ISETP.LT.AND P2, PT, R4, UR19, !P0 ;  /* 0x0000001304007c0c */ /* 0x000fe2000c741270 */
[----:B------:R-:W-:Y:S01]  /*153c0*/  VIADD R4, R0, 0x12 ;  /* 0x0000001200047836 */ /* 0x000fe20000000000 */
[----:B------:R-:W-:Y:S04]  /*153d0*/  @P6 STG.E desc[UR26][R178.64], R16 ;  /* 0x00000010b2006986 */ /* 0x000fe8000c10191a */
[----:B------:R-:W-:Y:S01]  /*153e0*/  ISETP.LT.AND P6, PT, R4, UR4, !P0 ;  /* 0x0000000404007c0c */ /* 0x000fe2000c7c1270 */
[----:B------:R-:W-:Y:S01]  /*153f0*/  VIADD R4, R0, 0x13 ;  /* 0x0000001300047836 */ /* 0x000fe20000000000 */
[----:B------:R-:W-:Y:S01]  /*15400*/  @P1 STG.E desc[UR26][R176.64], R17 ;  /* 0x00000011b0001986 */ /* 0x000fe2000c10191a */
[----:B------:R-:W1:Y:S03]  /*15410*/  LDCU UR4, c[0x0][0x39c] ;  /* 0x00007380ff0477ac */ /* 0x000e660008000800 */
[----:B------:R-:W-:Y:S01]  /*15420*/  ISETP.LT.AND P1, PT, R4, UR6, !P0 ;  /* 0x0000000604007c0c */ /* 0x000fe2000c721270 */
[----:B------:R-:W-:Y:S01]  /*15430*/  VIADD R4, R0, 0x14 ;  /* 0x0000001400047836 */ /* 0x000fe20000000000 */
[----:B------:R2:W-:Y:S01]  /*15440*/  @P5 STG.E desc[UR26][R174.64], R18 ;  /* 0x00000012ae005986 */ /* 0x0005e2000c10191a */
[----:B------:R-:W3:Y:S03]  /*15450*/  LDCU UR6, c[0x0][0x39c] ;  /* 0x00007380ff0677ac */ /* 0x000ee60008000800 */
[----:B------:R-:W-:Y:S01]  /*15460*/  ISETP.LT.AND P5, PT, R4, UR7, !P0 ;  /* 0x0000000704007c0c */ /* 0x000fe2000c7a1270 */
[----:B------:R-:W-:Y:S01]  /*15470*/  VIADD R4, R0, 0x15 ;  /* 0x0000001500047836 */ /* 0x000fe20000000000 */
[----:B------:R-:W-:Y:S01]  /*15480*/  @P4 STG.E desc[UR26][R172.64], R19 ;  /* 0x00000013ac004986 */ /* 0x000fe2000c10191a */
[----:B------:R-:W3:Y:S03]  /*15490*/  LDCU UR7, c[0x0][0x39c] ;  /* 0x00007380ff0777ac */ /* 0x000ee60008000800 */
[----:B----4-:R-:W-:Y:S01]  /*154a0*/  ISETP.LT.AND P4, PT, R4, UR8, !P0 ;  /* 0x0000000804007c0c */ /* 0x010fe2000c781270 */
[C---:B------:R-:W-:Y:S01]  /*154b0*/  VIADD R4, R0.reuse, 0x16 ;  /* 0x0000001600047836 */ /* 0x040fe20000000000 */
[----:B------:R-:W-:Y:S01]  /*154c0*/  @P3 STG.E desc[UR26][R170.64], R20 ;  /* 0x00000014aa003986 */ /* 0x000fe2000c10191a */
[----:B------:R-:W4:Y:S01]  /*154d0*/  LDCU UR8, c[0x0][0x39c] ;  /* 0x00007380ff0877ac */ /* 0x000f220008000800 */
[----:B--2---:R-:W-:-:S02]  /*154e0*/  VIADD R18, R0, 0x7e ;  /* 0x0000007e00127836 */ /* 0x004fc40000000000 */
[----:B-1----:R-:W-:Y:S01]  /*154f0*/  ISETP.LT.AND P3, PT, R4, UR4, !P0 ;  /* 0x0000000404007c0c */ /* 0x002fe2000c761270 */
[----:B------:R-:W-:Y:S01]  /*15500*/  VIADD R4, R0, 0x17 ;  /* 0x0000001700047836 */ /* 0x000fe20000000000 */
[----:B------:R-:W-:Y:S01]  /*15510*/  @P2 STG.E desc[UR26][R168.64], R21 ;  /* 0x00000015a8002986 */ /* 0x000fe2000c10191a */
[----:B------:R-:W1:Y:S03]  /*15520*/  LDCU UR4, c[0x0][0x39c] ;  /* 0x00007380ff0477ac */ /* 0x000e660008000800 */
[----:B---3--:R-:W-:Y:S01]  /*15530*/  ISETP.LT.AND P2, PT, R4, UR6, !P0 ;  /* 0x0000000604007c0c */ /* 0x008fe2000c741270 */
[----:B------:R-:W-:Y:S01]  /*15540*/  VIADD R4, R0, 0x18 ;  /* 0x0000001800047836 */ /* 0x000fe20000000000 */
[----:B------:R-:W-:Y:S01]  /*15550*/  @P6 STG.E desc[UR26][R166.64], R22 ;  /* 0x00000016a6006986 */ /* 0x000fe2000c10191a */
[----:B------:R-:W2:Y:S03]  /*15560*/  LDCU UR6, c[0x0][0x39c] ;  /* 0x00007380ff0677ac */ /* 0x000ea60008000800 */
[----:B------:R-:W-:Y:S01]  /*15570*/  ISETP.LT.AND P6, PT, R4, UR7, !P0 ;  /* 0x0000000704007c0c */ /* 0x000fe2000c7c1270 */
[----:B------:R-:W-:Y:S01]  /*15580*/  VIADD R4, R0, 0x19 ;  /* 0x0000001900047836 */ /* 0x000fe20000000000 */
[----:B------:R-:W-:Y:S01]  /*15590*/  @P1 STG.E desc[UR26][R164.64], R23 ;  /* 0x00000017a4001986 */ /* 0x000fe2000c10191a */
[----:B------:R-:W3:Y:S03]  /*155a0*/  LDCU UR7, c[0x0][0x39c] ;  /* 0x00007380ff0777ac */ /* 0x000ee60008000800 */
[----:B----4-:R-:W-:Y:S01]  /*155b0*/  ISETP.LT.AND P1, PT, R4, UR8, !P0 ;  /* 0x0000000804007c0c */ /* 0x010fe2000c721270 */
[----:B------:R-:W-:Y:S01]  /*155c0*/  VIADD R4, R0, 0x1a ;  /* 0x0000001a00047836 */ /* 0x000fe20000000000 */
[----:B------:R-:W4:Y:S01]  /*155d0*/  LDCU UR8, c[0x0][0x39c] ;  /* 0x00007380ff0877ac */ /* 0x000f220008000800 */
[----:B------:R-:W-:Y:S03]  /*155e0*/  @P5 STG.E desc[UR26][R162.64], R24 ;  /* 0x00000018a2005986 */ /* 0x000fe6000c10191a */
[----:B-1----:R-:W-:Y:S01]  /*155f0*/  ISETP.LT.AND P5, PT, R4, UR4, !P0 ;  /* 0x0000000404007c0c */ /* 0x002fe2000c7a1270 */
[----:B------:R-:W-:Y:S01]  /*15600*/  VIADD R4, R0, 0x1b ;  /* 0x0000001b00047836 */ /* 0x000fe20000000000 */
[----:B------:R-:W1:Y:S01]  /*15610*/  LDCU UR4, c[0x0][0x39c] ;  /* 0x00007380ff0477ac */ /* 0x000e620008000800 */
[----:B------:R-:W-:Y:S03]  /*15620*/  @P4 STG.E desc[UR26][R160.64], R25 ;  /* 0x00000019a0004986 */ /* 0x000fe6000c10191a */
[----:B--2---:R-:W-:Y:S01]  /*15630*/  ISETP.LT.AND P4, PT, R4, UR6, !P0 ;  /* 0x0000000604007c0c */ /* 0x004fe2000c781270 */
[----:B------:R-:W2:Y:S01]  /*15640*/  LDCU UR6, c[0x0][0x39c] ;  /* 0x00007380ff0677ac */ /* 0x000ea20008000800 */
[C---:B------:R-:W-:Y:S01]  /*15650*/  VIADD R4, R0.reuse, 0x1d ;  /* 0x0000001d00047836 */ /* 0x040fe20000000000 */
[----:B------:R-:W-:Y:S01]  /*15660*/  @P3 STG.E desc[UR26][R156.64], R26 ;  /* 0x0000001a9c003986 */ /* 0x000fe2000c10191a */
[----:B---3--:R-:W-:Y:S01]  /*15670*/  ISETP.LT.AND P3, PT, R5, UR7, !P0 ;  /* 0x0000000705007c0c */ /* 0x008fe2000c761270 */
[----:B------:R-:W3:Y:S01]  /*15680*/  LDCU UR7, c[0x0][0x39c] ;  /* 0x00007380ff0777ac */ /* 0x000ee20008000800 */
[----:B------:R-:W-:Y:S01]  /*15690*/  VIADD R5, R0, 0x1f ;  /* 0x0000001f00057836 */ /* 0x000fe20000000000 */
[----:B------:R-:W-:Y:S01]  /*156a0*/  @P2 STG.E desc[UR26][R158.64], R27 ;  /* 0x0000001b9e002986 */ /* 0x000fe2000c10191a */
[----:B----4-:R-:W-:Y:S01]  /*156b0*/  ISETP.LT.AND P2, PT, R4, UR8, !P0 ;  /* 0x0000000804007c0c */ /* 0x010fe2000c741270 */
[----:B------:R-:W4:Y:S01]  /*156c0*/  LDCU UR8, c[0x0][0x39c] ;  /* 0x00007380ff0877ac */ /* 0x000f220008000800 */
[----:B------:R-:W-:Y:S01]  /*156d0*/  VIADD R4, R0, 0x1e ;  /* 0x0000001e00047836 */ /* 0x000fe20000000000 */
[----:B------:R-:W-:Y:S04]  /*156e0*/  @P6 STG.E desc[UR26][R154.64], R28 ;  /* 0x0000001c9a006986 */ /* 0x000fe8000c10191a */
[----:B-1----:R-:W-:Y:S01]  /*156f0*/  ISETP.LT.AND P6, PT, R4, UR4, !P0 ;  /* 0x0000000404007c0c */ /* 0x002fe2000c7c1270 */
[C---:B------:R-:W-:Y:S01]  /*15700*/  VIADD R4, R0.reuse, 0x20 ;  /* 0x0000002000047836 */ /* 0x040fe20000000000 */
[----:B------:R-:W1:Y:S01]  /*15710*/  LDCU UR4, c[0x0][0x39c] ;  /* 0x00007380ff0477ac */ /* 0x000e620008000800 */
[----:B------:R-:W-:Y:S01]  /*15720*/  @P1 STG.E desc[UR26][R150.64], R29 ;  /* 0x0000001d96001986 */ /* 0x000fe2000c10191a */
[----:B--2---:R-:W-:Y:S01]  /*15730*/  ISETP.LT.AND P1, PT, R5, UR6, !P0 ;  /* 0x0000000605007c0c */ /* 0x004fe2000c721270 */
[----:B------:R-:W-:Y:S01]  /*15740*/  VIADD R5, R0, 0x21 ;  /* 0x0000002100057836 */ /* 0x000fe20000000000 */
[----:B------:R-:W2:Y:S01]  /*15750*/  LDCU UR6, c[0x0][0x39c] ;  /* 0x00007380ff0677ac */ /* 0x000ea20008000800 */
[----:B------:R-:W-:Y:S01]  /*15760*/  @P5 STG.E desc[UR26][R152.64], R30 ;  /* 0x0000001e98005986 */ /* 0x000fe2000c10191a */
[----:B------:R-:W-:Y:S01]  /*15770*/  ISETP.LT.AND P5, PT, R4, UR9, !P0 ;  /* 0x0000000904007c0c */ /* 0x000fe2000c7a1270 */
[----:B------:R-:W-:-:S02]  /*15780*/  VIADD R4, R0, 0x22 ;  /* 0x0000002200047836 */ /* 0x000fc40000000000 */
[----:B------:R-:W-:Y:S01]  /*15790*/  @P4 STG.E desc[UR26][R146.64], R31 ;  /* 0x0000001f92004986 */ /* 0x000fe2000c10191a */
[----:B---3--:R-:W-:Y:S01]  /*157a0*/  ISETP.LT.AND P4, PT, R5, UR7, !P0 ;  /* 0x0000000705007c0c */ /* 0x008fe2000c781270 */
[----:B------:R-:W3:Y:S02]  /*157b0*/  LDCU UR7, c[0x0][0x39c] ;  /* 0x00007380ff0777ac */ /* 0x000ee40008000800 */
[----:B------:R-:W-:Y:S01]  /*157c0*/  @P3 STG.E desc[UR26][R148.64], R32 ;  /* 0x0000002094003986 */ /* 0x000fe2000c10191a */
[----:B----4-:R-:W-:-:S03]  /*157d0*/  ISETP.LT.AND P3, PT, R4, UR8, !P0 ;  /* 0x0000000804007c0c */ /* 0x010fc6000c761270 */
[----:B------:R-:W-:Y:S01]  /*157e0*/  @P2 STG.E desc[UR26][R144.64], R33 ;  /* 0x0000002190002986 */ /* 0x000fe2000c10191a */
[----:B------:R-:W-:-:S03]  /*157f0*/  LEA R4, P2, R194, R3, 0x2 ;  /* 0x00000003c2047211 */ /* 0x000fc600078410ff */
[----:B------:R-:W-:Y:S01]  /*15800*/  @P6 STG.E desc[UR26][R142.64], R34 ;  /* 0x000000228e006986 */ /* 0x000fe2000c10191a */
[-C--:B------:R-:W-:Y:S02]  /*15810*/  LEA.HI.X.SX32 R5, R194, R2.reuse, 0x2, P2 ;  /* 0x00000002c2057211 */ /* 0x080fe400010f16ff */
[----:B-1----:R-:W-:Y:S01]  /*15820*/  ISETP.LT.AND P2, PT, R7, UR4, !P0 ;  /* 0x0000000407007c0c */ /* 0x002fe2000c741270 */
[----:B------:R-:W1:Y:S01]  /*15830*/  LDCU UR4, c[0x0][0x39c] ;  /* 0x00007380ff0477ac */ /* 0x000e620008000800 */
[CC--:B------:R-:W-:Y:S01]  /*15840*/  LEA R6, P6, R8.reuse, R3.reuse, 0x2 ;  /* 0x0000000308067211 */ /* 0x0c0fe200078c10ff */
[----:B------:R4:W-:Y:S01]  /*15850*/  @P1 STG.E desc[UR26][R4.64], R35 ;  /* 0x0000002304001986 */ /* 0x0009e2000c10191a */
[----:B--2---:R-:W-:Y:S01]  /*15860*/  ISETP.LT.AND P1, PT, R9, UR6, !P0 ;  /* 0x0000000609007c0c */ /* 0x004fe2000c721270 */
[C---:B------:R-:W-:Y:S01]  /*15870*/  VIADD R9, R8.reuse, UR5 ;  /* 0x0000000508097c36 */ /* 0x040fe20008000000 */
[-C--:B------:R-:W-:Y:S01]  /*15880*/  LEA.HI.X.SX32 R7, R8, R2.reuse, 0x2, P6 ;  /* 0x0000000208077211 */ /* 0x080fe200030f16ff */
[----:B------:R-:W2:Y:S02]  /*15890*/  LDCU UR6, c[0x0][0x39c] ;  /* 0x00007380ff0677ac */ /* 0x000ea40008000800 */
[C---:B------:R-:W-:Y:S01]  /*158a0*/  VIADD R10, R9.reuse, UR5 ;  /* 0x00000005090a7c36 */ /* 0x040fe20008000000 */
[-C--:B------:R-:W-:Y:S01]  /*158b0*/  LEA R8, P6, R9, R3.reuse, 0x2 ;  /* 0x0000000309087211 */ /* 0x080fe200078c10ff */
[----:B------:R1:W-:Y:S01]  /*158c0*/  @P5 STG.E desc[UR26][R6.64], R36 ;  /* 0x0000002406005986 */ /* 0x0003e2000c10191a */
[----:B---3--:R-:W-:Y:S01]  /*158d0*/  ISETP.LT.AND P5, PT, R11, UR7, !P0 ;  /* 0x000000070b007c0c */ /* 0x008fe2000c7a1270 */
[----:B------:R-:W3:Y:S01]  /*158e0*/  LDCU UR7, c[0x0][0x39c] ;  /* 0x00007380ff0777ac */ /* 0x000ee20008000800 */
[----:B------:R-:W-:Y:S01]  /*158f0*/  LEA.HI.X.SX32 R9, R9, R2, 0x2, P6 ;  /* 0x0000000209097211 */ /* 0x000fe200030f16ff */
[C---:B------:R-:W-:Y:S01]  /*15900*/  VIADD R11, R10.reuse, UR5 ;  /* 0x000000050a0b7c36 */ /* 0x040fe20008000000 */
[----:B----4-:R-:W-:-:S03]  /*15910*/  LEA R4, P6, R10, R3, 0x2 ;  /* 0x000000030a047211 */ /* 0x010fc600078c10ff */
[----:B------:R4:W-:Y:S01]  /*15920*/  @P4 STG.E desc[UR26][R8.64], R37 ;  /* 0x0000002508004986 */ /* 0x0009e2000c10191a */
[-C--:B------:R-:W-:Y:S02]  /*15930*/  LEA.HI.X.SX32 R5, R10, R2.reuse, 0x2, P6 ;  /* 0x000000020a057211 */ /* 0x080fe400030f16ff */
[----:B-1----:R-:W-:Y:S01]  /*15940*/  ISETP.LT.AND P4, PT, R12, UR4, !P0 ;  /* 0x000000040c007c0c */ /* 0x002fe2000c781270 */
[C---:B------:R-:W-:Y:S01]  /*15950*/  VIADD R12, R11.reuse, UR5 ;  /* 0x000000050b0c7c36 */ /* 0x040fe20008000000 */
[-C--:B------:R-:W-:Y:S01]  /*15960*/  LEA R6, P6, R11, R3.reuse, 0x2 ;  /* 0x000000030b067211 */ /* 0x080fe200078c10ff */
[----:B------:R-:W1:Y:S01]  /*15970*/  LDCU UR4, c[0x0][0x39c] ;  /* 0x00007380ff0477ac */ /* 0x000e620008000800 */
[----:B------:R1:W-:Y:S01]  /*15980*/  @P3 STG.E desc[UR26][R4.64], R38 ;  /* 0x0000002604003986 */ /* 0x0003e2000c10191a */
[----:B--2---:R-:W-:Y:S01]  /*15990*/  ISETP.LT.AND P3, PT, R13, UR6, !P0 ;  /* 0x000000060d007c0c */ /* 0x004fe2000c761270 */
[----:B------:R-:W-:Y:S01]  /*159a0*/  VIADD R13, R0, 0x28 ;  /* 0x00000028000d7836 */ /* 0x000fe20000000000 */
[----:B------:R-:W-:Y:S01]  /*159b0*/  LEA.HI.X.SX32 R7, R11, R2, 0x2, P6 ;  /* 0x000000020b077211 */ /* 0x000fe200030f16ff */
[----:B------:R-:W2:Y:S01]  /*159c0*/  LDCU UR6, c[0x0][0x39c] ;  /* 0x00007380ff0677ac */ /* 0x000ea20008000800 */
[----:B------:R-:W-:Y:S01]  /*159d0*/  LEA R10, P6, R12, R3, 0x2 ;  /* 0x000000030c0a7211 */ /* 0x000fe200078c10ff */
[----:B----4-:R-:W-:-:S02]  /*159e0*/  VIADD R9, R0, 0x29 ;  /* 0x0000002900097836 */ /* 0x010fc40000000000 */
[----:B------:R4:W-:Y:S01]  /*159f0*/  @P2 STG.E desc[UR26][R6.64], R39 ;  /* 0x0000002706002986 */ /* 0x0009e2000c10191a */
[C---:B------:R-:W-:Y:S01]  /*15a00*/  LEA.HI.X.SX32 R11, R12.reuse, R2, 0x2, P6 ;  /* 0x000000020c0b7211 */ /* 0x040fe200030f16ff */
[----:B------:R-:W-:Y:S01]  /*15a10*/  VIADD R12, R12, UR5 ;  /* 0x000000050c0c7c36 */ /* 0x000fe20008000000 */
[----:B---3--:R-:W-:Y:S01]  /*15a20*/  ISETP.LT.AND P2, PT, R13, UR7, !P0 ;  /* 0x000000070d007c0c */ /* 0x008fe2000c741270 */
[----:B------:R-:W3:Y:S02]  /*15a30*/  LDCU UR7, c[0x0][0x39c] ;  /* 0x00007380ff0777ac */ /* 0x000ee40008000800 */
[----:B------:R2:W-:Y:S01]  /*15a40*/  @P1 STG.E desc[UR26][R10.64], R40 ;  /* 0x000000280a001986 */ /* 0x0005e2000c10191a */
[C---:B------:R-:W-:Y:S01]  /*15a50*/  VIADD R13, R12.reuse, UR5 ;  /* 0x000000050c0d7c36 */ /* 0x040fe20008000000 */
[----:B-1----:R-:W-:-:S04]  /*15a60*/  LEA R4, P1, R12, R3, 0x2 ;  /* 0x000000030c047211 */ /* 0x002fc800078210ff */
[-C--:B------:R-:W-:Y:S01]  /*15a70*/  LEA.HI.X.SX32 R5, R12, R2.reuse, 0x2, P1 ;  /* 0x000000020c057211 */ /* 0x080fe200008f16ff */
[----:B----4-:R-:W-:Y:S01]  /*15a80*/  VIADD R6, R0, 0x2a ;  /* 0x0000002a00067836 */ /* 0x010fe20000000000 */
[-C--:B------:R-:W-:Y:S02]  /*15a90*/  LEA R8, P6, R13, R3.reuse, 0x2 ;  /* 0x000000030d087211 */ /* 0x080fe400078c10ff */
[----:B------:R-:W-:Y:S01]  /*15aa0*/  ISETP.LT.AND P1, PT, R9, UR4, !P0 ;  /* 0x0000000409007c0c */ /* 0x000fe2000c721270 */
[----:B------:R-:W1:Y:S01]  /*15ab0*/  LDCU UR4, c[0x0][0x39c] ;  /* 0x00007380ff0477ac */ /* 0x000e620008000800 */
[C---:B------:R-:W-:Y:S01]  /*15ac0*/  LEA.HI.X.SX32 R9, R13.reuse, R2, 0x2, P6 ;  /* 0x000000020d097211 */ /* 0x040fe200030f16ff */
[----:B------:R-:W-:Y:S01]  /*15ad0*/  VIADD R13, R13, UR5 ;  /* 0x000000050d0d7c36 */ /* 0x000fe20008000000 */
[----:B------:R4:W-:Y:S01]  /*15ae0*/  @P5 STG.E desc[UR26][R4.64], R41 ;  /* 0x0000002904005986 */ /* 0x0009e2000c10191a */
[----:B--2---:R-:W-:Y:S01]  /*15af0*/  ISETP.LT.AND P5, PT, R6, UR6, !P0 ;  /* 0x0000000606007c0c */ /* 0x004fe2000c7a1270 */
[----:B------:R-:W-:Y:S01]  /*15b00*/  VIADD R11, R0, 0x2b ;  /* 0x0000002b000b7836 */ /* 0x000fe20000000000 */
[----:B------:R-:W2:Y:S01]  /*15b10*/  LDCU UR6, c[0x0][0x39c] ;  /* 0x00007380ff0677ac */ /* 0x000ea20008000800 */
[----:B------:R1:W-:Y:S01]  /*15b20*/  @P4 STG.E desc[UR26][R8.64], R42 ;  /* 0x0000002a08004986 */ /* 0x0003e2000c10191a */
[C---:B------:R-:W-:Y:S01]  /*15b30*/  LEA R6, P4, R13.reuse, R3, 0x2 ;  /* 0x000000030d067211 */ /* 0x040fe200078810ff */
[----:B------:R-:W-:-:S03]  /*15b40*/  VIADD R10, R13, UR5 ;  /* 0x000000050d0a7c36 */ /* 0x000fc60008000000 */
[-C--:B------:R-:W-:Y:S01]  /*15b50*/  LEA.HI.X.SX32 R7, R13, R2.reuse, 0x2, P4 ;  /* 0x000000020d077211 */ /* 0x080fe200020f16ff */
[C---:B------:R-:W-:Y:S01]  /*15b60*/  VIADD R13, R0.reuse, 0x34 ;  /* 0x00000034000d7836 */ /* 0x040fe20000000000 */
[----:B---3--:R-:W-:Y:S01]  /*15b70*/  ISETP.LT.AND P4, PT, R11, UR7, !P0 ;  /* 0x000000070b007c0c */ /* 0x008fe2000c781270 */
[----:B----4-:R-:W-:Y:S01]  /*15b80*/  VIADD R5, R0, 0x2c ;  /* 0x0000002c00057836 */ /* 0x010fe20000000000 */
[----:B------:R-:W3:Y:S01]  /*15b90*/  LDCU UR7, c[0x0][0x39c] ;  /* 0x00007380ff0777ac */ /* 0x000ee20008000800 */
[CC--:B------:R-:W-:Y:S01]  /*15ba0*/  LEA R4, P6, R10.reuse, R3.reuse, 0x2 ;  /* 0x000000030a047211 */ /* 0x0c0fe200078c10ff */
[----:B------:R4:W-:Y:S01]  /*15bb0*/  @P3 STG.E desc[UR26][R6.64], R43 ;  /* 0x0000002b06003986 */ /* 0x0009e2000c10191a */
[C---:B-1----:R-:W-:Y:S01]  /*15bc0*/  VIADD R9, R10.reuse, UR5 ;  /* 0x000000050a097c36 */ /* 0x042fe20008000000 */
[----:B------:R-:W-:Y:S01]  /*15bd0*/  ISETP.LT.AND P3, PT, R5, UR4, !P0 ;  /* 0x0000000405007c0c */ /* 0x000fe2000c761270 */
[----:B------:R-:W1:Y:S01]  /*15be0*/  LDCU UR4, c[0x0][0x39c] ;  /* 0x00007380ff0477ac */ /* 0x000e620008000800 */
[----:B------:R-:W-:Y:S01]  /*15bf0*/  LEA.HI.X.SX32 R5, R10, R2, 0x2, P6 ;  /* 0x000000020a057211 */ /* 0x000fe200030f16ff */
[C---:B------:R-:W-:Y:S01]  /*15c00*/  VIADD R12, R9.reuse, UR5 ;  /* 0x00000005090c7c36 */ /* 0x040fe20008000000 */
[----:B------:R-:W-:Y:S01]  /*15c10*/  LEA R8, P6, R9, R3, 0x2 ;  /* 0x0000000309087211 */ /* 0x000fe200078c10ff */
[----:B------:R-:W-:-:S02]  /*15c20*/  VIADD R11, R0, 0x2d ;  /* 0x0000002d000b7836 */ /* 0x000fc40000000000 */
[----:B------:R1:W-:Y:S01]  /*15c30*/  @P2 STG.E desc[UR26][R4.64], R44 ;  /* 0x0000002c04002986 */ /* 0x0003e2000c10191a */
[-C--:B------:R-:W-:Y:S02]  /*15c40*/  LEA.HI.X.SX32 R9, R9, R2.reuse, 0x2, P6 ;  /* 0x0000000209097211 */ /* 0x080fe400030f16ff */
[-C--:B------:R-:W-:Y:S01]  /*15c50*/  LEA R10, P6, R12, R3.reuse, 0x2 ;  /* 0x000000030c0a7211 */ /* 0x080fe200078c10ff */
[----:B----4-:R-:W-:Y:S01]  /*15c60*/  VIADD R6, R0, 0x2e ;  /* 0x0000002e00067836 */ /* 0x010fe20000000000 */
[----:B--2---:R-:W-:Y:S01]  /*15c70*/  ISETP.LT.AND P2, PT, R11, UR6, !P0 ;  /* 0x000000060b007c0c */ /* 0x004fe2000c741270 */
[----:B------:R-:W2:Y:S01]  /*15c80*/  LDCU UR6, c[0x0][0x39c] ;  /* 0x00007380ff0677ac */ /* 0x000ea20008000800 */
[CC--:B------:R-:W-:Y:S01]  /*15c90*/  LEA.HI.X.SX32 R11, R12.reuse, R2.reuse, 0x2, P6 ;  /* 0x000000020c0b7211 */ /* 0x0c0fe200030f16ff */
[----:B------:R-:W-:Y:S01]  /*15ca0*/  VIADD R12, R12, UR5 ;  /* 0x000000050c0c7c36 */ /* 0x000fe20008000000 */
[----:B------:R4:W-:Y:S01]  /*15cb0*/  @P1 STG.E desc[UR26][R8.64], R45 ;  /* 0x0000002d08001986 */ /* 0x0009e2000c10191a */
[----:B---3--:R-:W-:Y:S01]  /*15cc0*/  ISETP.LT.AND P1, PT, R6, UR7, !P0 ;  /* 0x0000000706007c0c */ /* 0x008fe2000c721270 */
[----:B------:R-:W-:Y:S01]  /*15cd0*/  VIADD R6, R0, 0x2f ;  /* 0x0000002f00067836 */ /* 0x000fe20000000000 */
[----:B------:R-:W3:Y:S01]  /*15ce0*/  LDCU UR7, c[0x0][0x39c] ;  /* 0x00007380ff0777ac */ /* 0x000ee20008000800 */
[CC--:B-1----:R-:W-:Y:S01]  /*15cf0*/  LEA R4, P6, R12.reuse, R3.reuse, 0x2 ;  /* 0x000000030c047211 */ /* 0x0c2fe200078c10ff */
[----:B------:R-:W-:Y:S01]  /*15d00*/  VIADD R7, R12, UR5 ;  /* 0x000000050c077c36 */ /* 0x000fe20008000000 */
[----:B------:R1:W-:Y:S01]  /*15d10*/  @P5 STG.E desc[UR26][R10.64], R46 ;  /* 0x0000002e0a005986 */ /* 0x0003e2000c10191a */
[----:B------:R-:W-:Y:S01]  /*15d20*/  ISETP.LT.AND P5, PT, R6, UR4, !P0 ;  /* 0x0000000406007c0c */ /* 0x000fe2000c7a1270 */
[----:B------:R-:W3:Y:S01]  /*15d30*/  LDCU UR4, c[0x0][0x39c] ;  /* 0x00007380ff0477ac */ /* 0x000ee20008000800 */
[----:B------:R-:W-:Y:S01]  /*15d40*/  LEA.HI.X.SX32 R5, R12, R2, 0x2, P6 ;  /* 0x000000020c057211 */ /* 0x000fe200030f16ff */
[C---:B------:R-:W-:Y:S01]  /*15d50*/  VIADD R12, R7.reuse, UR5 ;  /* 0x00000005070c7c36 */ /* 0x040fe20008000000 */
[----:B------:R-:W-:Y:S01]  /*15d60*/  LEA R6, P6, R7, R3, 0x2 ;  /* 0x0000000307067211 */ /* 0x000fe200078c10ff */
[----:B----4-:R-:W-:-:S02]  /*15d70*/  VIADD R9, R0, 0x30 ;  /* 0x0000003000097836 */ /* 0x010fc40000000000 */
[----:B------:R4:W-:Y:S01]  /*15d80*/  @P4 STG.E desc[UR26][R4.64], R47 ;  /* 0x0000002f04004986 */ /* 0x0009e2000c10191a */
[-C--:B------:R-:W-:Y:S02]  /*15d90*/  LEA.HI.X.SX32 R7, R7, R2.reuse, 0x2, P6 ;  /* 0x0000000207077211 */ /* 0x080fe400030f16ff */
[-C--:B------:R-:W-:Y:S01]  /*15da0*/  LEA R8, P6, R12, R3.reuse, 0x2 ;  /* 0x000000030c087211 */ /* 0x080fe200078c10ff */
[----:B-1----:R-:W-:Y:S01]  /*15db0*/  VIADD R10, R0, 0x31 ;  /* 0x00000031000a7836 */ /* 0x002fe20000000000 */
[----:B--2---:R-:W-:Y:S01]  /*15dc0*/  ISETP.LT.AND P4, PT, R9, UR6, !P0 ;  /* 0x0000000609007c0c */ /* 0x004fe2000c781270 */
[----:B------:R-:W1:Y:S01]  /*15dd0*/  LDCU UR6, c[0x0][0x39c] ;  /* 0x00007380ff0677ac */ /* 0x000e620008000800 */
[CC--:B------:R-:W-:Y:S01]  /*15de0*/  LEA.HI.X.SX32 R9, R12.reuse, R2.reuse, 0x2, P6 ;  /* 0x000000020c097211 */ /* 0x0c0fe200030f16ff */
[----:B------:R-:W-:Y:S01]  /*15df0*/  VIADD R12, R12, UR5 ;  /* 0x000000050c0c7c36 */ /* 0x000fe20008000000 */
[----:B------:R2:W-:Y:S01]  /*15e00*/  @P3 STG.E desc[UR26][R6.64], R48 ;  /* 0x0000003006003986 */ /* 0x0005e2000c10191a */
[----:B---3--:R-:W-:Y:S01]  /*15e10*/  ISETP.LT.AND P3, PT, R10, UR7, !P0 ;  /* 0x000000070a007c0c */ /* 0x008fe2000c761270 */
[----:B------:R-:W-:Y:S01]  /*15e20*/  VIADD R11, R0, 0x32 ;  /* 0x00000032000b7836 */ /* 0x000fe20000000000 */
[----:B------:R-:W3:Y:S01]  /*15e30*/  LDCU UR7, c[0x0][0x39c] ;  /* 0x00007380ff0777ac */ /* 0x000ee20008000800 */
[CC--:B----4-:R-:W-:Y:S01]  /*15e40*/  LEA R4, P6, R12.reuse, R3.reuse, 0x2 ;  /* 0x000000030c047211 */ /* 0x0d0fe200078c10ff */
[C---:B------:R-:W-:Y:S01]  /*15e50*/  VIADD R10, R12.reuse, UR5 ;  /* 0x000000050c0a7c36 */ /* 0x040fe20008000000 */
[----:B------:R4:W-:Y:S01]  /*15e60*/  @P2 STG.E desc[UR26][R8.64], R49 ;  /* 0x0000003108002986 */ /* 0x0009e2000c10191a */
[----:B------:R-:W-:Y:S01]  /*15e70*/  ISETP.LT.AND P2, PT, R11, UR4, !P0 ;  /* 0x000000040b007c0c */ /* 0x000fe2000c741270 */
[----:B------:R-:W3:Y:S01]  /*15e80*/  LDCU UR4, c[0x0][0x39c] ;  /* 0x00007380ff0477ac */ /* 0x000ee20008000800 */
[----:B------:R-:W-:Y:S01]  /*15e90*/  LEA.HI.X.SX32 R5, R12, R2, 0x2, P6 ;  /* 0x000000020c057211 */ /* 0x000fe200030f16ff */
[----:B------:R-:W-:Y:S01]  /*15ea0*/  VIADD R12, R0, 0x33 ;  /* 0x00000033000c7836 */ /* 0x000fe20000000000 */
[C---:B--2---:R-:W-:Y:S01]  /*15eb0*/  LEA R6, P6, R10.reuse, R3, 0x2 ;  /* 0x000000030a067211 */ /* 0x044fe200078c10ff */
[----:B------:R-:W-:-:S02]  /*15ec0*/  VIADD R11, R10, UR5 ;  /* 0x000000050a0b7c36 */ /* 0x000fc40008000000 */
[----:B------:R2:W-:Y:S01]  /*15ed0*/  @P1 STG.E desc[UR26][R4.64], R50 ;  /* 0x0000003204001986 */ /* 0x0005e2000c10191a */
[----:B-1----:R-:W-:Y:S01]  /*15ee0*/  ISETP.LT.AND P1, PT, R12, UR6, !P0 ;  /* 0x000000060c007c0c */ /* 0x002fe2000c721270 */
[----:B------:R-:W1:Y:S01]  /*15ef0*/  LDCU UR6, c[0x0][0x39c] ;  /* 0x00007380ff0677ac */ /* 0x000e620008000800 */
[----:B------:R-:W-:Y:S01]  /*15f00*/  LEA.HI.X.SX32 R7, R10, R2, 0x2, P6 ;  /* 0x000000020a077211 */ /* 0x000fe200030f16ff */
[C---:B------:R-:W-:Y:S01]  /*15f10*/  VIADD R12, R11.reuse, UR5 ;  /* 0x000000050b0c7c36 */ /* 0x040fe20008000000 */
[----:B----4-:R-:W-:-:S03]  /*15f20*/  LEA R8, P6, R11, R3, 0x2 ;  /* 0x000000030b087211 */ /* 0x010fc600078c10ff */
[----:B------:R4:W-:Y:S01]  /*15f30*/  @P5 STG.E desc[UR26][R6.64], R51 ;  /* 0x0000003306005986 */ /* 0x0009e2000c10191a */
[-C--:B------:R-:W-:Y:S02]  /*15f40*/  LEA.HI.X.SX32 R9, R11, R2.reuse, 0x2, P6 ;  /* 0x000000020b097211 */ /* 0x080fe400030f16ff */
[-C--:B------:R-:W-:Y:S02]  /*15f50*/  LEA R10, P6, R12, R3.reuse, 0x2 ;  /* 0x000000030c0a7211 */ /* 0x080fe400078c10ff */
[----:B---3--:R-:W-:Y:S01]  /*15f60*/  ISETP.LT.AND P5, PT, R13, UR7, !P0 ;  /* 0x000000070d007c0c */ /* 0x008fe2000c7a1270 */
[----:B------:R-:W-:Y:S01]  /*15f70*/  VIADD R13, R0, 0x35 ;  /* 0x00000035000d7836 */ /* 0x000fe20000000000 */
[C---:B------:R-:W-:Y:S01]  /*15f80*/  LEA.HI.X.SX32 R11, R12.reuse, R2, 0x2, P6 ;  /* 0x000000020c0b7211 */ /* 0x040fe200030f16ff */
[----:B------:R-:W3:Y:S01]  /*15f90*/  LDCU UR7, c[0x0][0x39c] ;  /* 0x00007380ff0777ac */ /* 0x000ee20008000800 */
[----:B------:R-:W-:Y:S01]  /*15fa0*/  VIADD R12, R12, UR5 ;  /* 0x000000050c0c7c36 */ /* 0x000fe20008000000 */
[----:B------:R1:W-:Y:S01]  /*15fb0*/  @P4 STG.E desc[UR26][R8.64], R52 ;  /* 0x0000003408004986 */ /* 0x0003e2000c10191a */
[----:B------:R-:W-:Y:S01]  /*15fc0*/  ISETP.LT.AND P4, PT, R13, UR4, !P0 ;  /* 0x000000040d007c0c */ /* 0x000fe2000c781270 */
[----:B------:R-:W3:Y:S01]  /*15fd0*/  LDCU UR4, c[0x0][0x39c] ;  /* 0x00007380ff0477ac */ /* 0x000ee20008000800 */
[C---:B------:R-:W-:Y:S01]  /*15fe0*/  VIADD R13, R12.reuse, UR5 ;  /* 0x000000050c0d7c36 */ /* 0x040fe20008000000 */
[----:B------:R3:W-:Y:S01]  /*15ff0*/  @P3 STG.E desc[UR26][R10.64], R53 ;  /* 0x000000350a003986 */ /* 0x0007e2000c10191a */
[----:B--2---:R-:W-:Y:S01]  /*16000*/  LEA R4, P3, R12, R3, 0x2 ;  /* 0x000000030c047211 */ /* 0x004fe200078610ff */
[----:B----4-:R-:W-:-:S02]  /*16010*/  VIADD R7, R0, 0x36 ;  /* 0x0000003600077836 */ /* 0x010fc40000000000 */
[-C--:B------:R-:W-:Y:S02]  /*16020*/  LEA R6, P6, R13, R3.reuse, 0x2 ;  /* 0x000000030d067211 */ /* 0x080fe400078c10ff */
[-C--:B------:R-:W-:Y:S02]  /*16030*/  LEA.HI.X.SX32 R5, R12, R2.reuse, 0x2, P3 ;  /* 0x000000020c057211 */ /* 0x080fe400018f16ff */
[----:B-1----:R-:W-:Y:S01]  /*16040*/  ISETP.LT.AND P3, PT, R7, UR6, !P0 ;  /* 0x0000000607007c0c */ /* 0x002fe2000c761270 */
[----:B------:R-:W1:Y:S01]  /*16050*/  LDCU UR6, c[0x0][0x39c] ;  /* 0x00007380ff0677ac */ /* 0x000e620008000800 */
[C---:B------:R-:W-:Y:S01]  /*16060*/  VIADD R8, R0.reuse, 0x37 ;  /* 0x0000003700087836 */ /* 0x040fe20000000000 */
[CC--:B------:R-:W-:Y:S01]  /*16070*/  LEA.HI.X.SX32 R7, R13.reuse, R2.reuse, 0x2, P6 ;  /* 0x000000020d077211 */ /* 0x0c0fe200030f16ff */
[----:B------:R-:W-:Y:S01]  /*16080*/  VIADD R13, R13, UR5 ;  /* 0x000000050d0d7c36 */ /* 0x000fe20008000000 */
[----:B------:R2:W-:Y:S01]  /*16090*/  @P2 STG.E desc[UR26][R4.64], R54 ;  /* 0x0000003604002986 */ /* 0x0005e2000c10191a */
[----:B---3--:R-:W-:Y:S01]  /*160a0*/  VIADD R11, R0, 0x38 ;  /* 0x00000038000b7836 */ /* 0x008fe20000000000 */
[----:B------:R-:W-:Y:S01]  /*160b0*/  ISETP.LT.AND P2, PT, R8, UR7, !P0 ;  /* 0x0000000708007c0c */ /* 0x000fe2000c741270 */
[C---:B------:R-:W-:Y:S01]  /*160c0*/  VIADD R10, R13.reuse, UR5 ;  /* 0x000000050d0a7c36 */ /* 0x040fe20008000000 */
[----:B------:R3:W-:Y:S01]  /*160d0*/  @P1 STG.E desc[UR26][R6.64], R55 ;  /* 0x0000003706001986 */ /* 0x0007e2000c10191a */
[CC--:B------:R-:W-:Y:S01]  /*160e0*/  LEA R8, P1, R13.reuse, R3.reuse, 0x2 ;  /* 0x000000030d087211 */ /* 0x0c0fe200078210ff */
[----:B------:R-:W4:Y:S03]  /*160f0*/  LDCU UR7, c[0x0][0x39c] ;  /* 0x00007380ff0777ac */ /* 0x000f260008000800 */
[----:B------:R-:W-:Y:S01]  /*16100*/  LEA.HI.X.SX32 R9, R13, R2, 0x2, P1 ;  /* 0x000000020d097211 */ /* 0x000fe200008f16ff */
[C---:B------:R-:W-:Y:S01]  /*16110*/  VIADD R13, R0.reuse, 0x41 ;  /* 0x00000041000d7836 */ /* 0x040fe20000000000 */
[----:B------:R-:W-:Y:S01]  /*16120*/  ISETP.LT.AND P1, PT, R11, UR4, !P0 ;  /* 0x000000040b007c0c */ /* 0x000fe2000c721270 */
[----:B------:R-:W4:Y:S01]  /*16130*/  LDCU UR4, c[0x0][0x39c] ;  /* 0x00007380ff0477ac */ /* 0x000f220008000800 */
[----:B--2---:R-:W-:Y:S01]  /*16140*/  VIADD R5, R0, 0x39 ;  /* 0x0000003900057836 */ /* 0x004fe20000000000 */
[C---:B------:R-:W-:Y:S01]  /*16150*/  LEA R4, P6, R10.reuse, R3, 0x2 ;  /* 0x000000030a047211 */ /* 0x040fe200078c10ff */
[----:B------:R2:W-:Y:S01]  /*16160*/  @P5 STG.E desc[UR26][R8.64], R56 ;  /* 0x0000003808005986 */ /* 0x0005e2000c10191a */
[----:B---3--:R-:W-:-:S02]  /*16170*/  VIADD R7, R10, UR5 ;  /* 0x000000050a077c36 */ /* 0x008fc40008000000 */
[----:B-1----:R-:W-:Y:S01]  /*16180*/  ISETP.LT.AND P5, PT, R5, UR6, !P0 ;  /* 0x0000000605007c0c */ /* 0x002fe2000c7a1270 */
[----:B------:R-:W1:Y:S01]  /*16190*/  LDCU UR6, c[0x0][0x39c] ;  /* 0x00007380ff0677ac */ /* 0x000e620008000800 */
[-C--:B------:R-:W-:Y:S01]  /*161a0*/  LEA.HI.X.SX32 R5, R10, R2.reuse, 0x2, P6 ;  /* 0x000000020a057211 */ /* 0x080fe200030f16ff */
[C---:B------:R-:W-:Y:S01]  /*161b0*/  VIADD R12, R7.reuse, UR5 ;  /* 0x00000005070c7c36 */ /* 0x040fe20008000000 */
[CC--:B------:R-:W-:Y:S01]  /*161c0*/  LEA R6, P6, R7.reuse, R3.reuse, 0x2 ;  /* 0x0000000307067211 */ /* 0x0c0fe200078c10ff */
[C---:B------:R-:W-:Y:S02]  /*161d0*/  VIADD R11, R0.reuse, 0x3a ;  /* 0x0000003a000b7836 */ /* 0x040fe40000000000 */
[----:B------:R3:W-:Y:S01]  /*161e0*/  @P4 STG.E desc[UR26][R4.64], R57 ;  /* 0x0000003904004986 */ /* 0x0007e2000c10191a */
[-C--:B------:R-:W-:Y:S01]  /*161f0*/  LEA.HI.X.SX32 R7, R7, R2.reuse, 0x2, P6 ;  /* 0x0000000207077211 */ /* 0x080fe200030f16ff */
[----:B--2---:R-:W-:Y:S01]  /*16200*/  VIADD R8, R0, 0x3b ;  /* 0x0000003b00087836 */ /* 0x004fe20000000000 */
[-C--:B------:R-:W-:Y:S01]  /*16210*/  LEA R10, P6, R12, R3.reuse, 0x2 ;  /* 0x000000030c0a7211 */ /* 0x080fe200078c10ff */
[----:B------:R-:W-:Y:S01]  /*16220*/  VIADD R9, R0, 0x3c ;  /* 0x0000003c00097836 */ /* 0x000fe20000000000 */
[----:B----4-:R-:W-:Y:S01]  /*16230*/  ISETP.LT.AND P4, PT, R11, UR7, !P0 ;  /* 0x000000070b007c0c */ /* 0x010fe2000c781270 */
[----:B------:R2:W-:Y:S01]  /*16240*/  @P3 STG.E desc[UR26][R6.64], R58 ;  /* 0x0000003a06003986 */ /* 0x0005e2000c10191a */
[----:B------:R-:W-:Y:S01]  /*16250*/  ISETP.LT.AND P3, PT, R8, UR4, !P0 ;  /* 0x0000000408007c0c */ /* 0x000fe2000c761270 */
[----:B------:R-:W4:Y:S01]  /*16260*/  LDCU UR4, c[0x0][0x39c] ;  /* 0x00007380ff0477ac */ /* 0x000f220008000800 */
[CC--:B------:R-:W-:Y:S01]  /*16270*/  LEA.HI.X.SX32 R11, R12.reuse, R2.reuse, 0x2, P6 ;  /* 0x000000020c0b7211 */ /* 0x0c0fe200030f16ff */
[----:B------:R-:W-:Y:S01]  /*16280*/  VIADD R12, R12, UR5 ;  /* 0x000000050c0c7c36 */ /* 0x000fe20008000000 */
[----:B------:R-:W4:Y:S03]  /*16290*/  LDCU UR7, c[0x0][0x39c] ;  /* 0x00007380ff0777ac */ /* 0x000f260008000800 */
[C---:B------:R-:W-:Y:S01]  /*162a0*/  VIADD R8, R12.reuse, UR5 ;  /* 0x000000050c087c36 */ /* 0x040fe20008000000 */
[-C--:B---3--:R-:W-:Y:S01]  /*162b0*/  LEA R4, P6, R12, R3.reuse, 0x2 ;  /* 0x000000030c047211 */ /* 0x088fe200078c10ff */
[----:B------:R3:W-:Y:S01]  /*162c0*/  @P2 STG.E desc[UR26][R10.64], R59 ;  /* 0x0000003b0a002986 */ /* 0x0007e2000c10191a */
[----:B-1----:R-:W-:Y:S01]  /*162d0*/  ISETP.LT.AND P2, PT, R9, UR6, !P0 ;  /* 0x0000000609007c0c */ /* 0x002fe2000c741270 */
[----:B------:R-:W-:Y:S01]  /*162e0*/  VIADD R9, R0, 0x3d ;  /* 0x0000003d00097836 */ /* 0x000fe20000000000 */
[-C--:B------:R-:W-:Y:S01]  /*162f0*/  LEA.HI.X.SX32 R5, R12, R2.reuse, 0x2, P6 ;  /* 0x000000020c057211 */ /* 0x080fe200030f16ff */
[C---:B------:R-:W-:Y:S01]  /*16300*/  VIADD R12, R8.reuse, UR5 ;  /* 0x00000005080c7c36 */ /* 0x040fe20008000000 */
[C---:B--2---:R-:W-:Y:S01]  /*16310*/  LEA R6, P6, R8.reuse, R3, 0x2 ;  /* 0x0000000308067211 */ /* 0x044fe200078c10ff */
[----:B------:R-:W1:Y:S02]  /*16320*/  LDCU UR6, c[0x0][0x39c] ;  /* 0x00007380ff0677ac */ /* 0x000e640008000800 */
[----:B------:R2:W-:Y:S01]  /*16330*/  @P1 STG.E desc[UR26][R4.64], R60 ;  /* 0x0000003c04001986 */ /* 0x0005e2000c10191a */
[----:B------:R-:W-:-:S02]  /*16340*/  LEA.HI.X.SX32 R7, R8, R2, 0x2, P6 ;  /* 0x0000000208077211 */ /* 0x000fc400030f16ff */
[-C--:B------:R-:W-:Y:S01]  /*16350*/  LEA R8, P6, R12, R3.reuse, 0x2 ;  /* 0x000000030c087211 */ /* 0x080fe200078c10ff */
[----:B---3--:R-:W-:Y:S01]  /*16360*/  VIADD R10, R0, 0x3e ;  /* 0x0000003e000a7836 */ /* 0x008fe20000000000 */
[----:B----4-:R-:W-:Y:S01]  /*16370*/  ISETP.LT.AND P1, PT, R9, UR4, !P0 ;  /* 0x0000000409007c0c */ /* 0x010fe2000c721270 */
[----:B------:R-:W3:Y:S01]  /*16380*/  LDCU UR4, c[0x0][0x39c] ;  /* 0x00007380ff0477ac */ /* 0x000ee20008000800 */
[CC--:B------:R-:W-:Y:S01]  /*16390*/  LEA.HI.X.SX32 R9, R12.reuse, R2.reuse, 0x2, P6 ;  /* 0x000000020c097211 */ /* 0x0c0fe200030f16ff */
[----:B------:R-:W-:Y:S01]  /*163a0*/  VIADD R12, R12, UR5 ;  /* 0x000000050c0c7c36 */ /* 0x000fe20008000000 */
[----:B------:R4:W-:Y:S01]  /*163b0*/  @P5 STG.E desc[UR26][R6.64], R61 ;  /* 0x0000003d06005986 */ /* 0x0009e2000c10191a */
[----:B------:R-:W-:Y:S01]  /*163c0*/  ISETP.LT.AND P5, PT, R10, UR7, !P0 ;  /* 0x000000070a007c0c */ /* 0x000fe2000c7a1270 */
[----:B------:R-:W-:Y:S01]  /*163d0*/  VIADD R11, R0, 0x3f ;  /* 0x0000003f000b7836 */ /* 0x000fe20000000000 */
[----:B------:R-:W3:Y:S01]  /*163e0*/  LDCU UR7, c[0x0][0x39c] ;  /* 0x00007380ff0777ac */ /* 0x000ee20008000800 */
[CC--:B--2---:R-:W-:Y:S01]  /*163f0*/  LEA R4, P6, R12.reuse, R3.reuse, 0x2 ;  /* 0x000000030c047211 */ /* 0x0c4fe200078c10ff */
[C---:B------:R-:W-:Y:S01]  /*16400*/  VIADD R10, R12.reuse, UR5 ;  /* 0x000000050c0a7c36 */ /* 0x040fe20008000000 */
[----:B------:R2:W-:Y:S01]  /*16410*/  @P4 STG.E desc[UR26][R8.64], R62 ;  /* 0x0000003e08004986 */ /* 0x0005e2000c10191a */
[----:B-1----:R-:W-:Y:S01]  /*16420*/  ISETP.LT.AND P4, PT, R11, UR6, !P0 ;  /* 0x000000060b007c0c */ /* 0x002fe2000c781270 */
[----:B------:R-:W1:Y:S01]  /*16430*/  LDCU UR6, c[0x0][0x39c] ;  /* 0x00007380ff0677ac */ /* 0x000e620008000800 */
[----:B------:R-:W-:Y:S01]  /*16440*/  LEA.HI.X.SX32 R5, R12, R2, 0x2, P6 ;  /* 0x000000020c057211 */ /* 0x000fe200030f16ff */
[----:B------:R-:W-:Y:S01]  /*16450*/  VIADD R12, R0, 0x40 ;  /* 0x00000040000c7836 */ /* 0x000fe20000000000 */
[C---:B----4-:R-:W-:Y:S01]  /*16460*/  LEA R6, P6, R10.reuse, R3, 0x2 ;  /* 0x000000030a067211 */ /* 0x050fe200078c10ff */
[----:B------:R-:W-:-:S02]  /*16470*/  VIADD R11, R10, UR5 ;  /* 0x000000050a0b7c36 */ /* 0x000fc40008000000 */
[----:B------:R4:W-:Y:S01]  /*16480*/  @P3 STG.E desc[UR26][R4.64], R63 ;  /* 0x0000003f04003986 */ /* 0x0009e2000c10191a */
[----:B---3--:R-:W-:Y:S01]  /*16490*/  ISETP.LT.AND P3, PT, R12, UR4, !P0 ;  /* 0x000000040c007c0c */ /* 0x008fe2000c761270 */
[----:B------:R-:W3:Y:S01]  /*164a0*/  LDCU UR4, c[0x0][0x39c] ;  /* 0x00007380ff0477ac */ /* 0x000ee20008000800 */
[----:B------:R-:W-:Y:S01]  /*164b0*/  LEA.HI.X.SX32 R7, R10, R2, 0x2, P6 ;  /* 0x000000020a077211 */ /* 0x000fe200030f16ff */
[C---:B------:R-:W-:Y:S01]  /*164c0*/  VIADD R12, R11.reuse, UR5 ;  /* 0x000000050b0c7c36 */ /* 0x040fe20008000000 */
[----:B--2---:R-:W-:-:S03]  /*164d0*/  LEA R8, P6, R11, R3, 0x2 ;  /* 0x000000030b087211 */ /* 0x004fc600078c10ff */
[----:B------:R2:W-:Y:S01]  /*164e0*/  @P2 STG.E desc[UR26][R6.64], R64 ;  /* 0x0000004006002986 */ /* 0x0005e2000c10191a */
[-C--:B------:R-:W-:Y:S02]  /*164f0*/  LEA.HI.X.SX32 R9, R11, R2.reuse, 0x2, P6 ;  /* 0x000000020b097211 */ /* 0x080fe400030f16ff */
[-C--:B------:R-:W-:Y:S02]  /*16500*/  LEA R10, P6, R12, R3.reuse, 0x2 ;  /* 0x000000030c0a7211 */ /* 0x080fe400078c10ff */
[----:B------:R-:W-:Y:S01]  /*16510*/  ISETP.LT.AND P2, PT, R13, UR7, !P0 ;  /* 0x000000070d007c0c */ /* 0x000fe2000c741270 */
[----:B------:R-:W-:Y:S01]  /*16520*/  VIADD R13, R0, 0x42 ;  /* 0x00000042000d7836 */ /* 0x000fe20000000000 */
[C---:B------:R-:W-:Y:S01]  /*16530*/  LEA.HI.X.SX32 R11, R12.reuse, R2, 0x2, P6 ;  /* 0x000000020c0b7211 */ /* 0x040fe200030f16ff */
[----:B------:R-:W3:Y:S01]  /*16540*/  LDCU UR7, c[0x0][0x39c] ;  /* 0x00007380ff0777ac */ /* 0x000ee20008000800 */
[----:B------:R-:W-:Y:S01]  /*16550*/  VIADD R12, R12, UR5 ;  /* 0x000000050c0c7c36 */ /* 0x000fe20008000000 */
[----:B------:R3:W-:Y:S01]  /*16560*/  @P1 STG.E desc[UR26][R8.64], R65 ;  /* 0x0000004108001986 */ /* 0x0007e2000c10191a */
[----:B-1----:R-:W-:Y:S01]  /*16570*/  ISETP.LT.AND P1, PT, R13, UR6, !P0 ;  /* 0x000000060d007c0c */ /* 0x002fe2000c721270 */
[----:B------:R-:W1:Y:S01]  /*16580*/  LDCU UR6, c[0x0][0x39c] ;  /* 0x00007380ff0677ac */ /* 0x000e620008000800 */
[C---:B------:R-:W-:Y:S01]  /*16590*/  VIADD R13, R12.reuse, UR5 ;  /* 0x000000050c0d7c36 */ /* 0x040fe20008000000 */
[----:B------:R3:W-:Y:S01]  /*165a0*/  @P5 STG.E desc[UR26][R10.64], R66 ;  /* 0x000000420a005986 */ /* 0x0007e2000c10191a */
[----:B----4-:R-:W-:Y:S01]  /*165b0*/  LEA R4, P5, R12, R3, 0x2 ;  /* 0x000000030c047211 */ /* 0x010fe200078a10ff */
[----:B--2---:R-:W-:-:S02]  /*165c0*/  VIADD R7, R0, 0x43 ;  /* 0x0000004300077836 */ /* 0x004fc40000000000 */
[-C--:B------:R-:W-:Y:S02]  /*165d0*/  LEA R6, P6, R13, R3.reuse, 0x2 ;  /* 0x000000030d067211 */ /* 0x080fe400078c10ff */
[-C--:B------:R-:W-:Y:S02]  /*165e0*/  LEA.HI.X.SX32 R5, R12, R2.reuse, 0x2, P5 ;  /* 0x000000020c057211 */ /* 0x080fe400028f16ff */
[----:B---3--:R-:W-:Y:S01]  /*165f0*/  ISETP.LT.AND P5, PT, R7, UR4, !P0 ;  /* 0x0000000407007c0c */ /* 0x008fe2000c7a1270 */
[----:B------:R-:W2:Y:S01]  /*16600*/  LDCU UR4, c[0x0][0x39c] ;  /* 0x00007380ff0477ac */ /* 0x000ea20008000800 */
[C---:B------:R-:W-:Y:S01]  /*16610*/  VIADD R8, R0.reuse, 0x44 ;  /* 0x0000004400087836 */ /* 0x040fe20000000000 */
[CC--:B------:R-:W-:Y:S01]  /*16620*/  LEA.HI.X.SX32 R7, R13.reuse, R2.reuse, 0x2, P6 ;  /* 0x000000020d077211 */ /* 0x0c0fe200030f16ff */
[----:B------:R-:W-:Y:S01]  /*16630*/  VIADD R13, R13, UR5 ;  /* 0x000000050d0d7c36 */ /* 0x000fe20008000000 */
[----:B------:R3:W-:Y:S01]  /*16640*/  @P4 STG.E desc[UR26][R4.64], R67 ;  /* 0x0000004304004986 */ /* 0x0007e2000c10191a */
[----:B------:R-:W-:Y:S01]  /*16650*/  VIADD R11, R0, 0x45 ;  /* 0x00000045000b7836 */ /* 0x000fe20000000000 */
[----:B------:R-:W-:Y:S01]  /*16660*/  ISETP.LT.AND P4, PT, R8, UR7, !P0 ;  /* 0x0000000708007c0c */ /* 0x000fe2000c781270 */
[C---:B------:R-:W-:Y:S01]  /*16670*/  VIADD R10, R13.reuse, UR5 ;  /* 0x000000050d0a7c36 */ /* 0x040fe20008000000 */
[----:B------:R4:W-:Y:S01]  /*16680*/  @P3 STG.E desc[UR26][R6.64], R68 ;  /* 0x0000004406003986 */ /* 0x0009e2000c10191a */
[CC--:B------:R-:W-:Y:S01]  /*16690*/  LEA R8, P3, R13.reuse, R3.reuse, 0x2 ;  /* 0x000000030d087211 */ /* 0x0c0fe200078610ff */
[----:B------:R-:W2:Y:S03]  /*166a0*/  LDCU UR7, c[0x0][0x39c] ;  /* 0x00007380ff0777ac */ /* 0x000ea60008000800 */
[----:B------:R-:W-:Y:S01]  /*166b0*/  LEA.HI.X.SX32 R9, R13, R2, 0x2, P3 ;  /* 0x000000020d097211 */ /* 0x000fe200018f16ff */
[C---:B------:R-:W-:Y:S01]  /*166c0*/  VIADD R13, R0.reuse, 0x4e ;  /* 0x0000004e000d7836 */ /* 0x040fe20000000000 */
[----:B-1----:R-:W-:Y:S01]  /*166d0*/  ISETP.LT.AND P3, PT, R11, UR6, !P0 ;  /* 0x000000060b007c0c */ /* 0x002fe2000c761270 */
[----:B------:R-:W1:Y:S01]  /*166e0*/  LDCU UR6, c[0x0][0x39c] ;  /* 0x00007380ff0677ac */ /* 0x000e620008000800 */
[----:B---3--:R-:W-:Y:S01]  /*166f0*/  VIADD R5, R0, 0x46 ;  /* 0x0000004600057836 */ /* 0x008fe20000000000 */
[C---:B------:R-:W-:Y:S01]  /*16700*/  LEA R4, P6, R10.reuse, R3, 0x2 ;  /* 0x000000030a047211 */ /* 0x040fe200078c10ff */
[----:B------:R3:W-:Y:S01]  /*16710*/  @P2 STG.E desc[UR26][R8.64], R69 ;  /* 0x0000004508002986 */ /* 0x0007e2000c10191a */
[----:B----4-:R-:W-:-:S02]  /*16720*/  VIADD R7, R10, UR5 ;  /* 0x000000050a077c36 */ /* 0x010fc40008000000 */
[----:B--2---:R-:W-:Y:S01]  /*16730*/  ISETP.LT.AND P2, PT, R5, UR4, !P0 ;  /* 0x0000000405007c0c */ /* 0x004fe2000c741270 */
[----:B------:R-:W2:Y:S01]  /*16740*/  LDCU UR4, c[0x0][0x39c] ;  /* 0x00007380ff0477ac */ /* 0x000ea20008000800 */
[-C--:B------:R-:W-:Y:S01]  /*16750*/  LEA.HI.X.SX32 R5, R10, R2.reuse, 0x2, P6 ;  /* 0x000000020a057211 */ /* 0x080fe200030f16ff */
[C---:B------:R-:W-:Y:S01]  /*16760*/  VIADD R12, R7.reuse, UR5 ;  /* 0x00000005070c7c36 */ /* 0x040fe20008000000 */
[CC--:B------:R-:W-:Y:S01]  /*16770*/  LEA R6, P6, R7.reuse, R3.reuse, 0x2 ;  /* 0x0000000307067211 */ /* 0x0c0fe200078c10ff */
[C---:B------:R-:W-:Y:S02]  /*16780*/  VIADD R11, R0.reuse, 0x47 ;  /* 0x00000047000b7836 */ /* 0x040fe40000000000 */
[----:B------:R4:W-:Y:S01]  /*16790*/  @P1 STG.E desc[UR26][R4.64], R70 ;  /* 0x0000004604001986 */ /* 0x0009e2000c10191a */
[-C--:B------:R-:W-:Y:S01]  /*167a0*/  LEA.HI.X.SX32 R7, R7, R2.reuse, 0x2, P6 ;  /* 0x0000000207077211 */ /* 0x080fe200030f16ff */
[----:B---3--:R-:W-:Y:S01]  /*167b0*/  VIADD R8, R0, 0x48 ;  /* 0x0000004800087836 */ /* 0x008fe20000000000 */
[-C--:B------:R-:W-:Y:S01]  /*167c0*/  LEA R10, P6, R12, R3.reuse, 0x2 ;  /* 0x000000030c0a7211 */ /* 0x080fe200078c10ff */
[----:B------:R-:W-:Y:S01]  /*167d0*/  VIADD R9, R0, 0x49 ;  /* 0x0000004900097836 */ /* 0x000fe20000000000 */
[----:B------:R-:W-:Y:S01]  /*167e0*/  ISETP.LT.AND P1, PT, R11, UR7, !P0 ;  /* 0x000000070b007c0c */ /* 0x000fe2000c721270 */
[----:B------:R3:W-:Y:S01]  /*167f0*/  @P5 STG.E desc[UR26][R6.64], R71 ;  /* 0x0000004706005986 */ /* 0x0007e2000c10191a */
[----:B-1----:R-:W-:Y:S01]  /*16800*/  ISETP.LT.AND P5, PT, R8, UR6, !P0 ;  /* 0x0000000608007c0c */ /* 0x002fe2000c7a1270 */
[----:B------:R-:W1:Y:S01]  /*16810*/  LDCU UR6, c[0x0][0x39c] ;  /* 0x00007380ff0677ac */ /* 0x000e620008000800 */
[CC--:B------:R-:W-:Y:S01]  /*16820*/  LEA.HI.X.SX32 R11, R12.reuse, R2.reuse, 0x2, P6 ;  /* 0x000000020c0b7211 */ /* 0x0c0fe200030f16ff */
[----:B------:R-:W-:Y:S01]  /*16830*/  VIADD R12, R12, UR5 ;  /* 0x000000050c0c7c36 */ /* 0x000fe20008000000 */
[----:B------:R-:W1:Y:S03]  /*16840*/  LDCU UR7, c[0x0][0x39c] ;  /* 0x00007380ff0777ac */ /* 0x000e660008000800 */
[C---:B------:R-:W-:Y:S01]  /*16850*/  VIADD R8, R12.reuse, UR5 ;  /* 0x000000050c087c36 */ /* 0x040fe20008000000 */
[-C--:B----4-:R-:W-:Y:S01]  /*16860*/  LEA R4, P6, R12, R3.reuse, 0x2 ;  /* 0x000000030c047211 */ /* 0x090fe200078c10ff */
[----:B------:R4:W-:Y:S01]  /*16870*/  @P4 STG.E desc[UR26][R10.64], R72 ;  /* 0x000000480a004986 */ /* 0x0009e2000c10191a */
[----:B--2---:R-:W-:Y:S01]  /*16880*/  ISETP.LT.AND P4, PT, R9, UR4, !P0 ;  /* 0x0000000409007c0c */ /* 0x004fe2000c781270 */
[----:B------:R-:W-:Y:S01]  /*16890*/  VIADD R9, R0, 0x4a ;  /* 0x0000004a00097836 */ /* 0x000fe20000000000 */
[-C--:B------:R-:W-:Y:S01]  /*168a0*/  LEA.HI.X.SX32 R5, R12, R2.reuse, 0x2, P6 ;  /* 0x000000020c057211 */ /* 0x080fe200030f16ff */
[C---:B------:R-:W-:Y:S01]  /*168b0*/  VIADD R12, R8.reuse, UR5 ;  /* 0x00000005080c7c36 */ /* 0x040fe20008000000 */
[C---:B---3--:R-:W-:Y:S01]  /*168c0*/  LEA R6, P6, R8.reuse, R3, 0x2 ;  /* 0x0000000308067211 */ /* 0x048fe200078c10ff */
[----:B------:R-:W2:Y:S02]  /*168d0*/  LDCU UR4, c[0x0][0x39c] ;  /* 0x00007380ff0477ac */ /* 0x000ea40008000800 */
[----:B------:R3:W-:Y:S01]  /*168e0*/  @P3 STG.E desc[UR26][R4.64], R73 ;  /* 0x0000004904003986 */ /* 0x0007e2000c10191a */
[----:B------:R-:W-:-:S02]  /*168f0*/  LEA.HI.X.SX32 R7, R8, R2, 0x2, P6 ;  /* 0x0000000208077211 */ /* 0x000fc400030f16ff */
[-C--:B------:R-:W-:Y:S01]  /*16900*/  LEA R8, P6, R12, R3.reuse, 0x2 ;  /* 0x000000030c087211 */ /* 0x080fe200078c10ff */
[----:B----4-:R-:W-:Y:S01]  /*16910*/  VIADD R10, R0, 0x4b ;  /* 0x0000004b000a7836 */ /* 0x010fe20000000000 */
[----:B-1----:R-:W-:Y:S01]  /*16920*/  ISETP.LT.AND P3, PT, R9, UR6, !P0 ;  /* 0x0000000609007c0c */ /* 0x002fe2000c761270 */
[----:B------:R-:W1:Y:S01]  /*16930*/  LDCU UR6, c[0x0][0x39c] ;  /* 0x00007380ff0677ac */ /* 0x000e620008000800 */
[CC--:B------:R-:W-:Y:S01]  /*16940*/  LEA.HI.X.SX32 R9, R12.reuse, R2.reuse, 0x2, P6 ;  /* 0x000000020c097211 */ /* 0x0c0fe200030f16ff */
[----:B------:R-:W-:Y:S01]  /*16950*/  VIADD R12, R12, UR5 ;  /* 0x000000050c0c7c36 */ /* 0x000fe20008000000 */
[----:B------:R4:W-:Y:S01]  /*16960*/  @P2 STG.E desc[UR26][R6.64], R74 ;  /* 0x0000004a06002986 */ /* 0x0009e2000c10191a */
[----:B------:R-:W-:Y:S01]  /*16970*/  ISETP.LT.AND P2, PT, R10, UR7, !P0 ;  /* 0x000000070a007c0c */ /* 0x000fe2000c741270 */
[----:B------:R-:W-:Y:S01]  /*16980*/  VIADD R11, R0, 0x4c ;  /* 0x0000004c000b7836 */ /* 0x000fe20000000000 */
[----:B------:R-:W1:Y:S01]  /*16990*/  LDCU UR7, c[0x0][0x39c] ;  /* 0x00007380ff0777ac */ /* 0x000e620008000800 */
[CC--:B---3--:R-:W-:Y:S01]  /*169a0*/  LEA R4, P6, R12.reuse, R3.reuse, 0x2 ;  /* 0x000000030c047211 */ /* 0x0c8fe200078c10ff */
[C---:B------:R-:W-:Y:S01]  /*169b0*/  VIADD R10, R12.reuse, UR5 ;  /* 0x000000050c0a7c36 */ /* 0x040fe20008000000 */
[----:B------:R3:W-:Y:S01]  /*169c0*/  @P1 STG.E desc[UR26][R8.64], R75 ;  /* 0x0000004b08001986 */ /* 0x0007e2000c10191a */
[----:B--2---:R-:W-:Y:S01]  /*169d0*/  ISETP.LT.AND P1, PT, R11, UR4, !P0 ;  /* 0x000000040b007c0c */ /* 0x004fe2000c721270 */
[----:B------:R-:W2:Y:S01]  /*169e0*/  LDCU UR4, c[0x0][0x39c] ;  /* 0x00007380ff0477ac */ /* 0x000ea20008000800 */
[----:B------:R-:W-:Y:S01]  /*169f0*/  LEA.HI.X.SX32 R5, R12, R2, 0x2, P6 ;  /* 0x000000020c057211 */ /* 0x000fe200030f16ff */
[----:B------:R-:W-:Y:S01]  /*16a00*/  VIADD R12, R0, 0x4d ;  /* 0x0000004d000c7836 */ /* 0x000fe20000000000 */
[C---:B----4-:R-:W-:Y:S01]  /*16a10*/  LEA R6, P6, R10.reuse, R3, 0x2 ;  /* 0x000000030a067211 */ /* 0x050fe200078c10ff */
[----:B------:R-:W-:-:S02]  /*16a20*/  VIADD R11, R10, UR5 ;  /* 0x000000050a0b7c36 */ /* 0x000fc40008000000 */
[----:B------:R4:W-:Y:S01]  /*16a30*/  @P5 STG.E desc[UR26][R4.64], R76 ;  /* 0x0000004c04005986 */ /* 0x0009e2000c10191a */
[----:B-1----:R-:W-:Y:S01]  /*16a40*/  ISETP.LT.AND P5, PT, R12, UR6, !P0 ;  /* 0x000000060c007c0c */ /* 0x002fe2000c7a1270 */
[----:B------:R-:W1:Y:S01]  /*16a50*/  LDCU UR6, c[0x0][0x39c] ;  /* 0x00007380ff0677ac */ /* 0x000e620008000800 */
[----:B------:R-:W-:Y:S01]  /*16a60*/  LEA.HI.X.SX32 R7, R10, R2, 0x2, P6 ;  /* 0x000000020a077211 */ /* 0x000fe200030f16ff */
[C---:B------:R-:W-:Y:S01]  /*16a70*/  VIADD R12, R11.reuse, UR5 ;  /* 0x000000050b0c7c36 */ /* 0x040fe20008000000 */
[----:B---3--:R-:W-:-:S03]  /*16a80*/  LEA R8, P6, R11, R3, 0x2 ;  /* 0x000000030b087211 */ /* 0x008fc600078c10ff */
[----:B------:R3:W-:Y:S01]  /*16a90*/  @P4 STG.E desc[UR26][R6.64], R77 ;  /* 0x0000004d06004986 */ /* 0x0007e2000c10191a */
[-C--:B------:R-:W-:Y:S02]  /*16aa0*/  LEA.HI.X.SX32 R9, R11, R2.reuse, 0x2, P6 ;  /* 0x000000020b097211 */ /* 0x080fe400030f16ff */
[-C--:B------:R-:W-:Y:S02]  /*16ab0*/  LEA R10, P6, R12, R3.reuse, 0x2 ;  /* 0x000000030c0a7211 */ /* 0x080fe400078c10ff */
[----:B------:R-:W-:Y:S01]  /*16ac0*/  ISETP.LT.AND P4, PT, R13, UR7, !P0 ;  /* 0x000000070d007c0c */ /* 0x000fe2000c781270 */
[----:B------:R-:W-:Y:S01]  /*16ad0*/  VIADD R13, R0, 0x4f ;  /* 0x0000004f000d7836 */ /* 0x000fe20000000000 */
[C---:B------:R-:W-:Y:S01]  /*16ae0*/  LEA.HI.X.SX32 R11, R12.reuse, R2, 0x2, P6 ;  /* 0x000000020c0b7211 */ /* 0x040fe200030f16ff */
[----:B------:R-:W1:Y:S01]  /*16af0*/  LDCU UR7, c[0x0][0x39c] ;  /* 0x00007380ff0777ac */ /* 0x000e620008000800 */
[----:B------:R-:W-:Y:S01]  /*16b00*/  VIADD R12, R12, UR5 ;  /* 0x000000050c0c7c36 */ /* 0x000fe20008000000 */
[----:B------:R1:W-:Y:S01]  /*16b10*/  @P3 STG.E desc[UR26][R8.64], R78 ;  /* 0x0000004e08003986 */ /* 0x0003e2000c10191a */
[----:B--2---:R-:W-:Y:S01]  /*16b20*/  ISETP.LT.AND P3, PT, R13, UR4, !P0 ;  /* 0x000000040d007c0c */ /* 0x004fe2000c761270 */
[----:B------:R-:W2:Y:S01]  /*16b30*/  LDCU UR4, c[0x0][0x39c] ;  /* 0x00007380ff0477ac */ /* 0x000ea20008000800 */
[C---:B------:R-:W-:Y:S01]  /*16b40*/  VIADD R13, R12.reuse, UR5 ;  /* 0x000000050c0d7c36 */ /* 0x040fe20008000000 */
[----:B------:R1:W-:Y:S01]  /*16b50*/  @P2 STG.E desc[UR26][R10.64], R79 ;  /* 0x0000004f0a002986 */ /* 0x0003e2000c10191a */
[----:B----4-:R-:W-:Y:S01]  /*16b60*/  LEA R4, P2, R12, R3, 0x2 ;  /* 0x000000030c047211 */ /* 0x010fe200078410ff */
[----:B---3--:R-:W-:-:S02]  /*16b70*/  VIADD R7, R0, 0x50 ;  /* 0x0000005000077836 */ /* 0x008fc40000000000 */
        /* <DEDUP_REMOVED lines=13> */
[----:B------:R-:W1:Y:S03]  /*16c50*/  LDCU UR7, c[0x0][0x39c] ;  /* 0x00007380ff0777ac */ /* 0x000e660008000800 */
[----:B------:R-:W-:Y:S01]  /*16c60*/  LEA.HI.X.SX32 R9, R13, R2, 0x2, P5 ;  /* 0x000000020d097211 */ /* 0x000fe200028f16ff */
[C---:B------:R-:W-:Y:S01]  /*16c70*/  VIADD R13, R0.reuse, 0x5b ;  /* 0x0000005b000d7836 */ /* 0x040fe20000000000 */
[----:B--2---:R-:W-:Y:S01]  /*16c80*/  ISETP.LT.AND P5, PT, R11, UR4, !P0 ;  /* 0x000000040b007c0c */ /* 0x004fe2000c7a1270 */
[----:B------:R-:W2:Y:S01]  /*16c90*/  LDCU UR4, c[0x0][0x39c] ;  /* 0x00007380ff0477ac */ /* 0x000ea20008000800 */
[----:B---3--:R-:W-:Y:S01]  /*16ca0*/  VIADD R5, R0, 0x53 ;  /* 0x0000005300057836 */ /* 0x008fe20000000000 */
[C---:B------:R-:W-:Y:S01]  /*16cb0*/  LEA R4, P6, R10.reuse, R3, 0x2 ;  /* 0x000000030a047211 */ /* 0x040fe200078c10ff */
[----:B------:R3:W-:Y:S01]  /*16cc0*/  @P4 STG.E desc[UR26][R8.64], R82 ;  /* 0x0000005208004986 */ /* 0x0007e2000c10191a */
[----:B----4-:R-:W-:-:S02]  /*16cd0*/  VIADD R7, R10, UR5 ;  /* 0x000000050a077c36 */ /* 0x010fc40008000000 */
        /* <DEDUP_REMOVED lines=13> */
[----:B--2---:R-:W-:Y:S01]  /*16db0*/  ISETP.LT.AND P2, PT, R8, UR4, !P0 ;  /* 0x0000000408007c0c */ /* 0x004fe2000c741270 */
[----:B------:R-:W2:Y:S01]  /*16dc0*/  LDCU UR4, c[0x0][0x39c] ;  /* 0x00007380ff0477ac */ /* 0x000ea20008000800 */
[CC--:B------:R-:W-:Y:S01]  /*16dd0*/  LEA.HI.X.SX32 R11, R12.reuse, R2.reuse, 0x2, P6 ;  /* 0x000000020c0b7211 */ /* 0x0c0fe200030f16ff */
[----:B------:R-:W-:Y:S01]  /*16de0*/  VIADD R12, R12, UR5 ;  /* 0x000000050c0c7c36 */ /* 0x000fe20008000000 */
[----:B------:R-:W2:Y:S03]  /*16df0*/  LDCU UR7, c[0x0][0x39c] ;  /* 0x00007380ff0777ac */ /* 0x000ea60008000800 */
[C---:B------:R-:W-:Y:S01]  /*16e00*/  VIADD R8, R12.reuse, UR5 ;  /* 0x000000050c087c36 */ /* 0x040fe20008000000 */
[-C--:B----4-:R-:W-:Y:S01]  /*16e10*/  LEA R4, P6, R12, R3.reuse, 0x2 ;  /* 0x000000030c047211 */ /* 0x090fe200078c10ff */
[----:B------:R4:W-:Y:S01]  /*16e20*/  @P1 STG.E desc[UR26][R10.64], R85 ;  /* 0x000000550a001986 */ /* 0x0009e2000c10191a */
[----:B-1----:R-:W-:Y:S01]  /*16e30*/  ISETP.LT.AND P1, PT, R9, UR6, !P0 ;  /* 0x0000000609007c0c */ /* 0x002fe2000c721270 */
[----:B------:R-:W-:Y:S01]  /*16e40*/  VIADD R9, R0, 0x57 ;  /* 0x0000005700097836 */ /* 0x000fe20000000000 */
[-C--:B------:R-:W-:Y:S01]  /*16e50*/  LEA.HI.X.SX32 R5, R12, R2.reuse, 0x2, P6 ;  /* 0x000000020c057211 */ /* 0x080fe200030f16ff */
[C---:B------:R-:W-:Y:S01]  /*16e60*/  VIADD R12, R8.reuse, UR5 ;  /* 0x00000005080c7c36 */ /* 0x040fe20008000000 */
[C---:B---3--:R-:W-:Y:S01]  /*16e70*/  LEA R6, P6, R8.reuse, R3, 0x2 ;  /* 0x0000000308067211 */ /* 0x048fe200078c10ff */
[----:B------:R-:W1:Y:S02]  /*16e80*/  LDCU UR6, c[0x0][0x39c] ;  /* 0x00007380ff0677ac */ /* 0x000e640008000800 */
[----:B------:R3:W-:Y:S01]  /*16e90*/  @P5 STG.E desc[UR26][R4.64], R86 ;  /* 0x0000005604005986 */ /* 0x0007e2000c10191a */
[----:B------:R-:W-:-:S02]  /*16ea0*/  LEA.HI.X.SX32 R7, R8, R2, 0x2, P6 ;  /* 0x0000000208077211 */ /* 0x000fc400030f16ff */
[-C--:B------:R-:W-:Y:S01]  /*16eb0*/  LEA R8, P6, R12, R3.reuse, 0x2 ;  /* 0x000000030c087211 */ /* 0x080fe200078c10ff */
[----:B----4-:R-:W-:Y:S01]  /*16ec0*/  VIADD R10, R0, 0x58 ;  /* 0x00000058000a7836 */ /* 0x010fe20000000000 */
[----:B--2---:R-:W-:Y:S01]  /*16ed0*/  ISETP.LT.AND P5, PT, R9, UR4, !P0 ;  /* 0x0000000409007c0c */ /* 0x004fe2000c7a1270 */
[----:B------:R-:W2:Y:S01]  /*16ee0*/  LDCU UR4, c[0x0][0x39c] ;  /* 0x00007380ff0477ac */ /* 0x000ea20008000800 */
[CC--:B------:R-:W-:Y:S01]  /*16ef0*/  LEA.HI.X.SX32 R9, R12.reuse, R2.reuse, 0x2, P6 ;  /* 0x000000020c097211 */ /* 0x0c0fe200030f16ff */
[----:B------:R-:W-:Y:S01]  /*16f00*/  VIADD R12, R12, UR5 ;  /* 0x000000050c0c7c36 */ /* 0x000fe20008000000 */
[----:B------:R4:W-:Y:S01]  /*16f10*/  @P4 STG.E desc[UR26][R6.64], R87 ;  /* 0x0000005706004986 */ /* 0x0009e2000c10191a */
[----:B------:R-:W-:Y:S01]  /*16f20*/  ISETP.LT.AND P4, PT, R10, UR7, !P0 ;  /* 0x000000070a007c0c */ /* 0x000fe2000c781270 */
[----:B------:R-:W-:Y:S01]  /*16f30*/  VIADD R11, R0, 0x59 ;  /* 0x00000059000b7836 */ /* 0x000fe20000000000 */
[----:B------:R-:W2:Y:S01]  /*16f40*/  LDCU UR7, c[0x0][0x39c] ;  /* 0x00007380ff0777ac */ /* 0x000ea20008000800 */
[CC--:B---3--:R-:W-:Y:S01]  /*16f50*/  LEA R4, P6, R12.reuse, R3.reuse, 0x2 ;  /* 0x000000030c047211 */ /* 0x0c8fe200078c10ff */
        /* <DEDUP_REMOVED lines=9> */
[----:B--2---:R-:W-:Y:S01]  /*16ff0*/  ISETP.LT.AND P2, PT, R12, UR4, !P0 ;  /* 0x000000040c007c0c */ /* 0x004fe2000c741270 */
[----:B------:R-:W2:Y:S01]  /*17000*/  LDCU UR4, c[0x0][0x39c] ;  /* 0x00007380ff0477ac */ /* 0x000ea20008000800 */
        /* <DEDUP_REMOVED lines=9> */
[----:B------:R-:W2:Y:S01]  /*170a0*/  LDCU UR7, c[0x0][0x39c] ;  /* 0x00007380ff0777ac */ /* 0x000ea20008000800 */
[----:B------:R-:W-:Y:S01]  /*170b0*/  VIADD R12, R12, UR5 ;  /* 0x000000050c0c7c36 */ /* 0x000fe20008000000 */
[----:B------:R2:W-:Y:S01]  /*170c0*/  @P5 STG.E desc[UR26][R8.64], R91 ;  /* 0x0000005b08005986 */ /* 0x0005e2000c10191a */
[----:B-1----:R-:W-:Y:S01]  /*170d0*/  ISETP.LT.AND P5, PT, R13, UR6, !P0 ;  /* 0x000000060d007c0c */ /* 0x002fe2000c7a1270 */
[----:B------:R-:W1:Y:S01]  /*170e0*/  LDCU UR6, c[0x0][0x39c] ;  /* 0x00007380ff0677ac */ /* 0x000e620008000800 */
[C---:B------:R-:W-:Y:S01]  /*170f0*/  VIADD R13, R12.reuse, UR5 ;  /* 0x000000050c0d7c36 */ /* 0x040fe20008000000 */
[----:B------:R2:W-:Y:S01]  /*17100*/  @P4 STG.E desc[UR26][R10.64], R92 ;  /* 0x0000005c0a004986 */ /* 0x0005e2000c10191a */
[----:B----4-:R-:W-:Y:S01]  /*17110*/  LEA R4, P4, R12, R3, 0x2 ;  /* 0x000000030c047211 */ /* 0x010fe200078810ff */
[----:B---3--:R-:W-:-:S02]  /*17120*/  VIADD R7, R0, 0x5d ;  /* 0x0000005d00077836 */ /* 0x008fc40000000000 */
[-C--:B------:R-:W-:Y:S02]  /*17130*/  LEA R6, P6, R13, R3.reuse, 0x2 ;  /* 0x000000030d067211 */ /* 0x080fe400078c10ff */
[-C--:B------:R-:W-:Y:S02]  /*17140*/  LEA.HI.X.SX32 R5, R12, R2.reuse, 0x2, P4 ;  /* 0x000000020c057211 */ /* 0x080fe400020f16ff */
[----:B--2---:R-:W-:Y:S01]  /*17150*/  ISETP.LT.AND P4, PT, R7, UR4, !P0 ;  /* 0x0000000407007c0c */ /* 0x004fe2000c781270 */
        /* <DEDUP_REMOVED lines=158> */
[----:B------:R-:W-:Y:S01]  /*17b40*/  @P1 STG.E desc[UR26][R4.64], R115 ;  /* 0x0000007304001986 */ /* 0x000fe2000c10191a */
        /* <DEDUP_REMOVED lines=11> */
[----:B------:R-:W4:Y:S01]  /*17c00*/  LDCU UR7, c[0x0][0x39c] ;  /* 0x00007380ff0777ac */ /* 0x000f220008000800 */
[----:B------:R-:W-:Y:S01]  /*17c10*/  VIADD R12, R12, UR5 ;  /* 0x000000050c0c7c36 */ /* 0x000fe20008000000 */
[----:B------:R2:W-:Y:S01]  /*17c20*/  @P4 STG.E desc[UR26][R8.64], R117 ;  /* 0x0000007508004986 */ /* 0x0005e2000c10191a */
[----:B-1----:R-:W-:Y:S01]  /*17c30*/  ISETP.LT.AND P4, PT, R13, UR6, !P0 ;  /* 0x000000060d007c0c */ /* 0x002fe2000c781270 */
[----:B---3--:R-:W-:Y:S01]  /*17c40*/  VIADD R7, R0, 0x77 ;  /* 0x0000007700077836 */ /* 0x008fe20000000000 */
[----:B------:R-:W1:Y:S01]  /*17c50*/  LDCU UR6, c[0x0][0x39c] ;  /* 0x00007380ff0677ac */ /* 0x000e620008000800 */
[C---:B------:R-:W-:Y:S01]  /*17c60*/  VIADD R13, R12.reuse, UR5 ;  /* 0x000000050c0d7c36 */ /* 0x040fe20008000000 */
[----:B------:R3:W-:Y:S01]  /*17c70*/  @P3 STG.E desc[UR26][R10.64], R118 ;  /* 0x000000760a003986 */ /* 0x0007e2000c10191a */
[----:B------:R-:W-:-:S03]  /*17c80*/  LEA R4, P3, R12, R3, 0x2 ;  /* 0x000000030c047211 */ /* 0x000fc600078610ff */
[-C--:B------:R-:W-:Y:S02]  /*17c90*/  LEA R6, P6, R13, R3.reuse, 0x2 ;  /* 0x000000030d067211 */ /* 0x080fe400078c10ff */
[-C--:B------:R-:W-:Y:S01]  /*17ca0*/  LEA.HI.X.SX32 R5, R12, R2.reuse, 0x2, P3 ;  /* 0x000000020c057211 */ /* 0x080fe200018f16ff */
[----:B--2---:R-:W-:Y:S01]  /*17cb0*/  VIADD R8, R0, 0x78 ;  /* 0x0000007800087836 */ /* 0x004fe20000000000 */
[----:B------:R-:W-:Y:S01]  /*17cc0*/  ISETP.LT.AND P3, PT, R7, UR4, !P0 ;  /* 0x0000000407007c0c */ /* 0x000fe2000c761270 */
[----:B------:R-:W2:Y:S01]  /*17cd0*/  LDCU UR4, c[0x0][0x39c] ;  /* 0x00007380ff0477ac */ /* 0x000ea20008000800 */
[C---:B------:R-:W-:Y:S01]  /*17ce0*/  LEA.HI.X.SX32 R7, R13.reuse, R2, 0x2, P6 ;  /* 0x000000020d077211 */ /* 0x040fe200030f16ff */
[----:B------:R-:W-:Y:S01]  /*17cf0*/  VIADD R13, R13, UR5 ;  /* 0x000000050d0d7c36 */ /* 0x000fe20008000000 */
[----:B------:R1:W-:Y:S01]  /*17d00*/  @P2 STG.E desc[UR26][R4.64], R119 ;  /* 0x0000007704002986 */ /* 0x0003e2000c10191a */
[----:B----4-:R-:W-:Y:S01]  /*17d10*/  ISETP.LT.AND P2, PT, R8, UR7, !P0 ;  /* 0x0000000708007c0c */ /* 0x010fe2000c741270 */
[----:B---3--:R-:W-:Y:S01]  /*17d20*/  VIADD R11, R0, 0x79 ;  /* 0x00000079000b7836 */ /* 0x008fe20000000000 */
[----:B------:R-:W3:Y:S01]  /*17d30*/  LDCU UR7, c[0x0][0x39c] ;  /* 0x00007380ff0777ac */ /* 0x000ee20008000800 */
[----:B------:R4:W-:Y:S01]  /*17d40*/  @P1 STG.E desc[UR26][R6.64], R120 ;  /* 0x0000007806001986 */ /* 0x0009e2000c10191a */
[C---:B------:R-:W-:Y:S01]  /*17d50*/  LEA R8, P1, R13.reuse, R3, 0x2 ;  /* 0x000000030d087211 */ /* 0x040fe200078210ff */
[----:B------:R-:W-:-:S03]  /*17d60*/  VIADD R10, R13, UR5 ;  /* 0x000000050d0a7c36 */ /* 0x000fc60008000000 */
[-C--:B------:R-:W-:Y:S02]  /*17d70*/  LEA.HI.X.SX32 R9, R13, R2.reuse, 0x2, P1 ;  /* 0x000000020d097211 */ /* 0x080fe400008f16ff */
[----:B-1----:R-:W-:Y:S01]  /*17d80*/  ISETP.LT.AND P1, PT, R11, UR6, !P0 ;  /* 0x000000060b007c0c */ /* 0x002fe2000c721270 */
[----:B------:R-:W1:Y:S01]  /*17d90*/  LDCU UR6, c[0x0][0x39c] ;  /* 0x00007380ff0677ac */ /* 0x000e620008000800 */
[----:B------:R-:W-:Y:S01]  /*17da0*/  VIADD R5, R0, 0x7a ;  /* 0x0000007a00057836 */ /* 0x000fe20000000000 */
[CC--:B------:R-:W-:Y:S01]  /*17db0*/  LEA R4, P6, R10.reuse, R3.reuse, 0x2 ;  /* 0x000000030a047211 */ /* 0x0c0fe200078c10ff */
[----:B------:R3:W-:Y:S01]  /*17dc0*/  @P5 STG.E desc[UR26][R8.64], R121 ;  /* 0x0000007908005986 */ /* 0x0007e2000c10191a */
[C---:B----4-:R-:W-:Y:S02]  /*17dd0*/  VIADD R7, R10.reuse, UR5 ;  /* 0x000000050a077c36 */ /* 0x050fe40008000000 */
[----:B--2---:R-:W-:Y:S01]  /*17de0*/  ISETP.LT.AND P5, PT, R5, UR4, !P0 ;  /* 0x0000000405007c0c */ /* 0x004fe2000c7a1270 */
[----:B------:R-:W2:Y:S01]  /*17df0*/  LDCU UR4, c[0x0][0x39c] ;  /* 0x00007380ff0477ac */ /* 0x000ea20008000800 */
[----:B------:R-:W-:Y:S01]  /*17e00*/  LEA.HI.X.SX32 R5, R10, R2, 0x2, P6 ;  /* 0x000000020a057211 */ /* 0x000fe200030f16ff */
[----:B------:R-:W-:Y:S01]  /*17e10*/  VIADD R11, R0, 0x7b ;  /* 0x0000007b000b7836 */ /* 0x000fe20000000000 */
[C---:B------:R-:W-:Y:S01]  /*17e20*/  LEA R6, P6, R7.reuse, R3, 0x2 ;  /* 0x0000000307067211 */ /* 0x040fe200078c10ff */
[----:B------:R-:W-:-:S02]  /*17e30*/  VIADD R10, R7, UR5 ;  /* 0x00000005070a7c36 */ /* 0x000fc40008000000 */
[----:B------:R4:W-:Y:S01]  /*17e40*/  @P4 STG.E desc[UR26][R4.64], R122 ;  /* 0x0000007a04004986 */ /* 0x0009e2000c10191a */
[-C--:B------:R-:W-:Y:S01]  /*17e50*/  LEA.HI.X.SX32 R7, R7, R2.reuse, 0x2, P6 ;  /* 0x0000000207077211 */ /* 0x080fe200030f16ff */
[----:B---3--:R-:W-:Y:S01]  /*17e60*/  VIADD R9, R0, 0x7c ;  /* 0x0000007c00097836 */ /* 0x008fe20000000000 */
[----:B------:R-:W-:Y:S01]  /*17e70*/  ISETP.LT.AND P4, PT, R11, UR7, !P0 ;  /* 0x000000070b007c0c */ /* 0x000fe2000c781270 */
[C---:B------:R-:W-:Y:S01]  /*17e80*/  VIADD R11, R10.reuse, UR5 ;  /* 0x000000050a0b7c36 */ /* 0x040fe20008000000 */
[CC--:B------:R-:W-:Y:S01]  /*17e90*/  LEA R8, P6, R10.reuse, R3.reuse, 0x2 ;  /* 0x000000030a087211 */ /* 0x0c0fe200078c10ff */
[----:B------:R3:W-:Y:S01]  /*17ea0*/  @P3 STG.E desc[UR26][R6.64], R123 ;  /* 0x0000007b06003986 */ /* 0x0007e2000c10191a */
[----:B-1----:R-:W-:Y:S01]  /*17eb0*/  ISETP.LT.AND P3, PT, R9, UR6, !P0 ;  /* 0x0000000609007c0c */ /* 0x002fe2000c761270 */
[C---:B------:R-:W-:Y:S01]  /*17ec0*/  VIADD R12, R11.reuse, UR5 ;  /* 0x000000050b0c7c36 */ /* 0x040fe20008000000 */
[----:B------:R-:W-:Y:S01]  /*17ed0*/  LEA.HI.X.SX32 R9, R10, R2, 0x2, P6 ;  /* 0x000000020a097211 */ /* 0x000fe200030f16ff */
[----:B------:R-:W1:Y:S01]  /*17ee0*/  LDCU UR6, c[0x0][0x39c] ;  /* 0x00007380ff0677ac */ /* 0x000e620008000800 */
[----:B------:R-:W-:Y:S01]  /*17ef0*/  LEA R10, P6, R11, R3, 0x2 ;  /* 0x000000030b0a7211 */ /* 0x000fe200078c10ff */
[----:B----4-:R-:W-:-:S02]  /*17f00*/  VIADD R4, R0, 0x7d ;  /* 0x0000007d00047836 */ /* 0x010fc40000000000 */
[----:B------:R-:W-:Y:S01]  /*17f10*/  VIADD R13, R12, UR5 ;  /* 0x000000050c0d7c36 */ /* 0x000fe20008000000 */
[----:B------:R4:W-:Y:S01]  /*17f20*/  @P2 STG.E desc[UR26][R8.64], R124 ;  /* 0x0000007c08002986 */ /* 0x0009e2000c10191a */
[----:B------:R-:W-:Y:S01]  /*17f30*/  LEA.HI.X.SX32 R11, R11, R2, 0x2, P6 ;  /* 0x000000020b0b7211 */ /* 0x000fe200030f16ff */
[----:B------:R-:W-:Y:S01]  /*17f40*/  VIADD R0, R0, 0x7f ;  /* 0x0000007f00007836 */ /* 0x000fe20000000000 */
[----:B--2---:R-:W-:Y:S01]  /*17f50*/  ISETP.LT.AND P2, PT, R4, UR4, !P0 ;  /* 0x0000000404007c0c */ /* 0x004fe2000c741270 */
[C---:B------:R-:W-:Y:S01]  /*17f60*/  VIADD R14, R13.reuse, UR5 ;  /* 0x000000050d0e7c36 */ /* 0x040fe20008000000 */
[----:B------:R-:W2:Y:S01]  /*17f70*/  LDCU UR4, c[0x0][0x39c] ;  /* 0x00007380ff0477ac */ /* 0x000ea20008000800 */
[----:B------:R1:W-:Y:S01]  /*17f80*/  @P1 STG.E desc[UR26][R10.64], R125 ;  /* 0x0000007d0a001986 */ /* 0x0003e2000c10191a */
[-C--:B---3--:R-:W-:Y:S01]  /*17f90*/  LEA R6, P6, R13, R3.reuse, 0x2 ;  /* 0x000000030d067211 */ /* 0x088fe200078c10ff */
[----:B------:R-:W-:Y:S01]  /*17fa0*/  VIADD R15, R14, UR5 ;  /* 0x000000050e0f7c36 */ /* 0x000fe20008000000 */
[----:B------:R-:W-:-:S02]  /*17fb0*/  LEA R4, P1, R12, R3, 0x2 ;  /* 0x000000030c047211 */ /* 0x000fc400078210ff */
[-C--:B------:R-:W-:Y:S01]  /*17fc0*/  LEA.HI.X.SX32 R7, R13, R2.reuse, 0x2, P6 ;  /* 0x000000020d077211 */ /* 0x080fe200030f16ff */
[C---:B------:R-:W-:Y:S01]  /*17fd0*/  VIADD R16, R15.reuse, UR5 ;  /* 0x000000050f107c36 */ /* 0x040fe20008000000 */
[-C--:B------:R-:W-:Y:S02]  /*17fe0*/  LEA.HI.X.SX32 R5, R12, R2.reuse, 0x2, P1 ;  /* 0x000000020c057211 */ /* 0x080fe400008f16ff */
[-C--:B----4-:R-:W-:Y:S01]  /*17ff0*/  LEA R8, P6, R14, R3.reuse, 0x2 ;  /* 0x000000030e087211 */ /* 0x090fe200078c10ff */
[----:B------:R-:W-:Y:S01]  /*18000*/  VIADD R17, R16, UR5 ;  /* 0x0000000510117c36 */ /* 0x000fe20008000000 */
[-C--:B------:R-:W-:Y:S01]  /*18010*/  LEA R12, P1, R15, R3.reuse, 0x2 ;  /* 0x000000030f0c7211 */ /* 0x080fe200078210ff */
[----:B------:R3:W-:Y:S01]  /*18020*/  @P5 STG.E desc[UR26][R4.64], R126 ;  /* 0x0000007e04005986 */ /* 0x0007e2000c10191a */
[-C--:B------:R-:W-:Y:S02]  /*18030*/  LEA.HI.X.SX32 R9, R14, R2.reuse, 0x2, P6 ;  /* 0x000000020e097211 */ /* 0x080fe400030f16ff */
[----:B------:R-:W-:Y:S01]  /*18040*/  LEA R14, P6, R17, R3, 0x2 ;  /* 0x00000003110e7211 */ /* 0x000fe200078c10ff */
[----:B------:R3:W-:Y:S01]  /*18050*/  @P4 STG.E desc[UR26][R6.64], R127 ;  /* 0x0000007f06004986 */ /* 0x0007e2000c10191a */
[----:B------:R-:W-:-:S02]  /*18060*/  LEA.HI.X.SX32 R13, R15, R2, 0x2, P1 ;  /* 0x000000020f0d7211 */ /* 0x000fc400008f16ff */
[----:B-1----:R-:W-:Y:S01]  /*18070*/  ISETP.LT.AND P1, PT, R18, UR6, !P0 ;  /* 0x0000000612007c0c */ /* 0x002fe2000c721270 */
[----:B------:R3:W-:Y:S01]  /*18080*/  @P3 STG.E desc[UR26][R8.64], R128 ;  /* 0x0000008008003986 */ /* 0x0007e2000c10191a */
[----:B--2---:R-:W-:Y:S02]  /*18090*/  ISETP.LT.AND P0, PT, R0, UR4, !P0 ;  /* 0x0000000400007c0c */ /* 0x004fe4000c701270 */
[----:B------:R-:W-:Y:S01]  /*180a0*/  LEA.HI.X.SX32 R15, R17, R2, 0x2, P6 ;  /* 0x00000002110f7211 */ /* 0x000fe200030f16ff */
[----:B------:R3:W-:Y:S01]  /*180b0*/  @P2 STG.E desc[UR26][R12.64], R129 ;  /* 0x000000810c002986 */ /* 0x0007e2000c10191a */
[----:B------:R-:W-:-:S04]  /*180c0*/  LEA R10, P6, R16, R3, 0x2 ;  /* 0x00000003100a7211 */ /* 0x000fc800078c10ff */
[----:B------:R-:W-:-:S05]  /*180d0*/  LEA.HI.X.SX32 R11, R16, R2, 0x2, P6 ;  /* 0x00000002100b7211 */ /* 0x000fca00030f16ff */
[----:B------:R3:W-:Y:S04]  /*180e0*/  @P1 STG.E desc[UR26][R10.64], R130 ;  /* 0x000000820a001986 */ /* 0x0007e8000c10191a */
[----:B------:R3:W-:Y:S01]  /*180f0*/  @P0 STG.E desc[UR26][R14.64], R131 ;  /* 0x000000830e000986 */ /* 0x0007e2000c10191a */
[----:B------:R-:W-:Y:S06]  /*18100*/  BAR.SYNC.DEFER_BLOCKING 0x0 ;  /* 0x0000000000007b1d */ /* 0x000fec0000010000 */
[----:B------:R-:W-:Y:S05]  /*18110*/  BRA.U UP0, `(.L_x_14) ;  /* 0x0000000100a07547 */ /* 0x000fea000b800000 */
[----:B------:R-:W1:Y:S01]  /*18120*/  S2UR UR5, SR_CgaCtaId ;  /* 0x00000000000579c3 */ /* 0x000e620000008800 */
[----:B------:R-:W-:Y:S01]  /*18130*/  NOP ;  /* 0x0000000000007918 */ /* 0x000fe20000000000 */
[----:B------:R-:W-:Y:S01]  /*18140*/  UMOV UR4, 0x50 ;  /* 0x0000005000047882 */ /* 0x000fe20000000000 */
[----:B------:R-:W-:Y:S02]  /*18150*/  IMAD.U32 R0, RZ, RZ, UR11 ;  /* 0x0000000bff007e24 */ /* 0x000fe4000f8e00ff */
[----:B------:R-:W-:Y:S02]  /*18160*/  IMAD.MOV.U32 R3, RZ, RZ, 0xff ;  /* 0x000000ffff037424 */ /* 0x000fe400078e00ff */
[----:B---3--:R-:W-:Y:S01]  /*18170*/  IMAD.MOV.U32 R7, RZ, RZ, 0x1 ;  /* 0x00000001ff077424 */ /* 0x008fe200078e00ff */
[----:B------:R-:W-:-:S04]  /*18180*/  LOP3.LUT R0, R0, 0xffff, RZ, 0xc0, !PT ;  /* 0x0000ffff00007812 */ /* 0x000fc800078ec0ff */
[----:B------:R-:W-:-:S05]  /*18190*/  SHF.R.U32.HI R0, RZ, 0x5, R0 ;  /* 0x00000005ff007819 */ /* 0x000fca0000011600 */
[----:B------:R-:W-:Y:S01]  /*181a0*/  VIADD R2, R0, 0x10 ;  /* 0x0000001000027836 */ /* 0x000fe20000000000 */
[----:B------:R-:W-:Y:S01]  /*181b0*/  SHF.L.U32 R0, R3, R0, RZ ;  /* 0x0000000003007219 */ /* 0x000fe200000006ff */
[----:B-1----:R-:W-:-:S03]  /*181c0*/  ULEA UR6, UR5, UR4, 0x18 ;  /* 0x0000000405067291 */ /* 0x002fc6000f8ec0ff */
[----:B------:R-:W-:-:S04]  /*181d0*/  SHF.L.U32 R3, R7, R2, RZ ;  /* 0x0000000207037219 */ /* 0x000fc800000006ff */
[----:B------:R-:W-:Y:S02]  /*181e0*/  LOP3.LUT R0, R3, R0, RZ, 0xfc, !PT ;  /* 0x0000000003007212 */ /* 0x000fe400078efcff */
[----:B------:R-:W1:Y:S02]  /*181f0*/  LDS R5, [UR6] ;  /* 0x00000006ff057984 */ /* 0x000e640008000800 */
[C---:B------:R-:W-:Y:S02]  /*18200*/  LOP3.LUT R2, R0.reuse, 0xffff, RZ, 0xc0, !PT ;  /* 0x0000ffff00027812 */ /* 0x040fe400078ec0ff */
[----:B-1----:R-:W-:-:S04]  /*18210*/  LOP3.LUT R3, R0, 0xffff, R5, 0x80, !PT ;  /* 0x0000ffff00037812 */ /* 0x002fc800078e8005 */
[----:B------:R-:W-:-:S13]  /*18220*/  ISETP.NE.AND P0, PT, R3, R2, PT ;  /* 0x000000020300720c */ /* 0x000fda0003f05270 */
[----:B------:R-:W-:Y:S05]  /*18230*/  @P0 BRA `(.L_x_15) ;  /* 0x0000000000500947 */ /* 0x000fea0003800000 */
[----:B------:R-:W-:Y:S02]  /*18240*/  SHF.R.U32.HI R5, RZ, 0x10, R5 ;  /* 0x00000010ff057819 */ /* 0x000fe40000011605 */
[----:B------:R-:W-:-:S04]  /*18250*/  SHF.R.U32.HI R2, RZ, 0x10, R0 ;  /* 0x00000010ff027819 */ /* 0x000fc80000011600 */
[----:B------:R-:W-:-:S04]  /*18260*/  LOP3.LUT R5, R5, R2, RZ, 0xc0, !PT ;  /* 0x0000000205057212 */ /* 0x000fc800078ec0ff */
[----:B------:R-:W-:-:S13]  /*18270*/  ISETP.NE.AND P0, PT, R5, R2, PT ;  /* 0x000000020500720c */ /* 0x000fda0003f05270 */
[----:B------:R-:W-:Y:S05]  /*18280*/  @P0 BRA `(.L_x_16) ;  /* 0x0000000000300947 */ /* 0x000fea0003800000 */
[----:B------:R-:W-:Y:S01]  /*18290*/  R2UR UR4, R0 ;  /* 0x00000000000472ca */ /* 0x000fe200000e0000 */
[----:B------:R-:W-:Y:S01]  /*182a0*/  VOTEU.ANY UR5, UPT, PT ;  /* 0x0000000000057886 */ /* 0x000fe200038e0100 */
[----:B------:R-:W1:Y:S01]  /*182b0*/  S2R R0, SR_LANEID ;  /* 0x0000000000007919 */ /* 0x000e620000000000 */
[----:B------:R-:W-:-:S10]  /*182c0*/  UFLO.U32 UR5, UR5 ;  /* 0x00000005000572bd */ /* 0x000fd400080e0000 */
[----:B------:R-:W-:-:S06]  /*182d0*/  ULOP3.LUT UR4, URZ, UR4, URZ, 0x33, !UPT ;  /* 0x00000004ff047292 */ /* 0x000fcc000f8e33ff */
[----:B------:R-:W-:-:S04]  /*182e0*/  IMAD.U32 R2, RZ, RZ, UR4 ;  /* 0x00000004ff027e24 */ /* 0x000fc8000f8e00ff */
[----:B------:R-:W2:Y:S02]  /*182f0*/  REDUX UR7, R2 ;  /* 0x00000000020773c4 */ /* 0x000ea40000000000 */
[----:B------:R4:W-:Y:S01]  /*18300*/  UTCATOMSWS.AND URZ, UR4 ;  /* 0x0000000400ff79e3 */ /* 0x0009e20008000000 */
[----:B-1----:R-:W-:Y:S01]  /*18310*/  ISETP.EQ.U32.AND P0, PT, R0, UR5, PT ;  /* 0x0000000500007c0c */ /* 0x002fe2000bf02070 */
[----:B--2---:R-:W-:-:S12]  /*18320*/  IMAD.U32 R0, RZ, RZ, UR7 ;  /* 0x00000007ff007e24 */ /* 0x004fd8000f8e00ff */
[----:B------:R4:W-:Y:S01]  /*18330*/  @P0 ATOMS.AND RZ, [UR6], R0 ;  /* 0x00000000ffff098c */ /* 0x0009e2000a800006 */
[----:B------:R-:W-:Y:S05]  /*18340*/  BRA `(.L_x_14) ;  /* 0x0000000000147947 */ /* 0x000fea0003800000 */
.L_x_16:
[----:B------:R-:W-:-:S07]  /*18350*/  MOV R2, 0x18370 ;  /* 0x0001837000027802 */ /* 0x000fce0000000f00 */
[----:B------:R-:W-:Y:S05]  /*18360*/  CALL.REL.NOINC `($__internal_0_$__cuda_sm10x_tcgen05_guardrail_trap_col_being_dealloced_not_returned_by_alloc) ;  /* 0x00000000002c7944 */ /* 0x000fea0003c00000 */
[----:B------:R-:W-:Y:S05]  /*18370*/  BRA `(.L_x_14) ;  /* 0x0000000000087947 */ /* 0x000fea0003800000 */
.L_x_15:
[----:B------:R-:W-:-:S07]  /*18380*/  MOV R2, 0x183a0 ;  /* 0x000183a000027802 */ /* 0x000fce0000000f00 */
[----:B------:R-:W-:Y:S05]  /*18390*/  CALL.REL.NOINC `($__internal_2_$__cuda_sm10x_tcgen05_guardrail_trap_unallocated_columns_being_dealloced) ;  /* 0x0000000000387944 */ /* 0x000fea0003c00000 */
.L_x_14:
[----:B------:R-:W-:Y:S01]  /*183a0*/  NOP ;  /* 0x0000000000007918 */ /* 0x000fe20000000000 */
[----:B----4-:R-:W-:Y:S05]  /*183b0*/  EXIT ;  /* 0x000000000000794d */ /* 0x010fea0003800000 */
.L_x_9:
[----:B------:R-:W2:Y:S02]  /*183c0*/  SYNCS.PHASECHK.TRANS64.TRYWAIT P1, [UR8], R4 ;  /* 0x00000004ff0075a7 */ /* 0x000ea40008021108 */
[----:B--2---:R-:W-:Y:S05]  /*183d0*/  @!P1 BRA `(.L_x_9) ;  /* 0xfffffffc00f89947 */ /* 0x004fea000383ffff */
[----:B------:R-:W-:Y:S05]  /*183e0*/  BRA `(.L_x_17) ;  /* 0xffffff8c00f87947 */ /* 0x000fea000383ffff */
.L_x_13:
[----:B------:R-:W1:Y:S02]  /*183f0*/  SYNCS.PHASECHK.TRANS64.TRYWAIT P3, [UR8], R9 ;  /* 0x00000009ff0075a7 */ /* 0x000e640008061108 */
[----:B-1----:R-:W-:Y:S05]  /*18400*/  @!P3 BRA `(.L_x_13) ;  /* 0xfffffffc00f8b947 */ /* 0x002fea000383ffff */
[----:B------:R-:W-:Y:S05]  /*18410*/  BRA `(.L_x_12) ;  /* 0xffffffc400a47947 */ /* 0x000fea000383ffff */
        .weak           $__internal_0_$__cuda_sm10x_tcgen05_guardrail_trap_col_being_dealloced_not_returned_by_alloc
        .type           $__internal_0_$__cuda_sm10x_tcgen05_guardrail_trap_col_being_dealloced_not_returned_by_alloc,@function
        .size           $__internal_0_$__cuda_sm10x_tcgen05_guardrail_trap_col_being_dealloced_not_returned_by_alloc,($__internal_1_$__cuda_sm10x_tcgen05_guardrail_trap_phase_invalid_during_alloc - $__internal_0_$__cuda_sm10x_tcgen05_guardrail_trap_col_being_dealloced_not_returned_by_alloc)
$__internal_0_$__cuda_sm10x_tcgen05_guardrail_trap_col_being_dealloced_not_returned_by_alloc:
[----:B------:R-:W-:Y:S05]  /*18420*/  BPT.TRAP 0x1 ;  /* 0x000000040000795c */ /* 0x000fea0000300000 */
[----:B------:R-:W-:-:S04]  /*18430*/  IMAD.MOV.U32 R3, RZ, RZ, 0x0 ;  /* 0x00000000ff037424 */ /* 0x000fc800078e00ff */
[----:B------:R-:W-:Y:S05]  /*18440*/  RET.REL.NODEC R2 `(matmul_kernel) ;  /* 0xfffffe7802ec7950 */ /* 0x000fea0003c3ffff */
        .weak           $__internal_1_$__cuda_sm10x_tcgen05_guardrail_trap_phase_invalid_during_alloc
        .type           $__internal_1_$__cuda_sm10x_tcgen05_guardrail_trap_phase_invalid_during_alloc,@function
        .size           $__internal_1_$__cuda_sm10x_tcgen05_guardrail_trap_phase_invalid_during_alloc,($__internal_2_$__cuda_sm10x_tcgen05_guardrail_trap_unallocated_columns_being_dealloced - $__internal_1_$__cuda_sm10x_tcgen05_guardrail_trap_phase_invalid_during_alloc)
$__internal_1_$__cuda_sm10x_tcgen05_guardrail_trap_phase_invalid_during_alloc:
[----:B------:R-:W-:Y:S05]  /*18450*/  BPT.TRAP 0x1 ;  /* 0x000000040000795c */ /* 0x000fea0000300000 */
[----:B------:R-:W-:-:S04]  /*18460*/  IMAD.MOV.U32 R3, RZ, RZ, 0x0 ;  /* 0x00000000ff037424 */ /* 0x000fc800078e00ff */
[----:B------:R-:W-:Y:S05]  /*18470*/  RET.REL.NODEC R2 `(matmul_kernel) ;  /* 0xfffffe7802e07950 */ /* 0x000fea0003c3ffff */
        .weak           $__internal_2_$__cuda_sm10x_tcgen05_guardrail_trap_unallocated_columns_being_dealloced
        .type           $__internal_2_$__cuda_sm10x_tcgen05_guardrail_trap_unallocated_columns_being_dealloced,@function
        .size           $__internal_2_$__cuda_sm10x_tcgen05_guardrail_trap_unallocated_columns_being_dealloced,(.L_x_21 - $__internal_2_$__cuda_sm10x_tcgen05_guardrail_trap_unallocated_columns_being_dealloced)
$__internal_2_$__cuda_sm10x_tcgen05_guardrail_trap_unallocated_columns_being_dealloced:
[----:B------:R-:W-:Y:S05]  /*18480*/  BPT.TRAP 0x1 ;  /* 0x000000040000795c */ /* 0x000fea0000300000 */
[----:B------:R-:W-:-:S04]  /*18490*/  IMAD.MOV.U32 R3, RZ, RZ, 0x0 ;  /* 0x00000000ff037424 */ /* 0x000fc800078e00ff */
[----:B------:R-:W-:Y:S05]  /*184a0*/  RET.REL.NODEC R2 `(matmul_kernel) ;  /* 0xfffffe7802d47950 */ /* 0x000fea0003c3ffff */
.L_x_18:
[----:B------:R-:W-:-:S00]  /*184b0*/  BRA `(.L_x_18) ;  /* 0xfffffffc00fc7947 */ /* 0x000fc0000383ffff */
[----:B------:R-:W-:-:S00]  /*184c0*/  NOP ;  /* 0x0000000000007918 */ /* 0x000fc00000000000 */
        /* <DEDUP_REMOVED lines=11> */
.L_x_21:


//--------------------- .nv.shared.matmul_kernel  --------------------------
	.section	.nv.shared.matmul_kernel,"aw",@nobits
	.sectionflags	@""
	.align	16
	.zero		1024


//--------------------- .nv.shared.reserved.0     --------------------------
	.section	.nv.shared.reserved.0,"aw",@nobits
	.align	8
	.weak		__nv_reservedSMEM_offset_0_alias
	.size		__nv_reservedSMEM_offset_0_alias, 0, 64
	.other		__nv_reservedSMEM_offset_0_alias,@"STO_CUDA_RESERVED_SHARED STV_DEFAULT"
__nv_reservedSMEM_offset_0_alias:
	.zero		0
.nv.shared.reserved.0:
	.zero		64
	.weak		__nv_reservedSMEM_allocation_phase
	.type		__nv_reservedSMEM_allocation_phase,@object
	.size		__nv_reservedSMEM_allocation_phase,(.L_0 - __nv_reservedSMEM_allocation_phase)
__nv_reservedSMEM_allocation_phase:
	.zero		1
.L_0:
	.zero		7
	.weak		__nv_reservedSMEM_devtool_atexit_pc
	.type		__nv_reservedSMEM_devtool_atexit_pc,@object
	.size		__nv_reservedSMEM_devtool_atexit_pc,(__nv_reservedSMEM_allocation_mask - __nv_reservedSMEM_devtool_atexit_pc)
__nv_reservedSMEM_devtool_atexit_pc:
	.zero		8
	.weak		__nv_reservedSMEM_allocation_mask
	.type		__nv_reservedSMEM_allocation_mask,@object
	.size		__nv_reservedSMEM_allocation_mask,(.L_2 - __nv_reservedSMEM_allocation_mask)
__nv_reservedSMEM_allocation_mask:
	.zero		4
.L_2:


//--------------------- .nv.constant0.matmul_kernel --------------------------
	.section	.nv.constant0.matmul_kernel,"a",@progbits
	.sectionflags	@""
	.align	4
.nv.constant0.matmul_kernel:
	.zero		976


//--------------------- SYMBOLS --------------------------

	.type		.nv.reservedSmem.offset0,@object
	.size		.nv.reservedSmem.offset0,0x4
	.type		.nv.reservedSmem.cap,@object
	.size		.nv.reservedSmem.cap,0x4
